	.target	sm_90a

	.elftype	@"ET_EXEC"


//--------------------- .note.nv.tkinfo           --------------------------
	.section	.note.nv.tkinfo,"",@"SHT_NOTE"
	.sectionflags	@"SHF_NOTE_NV_TKINFO"
	.tkinfo
        /*0018*/ 	.word	0x00000002
        /*0030*/ 	.string	""
        /*0030*/ 	.string	"ptxas"
        /*0030*/ 	.string	"Cuda compilation tools, release 13.0, V13.0.88"
        /*0030*/ 	.string	"Build cuda_13.0.r13.0/compiler.36424714_0"
        /*0030*/ 	.string	"-v  -suppress-debug-info  -lineinfo  -arch sm_90a "



//--------------------- .note.nv.cuinfo           --------------------------
	.section	.note.nv.cuinfo,"",@"SHT_NOTE"
	.sectionflags	@"SHF_NOTE_NV_CUINFO"
        /*0018*/ 	.short	0x0002
        /*001a*/ 	.short	0x005a
        /*001c*/ 	.short	0x0082
	.zero		2


//--------------------- .nv.info                  --------------------------
	.section	.nv.info,"",@"SHT_CUDA_INFO"
	.align	4


	//----- nvinfo : EIATTR_REGCOUNT
	.align		4
        /*0000*/ 	.byte	0x04, 0x2f
        /*0002*/ 	.short	(.L_1 - .L_0)
	.align		4
.L_0:
        /*0004*/ 	.word	index@(matmul_kernel)
        /*0008*/ 	.word	0x000000ff


	//----- nvinfo : EIATTR_FRAME_SIZE
	.align		4
.L_1:
        /*000c*/ 	.byte	0x04, 0x11
        /*000e*/ 	.short	(.L_3 - .L_2)
	.align		4
.L_2:
        /*0010*/ 	.word	index@(matmul_kernel)
        /*0014*/ 	.word	0x000006d0


	//----- nvinfo : EIATTR_MIN_STACK_SIZE
	.align		4
.L_3:
        /*0018*/ 	.byte	0x04, 0x12
        /*001a*/ 	.short	(.L_5 - .L_4)
	.align		4
.L_4:
        /*001c*/ 	.word	index@(matmul_kernel)
        /*0020*/ 	.word	0x000006d0
.L_5:


//--------------------- .nv.compat                --------------------------
	.section	.nv.compat,"",@"SHT_CUDA_COMPAT_INFO"
	.align	4
        /*0000*/ 	.byte	0x02, 0x09, 0x01, 0x00, 0x02, 0x02, 0x04, 0x00, 0x02, 0x05, 0x05, 0x00, 0x03, 0x07, 0x01, 0x01
        /*0010*/ 	.byte	0x02, 0x03, 0x00, 0x00, 0x02, 0x06, 0x01, 0x00, 0x04, 0x0b, 0x08, 0x00, 0x00, 0x00, 0x00, 0x00
        /*0020*/ 	.byte	0x00, 0x00, 0x00, 0x00


//--------------------- .nv.info.matmul_kernel    --------------------------
	.section	.nv.info.matmul_kernel,"",@"SHT_CUDA_INFO"
	.sectionflags	@""
	.align	4


	//----- nvinfo : EIATTR_CUDA_API_VERSION
	.align		4
        /*0000*/ 	.byte	0x04, 0x37
        /*0002*/ 	.short	(.L_7 - .L_6)
.L_6:
        /*0004*/ 	.word	0x00000082


	//----- nvinfo : EIATTR_KPARAM_INFO
	.align		4
.L_7:
        /*0008*/ 	.byte	0x04, 0x17
        /*000a*/ 	.short	(.L_9 - .L_8)
.L_8:
        /*000c*/ 	.word	0x00000000
        /*0010*/ 	.short	0x000d
        /*0012*/ 	.short	0x0048
        /*0014*/ 	.byte	0x00, 0xf4, 0x21, 0x00


	//----- nvinfo : EIATTR_KPARAM_INFO
	.align		4
.L_9:
        /*0018*/ 	.byte	0x04, 0x17
        /*001a*/ 	.short	(.L_11 - .L_10)
.L_10:
        /*001c*/ 	.word	0x00000000
        /*0020*/ 	.short	0x000c
        /*0022*/ 	.short	0x0040
        /*0024*/ 	.byte	0x00, 0xf4, 0x21, 0x00


	//----- nvinfo : EIATTR_KPARAM_INFO
	.align		4
.L_11:
        /*0028*/ 	.byte	0x04, 0x17
        /*002a*/ 	.short	(.L_13 - .L_12)
.L_12:
        /*002c*/ 	.word	0x00000000
        /*0030*/ 	.short	0x000b
        /*0032*/ 	.short	0x0038
        /*0034*/ 	.byte	0x00, 0xf0, 0x11, 0x00


	//----- nvinfo : EIATTR_KPARAM_INFO
	.align		4
.L_13:
        /*0038*/ 	.byte	0x04, 0x17
        /*003a*/ 	.short	(.L_15 - .L_14)
.L_14:
        /*003c*/ 	.word	0x00000000
        /*0040*/ 	.short	0x000a
        /*0042*/ 	.short	0x0034
        /*0044*/ 	.byte	0x00, 0xf0, 0x11, 0x00


	//----- nvinfo : EIATTR_KPARAM_INFO
	.align		4
.L_15:
        /*0048*/ 	.byte	0x04, 0x17
        /*004a*/ 	.short	(.L_17 - .L_16)
.L_16:
        /*004c*/ 	.word	0x00000000
        /*0050*/ 	.short	0x0009
        /*0052*/ 	.short	0x0030
        /*0054*/ 	.byte	0x00, 0xf0, 0x11, 0x00


	//----- nvinfo : EIATTR_KPARAM_INFO
	.align		4
.L_17:
        /*0058*/ 	.byte	0x04, 0x17
        /*005a*/ 	.short	(.L_19 - .L_18)
.L_18:
        /*005c*/ 	.word	0x00000000
        /*0060*/ 	.short	0x0008
        /*0062*/ 	.short	0x002c
        /*0064*/ 	.byte	0x00, 0xf0, 0x11, 0x00


	//----- nvinfo : EIATTR_KPARAM_INFO
	.align		4
.L_19:
        /*0068*/ 	.byte	0x04, 0x17
        /*006a*/ 	.short	(.L_21 - .L_20)
.L_20:
        /*006c*/ 	.word	0x00000000
        /*0070*/ 	.short	0x0007
        /*0072*/ 	.short	0x0028
        /*0074*/ 	.byte	0x00, 0xf0, 0x11, 0x00


	//----- nvinfo : EIATTR_KPARAM_INFO
	.align		4
.L_21:
        /*0078*/ 	.byte	0x04, 0x17
        /*007a*/ 	.short	(.L_23 - .L_22)
.L_22:
        /*007c*/ 	.word	0x00000000
        /*0080*/ 	.short	0x0006
        /*0082*/ 	.short	0x0024
        /*0084*/ 	.byte	0x00, 0xf0, 0x11, 0x00


	//----- nvinfo : EIATTR_KPARAM_INFO
	.align		4
.L_23:
        /*0088*/ 	.byte	0x04, 0x17
        /*008a*/ 	.short	(.L_25 - .L_24)
.L_24:
        /*008c*/ 	.word	0x00000000
        /*0090*/ 	.short	0x0005
        /*0092*/ 	.short	0x0020
        /*0094*/ 	.byte	0x00, 0xf0, 0x11, 0x00


	//----- nvinfo : EIATTR_KPARAM_INFO
	.align		4
.L_25:
        /*0098*/ 	.byte	0x04, 0x17
        /*009a*/ 	.short	(.L_27 - .L_26)
.L_26:
        /*009c*/ 	.word	0x00000000
        /*00a0*/ 	.short	0x0004
        /*00a2*/ 	.short	0x001c
        /*00a4*/ 	.byte	0x00, 0xf0, 0x11, 0x00


	//----- nvinfo : EIATTR_KPARAM_INFO
	.align		4
.L_27:
        /*00a8*/ 	.byte	0x04, 0x17
        /*00aa*/ 	.short	(.L_29 - .L_28)
.L_28:
        /*00ac*/ 	.word	0x00000000
        /*00b0*/ 	.short	0x0003
        /*00b2*/ 	.short	0x0018
        /*00b4*/ 	.byte	0x00, 0xf0, 0x11, 0x00


	//----- nvinfo : EIATTR_KPARAM_INFO
	.align		4
.L_29:
        /*00b8*/ 	.byte	0x04, 0x17
        /*00ba*/ 	.short	(.L_31 - .L_30)
.L_30:
        /*00bc*/ 	.word	0x00000000
        /*00c0*/ 	.short	0x0002
        /*00c2*/ 	.short	0x0010
        /*00c4*/ 	.byte	0x00, 0xf4, 0x21, 0x00


	//----- nvinfo : EIATTR_KPARAM_INFO
	.align		4
.L_31:
        /*00c8*/ 	.byte	0x04, 0x17
        /*00ca*/ 	.short	(.L_33 - .L_32)
.L_32:
        /*00cc*/ 	.word	0x00000000
        /*00d0*/ 	.short	0x0001
        /*00d2*/ 	.short	0x0008
        /*00d4*/ 	.byte	0x00, 0xf4, 0x21, 0x00


	//----- nvinfo : EIATTR_KPARAM_INFO
	.align		4
.L_33:
        /*00d8*/ 	.byte	0x04, 0x17
        /*00da*/ 	.short	(.L_35 - .L_34)
.L_34:
        /*00dc*/ 	.word	0x00000000
        /*00e0*/ 	.short	0x0000
        /*00e2*/ 	.short	0x0000
        /*00e4*/ 	.byte	0x00, 0xf4, 0x21, 0x00


	//----- nvinfo : EIATTR_SPARSE_MMA_MASK
	.align		4
.L_35:
        /*00e8*/ 	.byte	0x03, 0x50
        /*00ea*/ 	.short	0x0000


	//----- nvinfo : EIATTR_MAXREG_COUNT
	.align		4
        /*00ec*/ 	.byte	0x03, 0x1b
        /*00ee*/ 	.short	0x00ff


	//----- nvinfo : EIATTR_NUM_BARRIERS
	.align		4
        /*00f0*/ 	.byte	0x02, 0x4c
        /*00f2*/ 	.byte	0x01
	.zero		1


	//----- nvinfo : EIATTR_ANNOTATIONS
	.align		4
        /*00f4*/ 	.byte	0x04, 0x55
        /*00f6*/ 	.short	(.L_37 - .L_36)


	//   ....[0]....
.L_36:
        /*00f8*/ 	.word	0x00000001
        /*00fc*/ 	.byte	0x20, 0x07, 0x00, 0x00, 0x01, 0x00, 0x00, 0x00, 0x10, 0x0a, 0x00, 0x00, 0x01, 0x00, 0x00, 0x00
        /* <DEDUP_REMOVED lines=608> */
        /*270c*/ 	.byte	0xe0, 0x5b, 0x01, 0x00


	//----- nvinfo : EIATTR_MERCURY_ISA_VERSION
	.align		4
.L_37:
        /*2710*/ 	.byte	0x03, 0x5f
        /*2712*/ 	.short	0x0101


	//----- nvinfo : EIATTR_EXIT_INSTR_OFFSETS
	.align		4
        /*2714*/ 	.byte	0x04, 0x1c
        /*2716*/ 	.short	(.L_39 - .L_38)


	//   ....[0]....
.L_38:
        /*2718*/ 	.word	0x00018000


	//   ....[1]....
        /*271c*/ 	.word	0x00018020


	//----- nvinfo : EIATTR_REQNTID
	.align		4
.L_39:
        /*2720*/ 	.byte	0x04, 0x10
        /*2722*/ 	.short	(.L_41 - .L_40)
.L_40:
        /*2724*/ 	.word	0x00000080
        /*2728*/ 	.word	0x00000001
        /*272c*/ 	.word	0x00000001


	//----- nvinfo : EIATTR_CBANK_PARAM_SIZE
	.align		4
.L_41:
        /*2730*/ 	.byte	0x03, 0x19
        /*2732*/ 	.short	0x0050


	//----- nvinfo : EIATTR_PARAM_CBANK
	.align		4
        /*2734*/ 	.byte	0x04, 0x0a
        /*2736*/ 	.short	(.L_43 - .L_42)
	.align		4
.L_42:
        /*2738*/ 	.word	index@(.nv.constant0.matmul_kernel)
        /*273c*/ 	.short	0x0210
        /*273e*/ 	.short	0x0050


	//----- nvinfo : EIATTR_SW_WAR
	.align		4
.L_43:
        /*2740*/ 	.byte	0x04, 0x36
        /*2742*/ 	.short	(.L_45 - .L_44)
.L_44:
        /*2744*/ 	.word	0x00000008
.L_45:


//--------------------- .nv.callgraph             --------------------------
	.section	.nv.callgraph,"",@"SHT_CUDA_CALLGRAPH"
	.align	4
	.sectionentsize	8
	.align		4
        /*0000*/ 	.word	0x00000000
	.align		4
        /*0004*/ 	.word	0xffffffff
	.align		4
        /*0008*/ 	.word	0x00000000
	.align		4
        /*000c*/ 	.word	0xfffffffe
	.align		4
        /*0010*/ 	.word	0x00000000
	.align		4
        /*0014*/ 	.word	0xfffffffd
	.align		4
        /*0018*/ 	.word	0x00000000
	.align		4
        /*001c*/ 	.word	0xfffffffc


//--------------------- .text.matmul_kernel       --------------------------
	.section	.text.matmul_kernel,"ax",@progbits
	.align	128
        .global         matmul_kernel
        .type           matmul_kernel,@function
        .size           matmul_kernel,(.L_x_4 - matmul_kernel)
        .other          matmul_kernel,@"STO_CUDA_ENTRY STV_DEFAULT"
matmul_kernel:
.text.matmul_kernel:
[----:B------:R-:W0:Y:S08]  /*0000*/  LDC R1, c[0x0][0x28] ;  /* 0x00000a00ff017b82 */ /* 0x000e300000000800 */
[----:B------:R-:W1:Y:S01]  /*0010*/  LDC.64 R140, c[0x0][0x228] ;  /* 0x00008a00ff8c7b82 */ /* 0x000e620000000a00 */
[----:B------:R-:W2:Y:S01]  /*0020*/  S2R R5, SR_CTAID.X ;  /* 0x0000000000057919 */ /* 0x000ea20000002500 */
[----:B0-----:R-:W-:Y:S01]  /*0030*/  VIADD R1, R1, 0xfffff930 ;  /* 0xfffff93001017836 */ /* 0x001fe20000000000 */
[----:B------:R-:W-:Y:S01]  /*0040*/  UMOV UR4, 0x400 ;  /* 0x0000040000047882 */ /* 0x000fe20000000000 */
[----:B------:R-:W-:-:S04]  /*0050*/  ULDC.64 UR18, c[0x0][0x208] ;  /* 0x0000820000127ab9 */ /* 0x000fc80000000a00 */
[----:B------:R-:W0:Y:S08]  /*0060*/  LDC R144, c[0x0][0x230] ;  /* 0x00008c00ff907b82 */ /* 0x000e300000000800 */
[----:B------:R-:W3:Y:S01]  /*0070*/  S2UR UR7, SR_CgaCtaId ;  /* 0x00000000000779c3 */ /* 0x000ee20000008800 */
[----:B-1----:R-:W-:-:S05]  /*0080*/  VIADD R0, R141, 0x7f ;  /* 0x0000007f8d007836 */ /* 0x002fca0000000000 */
[----:B------:R-:W-:Y:S01]  /*0090*/  SHF.R.S32.HI R3, RZ, 0x1f, R0 ;  /* 0x0000001fff037819 */ /* 0x000fe20000011400 */
[----:B0-----:R-:W-:-:S03]  /*00a0*/  VIADD R144, R144, 0x7f ;  /* 0x0000007f90907836 */ /* 0x001fc60000000000 */
[----:B------:R-:W-:Y:S02]  /*00b0*/  LEA.HI R3, R3, R0, RZ, 0x7 ;  /* 0x0000000003037211 */ /* 0x000fe400078f38ff */
[----:B--2---:R-:W-:Y:S02]  /*00c0*/  IABS R8, R5 ;  /* 0x0000000500087213 */ /* 0x004fe40000000000 */
[----:B------:R-:W-:Y:S01]  /*00d0*/  SHF.R.S32.HI R3, RZ, 0x7, R3 ;  /* 0x00000007ff037819 */ /* 0x000fe20000011403 */
[----:B---3--:R-:W-:-:S04]  /*00e0*/  ULEA UR7, UR7, UR4, 0x18 ;  /* 0x0000000407077291 */ /* 0x008fc8000f8ec03f */
[----:B------:R-:W-:-:S05]  /*00f0*/  IMAD.SHL.U32 R4, R3, 0x8, RZ ;  /* 0x0000000803047824 */ /* 0x000fca00078e00ff */
[-C--:B------:R-:W-:Y:S02]  /*0100*/  IABS R7, R4.reuse ;  /* 0x0000000400077213 */ /* 0x080fe40000000000 */
[----:B------:R-:W-:Y:S02]  /*0110*/  IABS R10, R4 ;  /* 0x00000004000a7213 */ /* 0x000fe40000000000 */
[----:B------:R-:W0:Y:S08]  /*0120*/  I2F.RP R0, R7 ;  /* 0x0000000700007306 */ /* 0x000e300000209400 */
[----:B0-----:R-:W0:Y:S02]  /*0130*/  MUFU.RCP R0, R0 ;  /* 0x0000000000007308 */ /* 0x001e240000001000 */
[----:B0-----:R-:W-:-:S02]  /*0140*/  VIADD R2, R0, 0xffffffe ;  /* 0x0ffffffe00027836 */ /* 0x001fc40000000000 */
[----:B------:R-:W-:-:S04]  /*0150*/  IMAD.MOV R0, RZ, RZ, -R10 ;  /* 0x000000ffff007224 */ /* 0x000fc800078e0a0a */
[----:B------:R0:W1:Y:S02]  /*0160*/  F2I.FTZ.U32.TRUNC.NTZ R3, R2 ;  /* 0x0000000200037305 */ /* 0x000064000021f000 */
[----:B0-----:R-:W-:Y:S02]  /*0170*/  IMAD.MOV.U32 R2, RZ, RZ, RZ ;  /* 0x000000ffff027224 */ /* 0x001fe400078e00ff */
[----:B-1----:R-:W-:-:S04]  /*0180*/  IMAD.MOV R6, RZ, RZ, -R3 ;  /* 0x000000ffff067224 */ /* 0x002fc800078e0a03 */
[----:B------:R-:W-:Y:S02]  /*0190*/  IMAD R9, R6, R7, RZ ;  /* 0x0000000706097224 */ /* 0x000fe400078e02ff */
[----:B------:R-:W-:Y:S02]  /*01a0*/  IMAD.MOV.U32 R6, RZ, RZ, R8 ;  /* 0x000000ffff067224 */ /* 0x000fe400078e0008 */
[----:B------:R-:W-:-:S06]  /*01b0*/  IMAD.HI.U32 R3, R3, R9, R2 ;  /* 0x0000000903037227 */ /* 0x000fcc00078e0002 */
[----:B------:R-:W-:-:S04]  /*01c0*/  IMAD.HI.U32 R3, R3, R6, RZ ;  /* 0x0000000603037227 */ /* 0x000fc800078e00ff */
[----:B------:R-:W-:-:S05]  /*01d0*/  IMAD R0, R3, R0, R6 ;  /* 0x0000000003007224 */ /* 0x000fca00078e0206 */
[----:B------:R-:W-:-:S13]  /*01e0*/  ISETP.GT.U32.AND P1, PT, R7, R0, PT ;  /* 0x000000000700720c */ /* 0x000fda0003f24070 */
[----:B------:R-:W-:Y:S02]  /*01f0*/  @!P1 IMAD.IADD R0, R0, 0x1, -R7 ;  /* 0x0000000100009824 */ /* 0x000fe400078e0a07 */
[----:B------:R-:W-:Y:S01]  /*0200*/  @!P1 VIADD R3, R3, 0x1 ;  /* 0x0000000103039836 */ /* 0x000fe20000000000 */
[----:B------:R-:W-:Y:S02]  /*0210*/  ISETP.NE.AND P1, PT, R4, RZ, PT ;  /* 0x000000ff0400720c */ /* 0x000fe40003f25270 */
[----:B------:R-:W-:Y:S02]  /*0220*/  ISETP.GE.U32.AND P0, PT, R0, R7, PT ;  /* 0x000000070000720c */ /* 0x000fe40003f06070 */
[----:B------:R-:W-:-:S04]  /*0230*/  LOP3.LUT R0, R5, R4, RZ, 0x3c, !PT ;  /* 0x0000000405007212 */ /* 0x000fc800078e3cff */
[----:B------:R-:W-:Y:S01]  /*0240*/  ISETP.GE.AND P2, PT, R0, RZ, PT ;  /* 0x000000ff0000720c */ /* 0x000fe20003f46270 */
[----:B------:R-:W-:-:S06]  /*0250*/  VIADD R0, R140, 0x3f ;  /* 0x0000003f8c007836 */ /* 0x000fcc0000000000 */
[----:B------:R-:W-:-:S04]  /*0260*/  @P0 VIADD R3, R3, 0x1 ;  /* 0x0000000103030836 */ /* 0x000fc80000000000 */
[----:B------:R-:W-:Y:S01]  /*0270*/  IMAD.MOV.U32 R2, RZ, RZ, R3 ;  /* 0x000000ffff027224 */ /* 0x000fe200078e0003 */
[----:B------:R-:W-:-:S03]  /*0280*/  SHF.R.S32.HI R3, RZ, 0x1f, R0 ;  /* 0x0000001fff037819 */ /* 0x000fc60000011400 */
[----:B------:R-:W-:Y:S01]  /*0290*/  @!P2 IMAD.MOV R2, RZ, RZ, -R2 ;  /* 0x000000ffff02a224 */ /* 0x000fe200078e0a02 */
[----:B------:R-:W-:Y:S02]  /*02a0*/  @!P1 LOP3.LUT R2, RZ, R4, RZ, 0x33, !PT ;  /* 0x00000004ff029212 */ /* 0x000fe400078e33ff */
[----:B------:R-:W-:-:S03]  /*02b0*/  LEA.HI R3, R3, R0, RZ, 0x6 ;  /* 0x0000000003037211 */ /* 0x000fc600078f30ff */
[----:B------:R-:W-:Y:S02]  /*02c0*/  IMAD.SHL.U32 R6, R2, 0x8, RZ ;  /* 0x0000000802067824 */ /* 0x000fe400078e00ff */
[----:B------:R-:W-:-:S03]  /*02d0*/  IMAD.MOV R2, RZ, RZ, -R2 ;  /* 0x000000ffff027224 */ /* 0x000fc600078e0a02 */
[----:B------:R-:W-:Y:S01]  /*02e0*/  LEA.HI.SX32 R3, R3, -R6, 0x1a ;  /* 0x8000000603037211 */ /* 0x000fe200078fd2ff */
[----:B------:R-:W-:-:S03]  /*02f0*/  IMAD R8, R4, R2, R5 ;  /* 0x0000000204087224 */ /* 0x000fc600078e0205 */
[----:B------:R-:W-:-:S04]  /*0300*/  VIMNMX R11, R3, 0x8, PT ;  /* 0x00000008030b7848 */ /* 0x000fc80003fe0100 */
[-C--:B------:R-:W-:Y:S02]  /*0310*/  IABS R7, R11.reuse ;  /* 0x0000000b00077213 */ /* 0x080fe40000000000 */
[----:B------:R-:W-:Y:S02]  /*0320*/  IABS R4, R11 ;  /* 0x0000000b00047213 */ /* 0x000fe40000000000 */
[----:B------:R-:W0:Y:S08]  /*0330*/  I2F.RP R0, R7 ;  /* 0x0000000700007306 */ /* 0x000e300000209400 */
[----:B0-----:R-:W0:Y:S02]  /*0340*/  MUFU.RCP R0, R0 ;  /* 0x0000000000007308 */ /* 0x001e240000001000 */
[----:B0-----:R-:W-:-:S02]  /*0350*/  VIADD R3, R0, 0xffffffe ;  /* 0x0ffffffe00037836 */ /* 0x001fc40000000000 */
[----:B------:R-:W-:Y:S02]  /*0360*/  IMAD.MOV R0, RZ, RZ, -R4 ;  /* 0x000000ffff007224 */ /* 0x000fe400078e0a04 */
[----:B------:R-:W0:Y:S02]  /*0370*/  S2R R4, SR_TID.X ;  /* 0x0000000000047919 */ /* 0x000e240000002100 */
[----:B------:R-:W1:Y:S02]  /*0380*/  F2I.FTZ.U32.TRUNC.NTZ R3, R3 ;  /* 0x0000000300037305 */ /* 0x000e64000021f000 */
[----:B-1----:R-:W-:-:S04]  /*0390*/  IMAD.MOV R9, RZ, RZ, -R3 ;  /* 0x000000ffff097224 */ /* 0x002fc800078e0a03 */
[----:B------:R-:W-:Y:S01]  /*03a0*/  IMAD.MOV.U32 R2, RZ, RZ, R9 ;  /* 0x000000ffff027224 */ /* 0x000fe200078e0009 */
[----:B------:R-:W-:-:S03]  /*03b0*/  IABS R9, R8 ;  /* 0x0000000800097213 */ /* 0x000fc60000000000 */
[----:B------:R-:W-:Y:S02]  /*03c0*/  IMAD R5, R2, R7, RZ ;  /* 0x0000000702057224 */ /* 0x000fe400078e02ff */
[----:B------:R-:W-:-:S04]  /*03d0*/  IMAD.MOV.U32 R2, RZ, RZ, RZ ;  /* 0x000000ffff027224 */ /* 0x000fc800078e00ff */
[----:B------:R-:W-:Y:S01]  /*03e0*/  IMAD.HI.U32 R2, R3, R5, R2 ;  /* 0x0000000503027227 */ /* 0x000fe200078e0002 */
[----:B0-----:R-:W-:Y:S02]  /*03f0*/  SHF.R.U32.HI R146, RZ, 0x6, R4 ;  /* 0x00000006ff927819 */ /* 0x001fe40000011604 */
[----:B------:R-:W-:Y:S02]  /*0400*/  LOP3.LUT R91, R4, 0x7f, RZ, 0xc0, !PT ;  /* 0x0000007f045b7812 */ /* 0x000fe400078ec0ff */
[----:B------:R-:W-:Y:S01]  /*0410*/  SGXT.U32 R146, R146, 0x1 ;  /* 0x000000019292781a */ /* 0x000fe20000000000 */
[----:B------:R-:W-:Y:S01]  /*0420*/  IMAD.HI.U32 R2, R2, R9, RZ ;  /* 0x0000000902027227 */ /* 0x000fe200078e00ff */
[----:B------:R-:W-:Y:S02]  /*0430*/  LEA.HI R145, R4, 0xe, RZ, 0x1a ;  /* 0x0000000e04917811 */ /* 0x000fe400078fd0ff */
[----:B------:R-:W-:Y:S01]  /*0440*/  LOP3.LUT R5, R146, 0x6, RZ, 0xfc, !PT ;  /* 0x0000000692057812 */ /* 0x000fe200078efcff */
[----:B------:R-:W-:Y:S01]  /*0450*/  IMAD R0, R2, R0, R9 ;  /* 0x0000000002007224 */ /* 0x000fe200078e0209 */
[----:B------:R-:W-:-:S02]  /*0460*/  LOP3.LUT R5, R146, 0xc, RZ, 0xfc, !PT ;  /* 0x0000000c92057812 */ /* 0x000fc400078efcff */
[C---:B------:R-:W-:Y:S02]  /*0470*/  LOP3.LUT R5, R146.reuse, 0x14, RZ, 0xfc, !PT ;  /* 0x0000001492057812 */ /* 0x040fe400078efcff */
[----:B------:R-:W-:Y:S02]  /*0480*/  ISETP.GT.U32.AND P1, PT, R7, R0, PT ;  /* 0x000000000700720c */ /* 0x000fe40003f24070 */
[C---:B------:R-:W-:Y:S02]  /*0490*/  LOP3.LUT R5, R146.reuse, 0x1a, RZ, 0xfc, !PT ;  /* 0x0000001a92057812 */ /* 0x040fe400078efcff */
[C---:B------:R-:W-:Y:S02]  /*04a0*/  LOP3.LUT R5, R146.reuse, 0x22, RZ, 0xfc, !PT ;  /* 0x0000002292057812 */ /* 0x040fe400078efcff */
[C---:B------:R-:W-:Y:S02]  /*04b0*/  LOP3.LUT R5, R146.reuse, 0x28, RZ, 0xfc, !PT ;  /* 0x0000002892057812 */ /* 0x040fe400078efcff */
[----:B------:R-:W-:-:S02]  /*04c0*/  LOP3.LUT R5, R146, 0x30, RZ, 0xfc, !PT ;  /* 0x0000003092057812 */ /* 0x000fc400078efcff */
[C---:B------:R-:W-:Y:S02]  /*04d0*/  LOP3.LUT R5, R146.reuse, 0x36, RZ, 0xfc, !PT ;  /* 0x0000003692057812 */ /* 0x040fe400078efcff */
[----:B------:R-:W-:Y:S01]  /*04e0*/  LOP3.LUT R5, R146, 0x3c, RZ, 0xfc, !PT ;  /* 0x0000003c92057812 */ /* 0x000fe200078efcff */
[----:B------:R-:W-:Y:S01]  /*04f0*/  @!P1 IMAD.IADD R0, R0, 0x1, -R7 ;  /* 0x0000000100009824 */ /* 0x000fe200078e0a07 */
[----:B------:R-:W-:Y:S01]  /*0500*/  LOP3.LUT R5, R146, 0x44, RZ, 0xfc, !PT ;  /* 0x0000004492057812 */ /* 0x000fe200078efcff */
[----:B------:R-:W-:Y:S01]  /*0510*/  @!P1 VIADD R2, R2, 0x1 ;  /* 0x0000000102029836 */ /* 0x000fe20000000000 */
[----:B------:R-:W-:Y:S02]  /*0520*/  ISETP.NE.AND P1, PT, R11, RZ, PT ;  /* 0x000000ff0b00720c */ /* 0x000fe40003f25270 */
[----:B------:R-:W-:Y:S02]  /*0530*/  ISETP.GE.U32.AND P0, PT, R0, R7, PT ;  /* 0x000000070000720c */ /* 0x000fe40003f06070 */
[----:B------:R-:W-:-:S02]  /*0540*/  LOP3.LUT R0, R8, R11, RZ, 0x3c, !PT ;  /* 0x0000000b08007212 */ /* 0x000fc400078e3cff */
[----:B------:R-:W-:Y:S02]  /*0550*/  LOP3.LUT R7, R146, 0x2, RZ, 0xfc, !PT ;  /* 0x0000000292077812 */ /* 0x000fe400078efcff */
[----:B------:R-:W-:Y:S02]  /*0560*/  ISETP.GE.AND P2, PT, R0, RZ, PT ;  /* 0x000000ff0000720c */ /* 0x000fe40003f46270 */
[C---:B------:R-:W-:Y:S02]  /*0570*/  LOP3.LUT R7, R146.reuse, 0x8, RZ, 0xfc, !PT ;  /* 0x0000000892077812 */ /* 0x040fe400078efcff */
[C---:B------:R-:W-:Y:S02]  /*0580*/  LOP3.LUT R7, R146.reuse, 0x10, RZ, 0xfc, !PT ;  /* 0x0000001092077812 */ /* 0x040fe400078efcff */
[----:B------:R-:W-:Y:S01]  /*0590*/  LOP3.LUT R7, R146, 0x16, RZ, 0xfc, !PT ;  /* 0x0000001692077812 */ /* 0x000fe200078efcff */
[----:B------:R-:W-:Y:S01]  /*05a0*/  @P0 VIADD R2, R2, 0x1 ;  /* 0x0000000102020836 */ /* 0x000fe20000000000 */
[----:B------:R-:W-:-:S02]  /*05b0*/  ISETP.GT.AND P0, PT, R144, 0x7f, PT ;  /* 0x0000007f9000780c */ /* 0x000fc40003f04270 */
[C---:B------:R-:W-:Y:S01]  /*05c0*/  LOP3.LUT R7, R146.reuse, 0x1c, RZ, 0xfc, !PT ;  /* 0x0000001c92077812 */ /* 0x040fe200078efcff */
[----:B------:R-:W-:Y:S01]  /*05d0*/  IMAD.MOV.U32 R0, RZ, RZ, R2 ;  /* 0x000000ffff007224 */ /* 0x000fe200078e0002 */
[C---:B------:R-:W-:Y:S02]  /*05e0*/  LOP3.LUT R7, R146.reuse, 0x24, RZ, 0xfc, !PT ;  /* 0x0000002492077812 */ /* 0x040fe400078efcff */
[C---:B------:R-:W-:Y:S01]  /*05f0*/  LOP3.LUT R7, R146.reuse, 0x2a, RZ, 0xfc, !PT ;  /* 0x0000002a92077812 */ /* 0x040fe200078efcff */
[----:B------:R-:W-:Y:S01]  /*0600*/  @!P2 IMAD.MOV R0, RZ, RZ, -R0 ;  /* 0x000000ffff00a224 */ /* 0x000fe200078e0a00 */
[----:B------:R-:W-:Y:S02]  /*0610*/  @!P1 LOP3.LUT R0, RZ, R11, RZ, 0x33, !PT ;  /* 0x0000000bff009212 */ /* 0x000fe400078e33ff */
[C---:B------:R-:W-:Y:S02]  /*0620*/  LOP3.LUT R7, R146.reuse, 0x32, RZ, 0xfc, !PT ;  /* 0x0000003292077812 */ /* 0x040fe400078efcff */
[C---:B------:R-:W-:Y:S01]  /*0630*/  LOP3.LUT R7, R146.reuse, 0x38, RZ, 0xfc, !PT ;  /* 0x0000003892077812 */ /* 0x040fe200078efcff */
[----:B------:R-:W-:Y:S01]  /*0640*/  IMAD.MOV R2, RZ, RZ, -R0 ;  /* 0x000000ffff027224 */ /* 0x000fe200078e0a00 */
[----:B------:R-:W-:Y:S01]  /*0650*/  LOP3.LUT R7, R146, 0x40, RZ, 0xfc, !PT ;  /* 0x0000004092077812 */ /* 0x000fe200078efcff */
[----:B------:R-:W-:Y:S01]  /*0660*/  IMAD.SHL.U32 R0, R0, 0x80, RZ ;  /* 0x0000008000007824 */ /* 0x000fe200078e00ff */
[C---:B------:R-:W-:Y:S01]  /*0670*/  LOP3.LUT R7, R146.reuse, 0x46, RZ, 0xfc, !PT ;  /* 0x0000004692077812 */ /* 0x040fe200078efcff */
[----:B------:R-:W-:Y:S01]  /*0680*/  IMAD R2, R11, R2, R8 ;  /* 0x000000020b027224 */ /* 0x000fe200078e0208 */
[----:B------:R-:W-:-:S02]  /*0690*/  LOP3.LUT R5, R146, 0x4a, RZ, 0xfc, !PT ;  /* 0x0000004a92057812 */ /* 0x000fc400078efcff */
[----:B------:R-:W-:Y:S01]  /*06a0*/  LOP3.LUT R7, R146, 0x4c, RZ, 0xfc, !PT ;  /* 0x0000004c92077812 */ /* 0x000fe200078efcff */
[----:B------:R-:W-:Y:S01]  /*06b0*/  IMAD.IADD R3, R6, 0x1, R2 ;  /* 0x0000000106037824 */ /* 0x000fe200078e0202 */
[----:B------:R-:W-:Y:S02]  /*06c0*/  LOP3.LUT R2, R4, 0x3f, RZ, 0xc0, !PT ;  /* 0x0000003f04027812 */ /* 0x000fe400078ec0ff */
[C---:B------:R-:W-:Y:S02]  /*06d0*/  LOP3.LUT R6, R146.reuse, 0x4, RZ, 0xfc, !PT ;  /* 0x0000000492067812 */ /* 0x040fe400078efcff */
[C---:B------:R-:W-:Y:S01]  /*06e0*/  LOP3.LUT R6, R146.reuse, 0xa, RZ, 0xfc, !PT ;  /* 0x0000000a92067812 */ /* 0x040fe200078efcff */
[----:B------:R-:W-:Y:S01]  /*06f0*/  IMAD R14, R3, 0x40, R2 ;  /* 0x00000040030e7824 */ /* 0x000fe200078e0202 */
[C---:B------:R-:W-:Y:S02]  /*0700*/  LOP3.LUT R6, R146.reuse, 0x12, RZ, 0xfc, !PT ;  /* 0x0000001292067812 */ /* 0x040fe400078efcff */
[----:B------:R-:W-:-:S02]  /*0710*/  LOP3.LUT R6, R146, 0x18, RZ, 0xfc, !PT ;  /* 0x0000001892067812 */ /* 0x000fc400078efcff */
[----:B------:R0:W-:Y:S01]  /*0720*/  STL [R1+0x560], R14 ;  /* 0x0005600e01007387 */ /* 0x0001e20000100800 */
[C---:B------:R-:W-:Y:S02]  /*0730*/  LOP3.LUT R6, R146.reuse, 0x20, RZ, 0xfc, !PT ;  /* 0x0000002092067812 */ /* 0x040fe400078efcff */
[C---:B------:R-:W-:Y:S02]  /*0740*/  LOP3.LUT R6, R146.reuse, 0x26, RZ, 0xfc, !PT ;  /* 0x0000002692067812 */ /* 0x040fe400078efcff */
[C---:B------:R-:W-:Y:S02]  /*0750*/  LOP3.LUT R6, R146.reuse, 0x2c, RZ, 0xfc, !PT ;  /* 0x0000002c92067812 */ /* 0x040fe400078efcff */
[C---:B------:R-:W-:Y:S02]  /*0760*/  LOP3.LUT R6, R146.reuse, 0x34, RZ, 0xfc, !PT ;  /* 0x0000003492067812 */ /* 0x040fe400078efcff */
[C---:B------:R-:W-:Y:S02]  /*0770*/  LOP3.LUT R6, R146.reuse, 0x3a, RZ, 0xfc, !PT ;  /* 0x0000003a92067812 */ /* 0x040fe400078efcff */
[----:B------:R-:W-:-:S02]  /*0780*/  LOP3.LUT R6, R146, 0x42, RZ, 0xfc, !PT ;  /* 0x0000004292067812 */ /* 0x000fc400078efcff */
        /* <DEDUP_REMOVED lines=18> */
[C---:B------:R-:W-:Y:S02]  /*08b0*/  LEA.HI R149, R4.reuse, 0x1e, RZ, 0x1a ;  /* 0x0000001e04957811 */ /* 0x040fe400078fd0ff */
[C---:B------:R-:W-:Y:S02]  /*08c0*/  LEA.HI R151, R4.reuse, 0x2e, RZ, 0x1a ;  /* 0x0000002e04977811 */ /* 0x040fe400078fd0ff */
[C---:B------:R-:W-:Y:S02]  /*08d0*/  LEA.HI R153, R4.reuse, 0x3e, RZ, 0x1a ;  /* 0x0000003e04997811 */ /* 0x040fe400078fd0ff */
[C---:B------:R-:W-:Y:S02]  /*08e0*/  LEA.HI R155, R4.reuse, 0x4e, RZ, 0x1a ;  /* 0x0000004e049b7811 */ /* 0x040fe400078fd0ff */
[C---:B------:R-:W-:Y:S02]  /*08f0*/  LEA.HI R157, R4.reuse, 0x5e, RZ, 0x1a ;  /* 0x0000005e049d7811 */ /* 0x040fe400078fd0ff */
[----:B------:R-:W-:-:S02]  /*0900*/  LEA.HI R159, R4, 0x6e, RZ, 0x1a ;  /* 0x0000006e049f7811 */ /* 0x000fc400078fd0ff */
[----:B------:R-:W-:Y:S02]  /*0910*/  LEA.HI R161, R4, 0x7e, RZ, 0x1a ;  /* 0x0000007e04a17811 */ /* 0x000fe400078fd0ff */
[C---:B------:R-:W-:Y:S02]  /*0920*/  LOP3.LUT R7, R146.reuse, 0x76, RZ, 0xfc, !PT ;  /* 0x0000007692077812 */ /* 0x040fe400078efcff */
[C---:B------:R-:W-:Y:S02]  /*0930*/  LOP3.LUT R6, R146.reuse, 0x78, RZ, 0xfc, !PT ;  /* 0x0000007892067812 */ /* 0x040fe400078efcff */
[C---:B------:R-:W-:Y:S02]  /*0940*/  LOP3.LUT R5, R146.reuse, 0x7a, RZ, 0xfc, !PT ;  /* 0x0000007a92057812 */ /* 0x040fe400078efcff */
[----:B------:R-:W-:Y:S01]  /*0950*/  LOP3.LUT R89, R146, 0x7c, RZ, 0xfc, !PT ;  /* 0x0000007c92597812 */ /* 0x000fe200078efcff */
[----:B0-----:R-:W-:Y:S06]  /*0960*/  @P0 BRA `(.L_x_0) ;  /* 0x0000000000900947 */ /* 0x001fec0003800000 */
[----:B------:R-:W-:Y:S01]  /*0970*/  IMAD.SHL.U32 R4, R4, 0x10, RZ ;  /* 0x0000001004047824 */ /* 0x000fe200078e00ff */
[----:B------:R-:W-:Y:S02]  /*0980*/  CS2R R24, SRZ ;  /* 0x0000000000187805 */ /* 0x000fe4000001ff00 */
[----:B------:R-:W-:Y:S02]  /*0990*/  CS2R R26, SRZ ;  /* 0x00000000001a7805 */ /* 0x000fe4000001ff00 */
[----:B------:R-:W-:Y:S02]  /*09a0*/  CS2R R28, SRZ ;  /* 0x00000000001c7805 */ /* 0x000fe4000001ff00 */
[----:B------:R-:W-:Y:S02]  /*09b0*/  CS2R R30, SRZ ;  /* 0x00000000001e7805 */ /* 0x000fe4000001ff00 */
[----:B------:R-:W-:Y:S02]  /*09c0*/  LOP3.LUT R2, R4, 0x70, RZ, 0xc0, !PT ;  /* 0x0000007004027812 */ /* 0x000fe400078ec0ff */
[----:B------:R-:W-:-:S02]  /*09d0*/  CS2R R32, SRZ ;  /* 0x0000000000207805 */ /* 0x000fc4000001ff00 */
[----:B------:R-:W-:Y:S02]  /*09e0*/  CS2R R34, SRZ ;  /* 0x0000000000227805 */ /* 0x000fe4000001ff00 */
[----:B------:R-:W-:Y:S02]  /*09f0*/  CS2R R36, SRZ ;  /* 0x0000000000247805 */ /* 0x000fe4000001ff00 */
[----:B------:R-:W-:Y:S01]  /*0a00*/  CS2R R38, SRZ ;  /* 0x0000000000267805 */ /* 0x000fe2000001ff00 */
[----:B------:R0:W-:Y:S01]  /*0a10*/  STL [R1+0x564], R2 ;  /* 0x0005640201007387 */ /* 0x0001e20000100800 */
[----:B------:R-:W-:Y:S02]  /*0a20*/  CS2R R40, SRZ ;  /* 0x0000000000287805 */ /* 0x000fe4000001ff00 */
[----:B------:R-:W-:Y:S02]  /*0a30*/  CS2R R42, SRZ ;  /* 0x00000000002a7805 */ /* 0x000fe4000001ff00 */
[----:B------:R-:W-:-:S02]  /*0a40*/  CS2R R44, SRZ ;  /* 0x00000000002c7805 */ /* 0x000fc4000001ff00 */
[----:B------:R-:W-:Y:S02]  /*0a50*/  CS2R R46, SRZ ;  /* 0x00000000002e7805 */ /* 0x000fe4000001ff00 */
[----:B------:R-:W-:Y:S02]  /*0a60*/  CS2R R48, SRZ ;  /* 0x0000000000307805 */ /* 0x000fe4000001ff00 */
[----:B------:R-:W-:Y:S02]  /*0a70*/  CS2R R50, SRZ ;  /* 0x0000000000327805 */ /* 0x000fe4000001ff00 */
        /* <DEDUP_REMOVED lines=17> */
[----:B------:R-:W-:Y:S01]  /*0b90*/  CS2R R86, SRZ ;  /* 0x0000000000567805 */ /* 0x000fe2000001ff00 */
[----:B0-----:R-:W-:Y:S06]  /*0ba0*/  BRA `(.L_x_1) ;  /* 0x0000014400847947 */ /* 0x001fec0003800000 */
.L_x_0:
[----:B------:R-:W-:Y:S01]  /*0bb0*/  IABS R12, R140 ;  /* 0x0000008c000c7213 */ /* 0x000fe20000000000 */
[C---:B------:R-:W-:Y:S01]  /*0bc0*/  VIADD R15, R0.reuse, 0x77 ;  /* 0x00000077000f7836 */ /* 0x040fe20000000000 */
[----:B------:R-:W-:Y:S01]  /*0bd0*/  IABS R5, R141 ;  /* 0x0000008d00057213 */ /* 0x000fe20000000000 */
[C---:B------:R-:W-:Y:S01]  /*0be0*/  VIADD R17, R0.reuse, 0x76 ;  /* 0x0000007600117836 */ /* 0x040fe20000000000 */
[----:B------:R-:W0:Y:S01]  /*0bf0*/  I2F.RP R3, R12 ;  /* 0x0000000c00037306 */ /* 0x000e220000209400 */
[----:B------:R-:W-:Y:S01]  /*0c00*/  IABS R13, R14 ;  /* 0x0000000e000d7213 */ /* 0x000fe20000000000 */
[----:B------:R-:W-:Y:S01]  /*0c10*/  VIADD R19, R0, 0x5a ;  /* 0x0000005a00137836 */ /* 0x000fe20000000000 */
[----:B------:R-:W-:Y:S01]  /*0c20*/  ISETP.NE.AND P4, PT, R140, RZ, PT ;  /* 0x000000ff8c00720c */ /* 0x000fe20003f85270 */
[C---:B------:R-:W-:Y:S01]  /*0c30*/  VIADD R23, R0.reuse, 0x58 ;  /* 0x0000005800177836 */ /* 0x040fe20000000000 */
[----:B------:R-:W-:Y:S01]  /*0c40*/  IABS R90, R15 ;  /* 0x0000000f005a7213 */ /* 0x000fe20000000000 */
[C---:B------:R-:W-:Y:S01]  /*0c50*/  VIADD R21, R0.reuse, 0x59 ;  /* 0x0000005900157836 */ /* 0x040fe20000000000 */
[----:B------:R-:W-:Y:S01]  /*0c60*/  IABS R94, R17 ;  /* 0x00000011005e7213 */ /* 0x000fe20000000000 */
[----:B------:R-:W1:Y:S01]  /*0c70*/  I2F.RP R10, R5 ;  /* 0x00000005000a7306 */ /* 0x000e620000209400 */
[----:B------:R-:W-:Y:S01]  /*0c80*/  IABS R228, R19 ;  /* 0x0000001300e47213 */ /* 0x000fe20000000000 */
[----:B------:R-:W-:Y:S01]  /*0c90*/  VIADD R27, R0, 0x1 ;  /* 0x00000001001b7836 */ /* 0x000fe20000000000 */
[----:B------:R-:W-:Y:S01]  /*0ca0*/  IABS R224, R23 ;  /* 0x0000001700e07213 */ /* 0x000fe20000000000 */
[----:B------:R-:W-:Y:S01]  /*0cb0*/  ULDC UR17, c[0x0][0x23c] ;  /* 0x00008f0000117ab9 */ /* 0x000fe20000000800 */
[----:B------:R-:W-:Y:S01]  /*0cc0*/  IABS R226, R21 ;  /* 0x0000001500e27213 */ /* 0x000fe20000000000 */
[----:B------:R-:W-:Y:S01]  /*0cd0*/  ULDC UR4, c[0x0][0x234] ;  /* 0x00008d0000047ab9 */ /* 0x000fe20000000800 */
[----:B------:R-:W-:Y:S01]  /*0ce0*/  IABS R30, R27 ;  /* 0x0000001b001e7213 */ /* 0x000fe20000000000 */
[----:B0-----:R-:W0:Y:S01]  /*0cf0*/  MUFU.RCP R3, R3 ;  /* 0x0000000300037308 */ /* 0x001e220000001000 */
[----:B------:R-:W-:Y:S01]  /*0d00*/  ULDC UR16, c[0x0][0x238] ;  /* 0x00008e0000107ab9 */ /* 0x000fe20000000800 */
[----:B------:R-:W-:Y:S01]  /*0d10*/  ULDC.64 UR8, c[0x0][0x210] ;  /* 0x0000840000087ab9 */ /* 0x000fe20000000a00 */
[----:B------:R-:W-:Y:S01]  /*0d20*/  IMAD R143, R89, UR16, RZ ;  /* 0x00000010598f7c24 */ /* 0x000fe2000f8e02ff */
[----:B------:R-:W-:Y:S01]  /*0d30*/  USHF.R.U32.HI UR14, URZ, 0x4, UR7 ;  /* 0x000000043f0e7899 */ /* 0x000fe20008011607 */
[----:B------:R-:W-:Y:S01]  /*0d40*/  IMAD R42, RZ, RZ, -UR16 ;  /* 0x80000010ff2a7e24 */ /* 0x000fe2000f8e02ff */
[----:B------:R-:W-:-:S02]  /*0d50*/  UMOV UR6, URZ ;  /* 0x0000003f00067c82 */ /* 0x000fc40008000000 */
[----:B-1----:R-:W1:Y:S01]  /*0d60*/  MUFU.RCP R10, R10 ;  /* 0x0000000a000a7308 */ /* 0x002e620000001000 */
[----:B------:R-:W-:Y:S01]  /*0d70*/  IMAD R39, R42, 0x2, R143 ;  /* 0x000000022a277824 */ /* 0x000fe200078e028f */
[----:B------:R-:W-:-:S03]  /*0d80*/  USGXT.U32 UR14, UR14, 0xe ;  /* 0x0000000e0e0e789a */ /* 0x000fc60008000000 */
[----:B------:R-:W-:Y:S01]  /*0d90*/  IMAD R142, R42, 0x2, R39 ;  /* 0x000000022a8e7824 */ /* 0x000fe200078e0227 */
[----:B------:R-:W-:Y:S01]  /*0da0*/  UIADD3 UR10, UP1, UR14, 0x2, URZ ;  /* 0x000000020e0a7890 */ /* 0x000fe2000ff3e03f */
[----:B0-----:R-:W-:-:S03]  /*0db0*/  VIADD R6, R3, 0xffffffe ;  /* 0x0ffffffe03067836 */ /* 0x001fc60000000000 */
[----:B------:R-:W-:Y:S01]  /*0dc0*/  UIADD3.X UR11, UR6, 0x40000040, URZ, UP1, !UPT ;  /* 0x40000040060b7890 */ /* 0x000fe20008ffe43f */
[----:B------:R0:W2:Y:S03]  /*0dd0*/  F2I.FTZ.U32.TRUNC.NTZ R7, R6 ;  /* 0x0000000600077305 */ /* 0x0000a6000021f000 */
[----:B------:R-:W-:Y:S02]  /*0de0*/  UIADD3.64 UR22, UR10, 0x2, URZ ;  /* 0x000000020a167897 */ /* 0x000fe4000fffe03f */
[----:B------:R-:W-:Y:S01]  /*0df0*/  UIADD3.64 UR26, UR10, 0x4, URZ ;  /* 0x000000040a1a7897 */ /* 0x000fe2000fffe03f */
[----:B-1----:R-:W-:Y:S01]  /*0e00*/  VIADD R8, R10, 0xffffffe ;  /* 0x0ffffffe0a087836 */ /* 0x002fe20000000000 */
[----:B------:R-:W-:-:S03]  /*0e10*/  IABS R10, R0 ;  /* 0x00000000000a7213 */ /* 0x000fc60000000000 */
[----:B------:R1:W3:Y:S01]  /*0e20*/  F2I.FTZ.U32.TRUNC.NTZ R9, R8 ;  /* 0x0000000800097305 */ /* 0x0002e2000021f000 */
[----:B0-----:R-:W-:Y:S02]  /*0e30*/  IMAD.MOV.U32 R6, RZ, RZ, RZ ;  /* 0x000000ffff067224 */ /* 0x001fe400078e00ff */
[----:B--2---:R-:W-:Y:S02]  /*0e40*/  IMAD.MOV R11, RZ, RZ, -R7 ;  /* 0x000000ffff0b7224 */ /* 0x004fe400078e0a07 */
[----:B-1----:R-:W-:Y:S02]  /*0e50*/  IMAD.MOV.U32 R8, RZ, RZ, RZ ;  /* 0x000000ffff087224 */ /* 0x002fe400078e00ff */
[----:B------:R-:W-:-:S04]  /*0e60*/  IMAD R11, R11, R12, RZ ;  /* 0x0000000c0b0b7224 */ /* 0x000fc800078e02ff */
[----:B------:R-:W-:-:S04]  /*0e70*/  IMAD.HI.U32 R7, R7, R11, R6 ;  /* 0x0000000b07077227 */ /* 0x000fc800078e0006 */
[----:B---3--:R-:W-:Y:S02]  /*0e80*/  IMAD.MOV R6, RZ, RZ, -R9 ;  /* 0x000000ffff067224 */ /* 0x008fe400078e0a09 */
[----:B------:R-:W-:-:S04]  /*0e90*/  IMAD.HI.U32 R7, R7, R13, RZ ;  /* 0x0000000d07077227 */ /* 0x000fc800078e00ff */
[----:B------:R-:W-:Y:S02]  /*0ea0*/  IMAD R3, R6, R5, RZ ;  /* 0x0000000506037224 */ /* 0x000fe400078e02ff */
[----:B------:R-:W-:Y:S02]  /*0eb0*/  IMAD.MOV R7, RZ, RZ, -R7 ;  /* 0x000000ffff077224 */ /* 0x000fe400078e0a07 */
[----:B------:R-:W-:-:S04]  /*0ec0*/  IMAD.HI.U32 R6, R9, R3, R8 ;  /* 0x0000000309067227 */ /* 0x000fc800078e0008 */
[----:B------:R-:W-:Y:S02]  /*0ed0*/  IMAD R3, R12, R7, R13 ;  /* 0x000000070c037224 */ /* 0x000fe400078e020d */
[----:B------:R-:W-:-:S03]  /*0ee0*/  IMAD.HI.U32 R7, R6, R10, RZ ;  /* 0x0000000a06077227 */ /* 0x000fc600078e00ff */
[----:B------:R-:W-:Y:S01]  /*0ef0*/  ISETP.GT.U32.AND P0, PT, R12, R3, PT ;  /* 0x000000030c00720c */ /* 0x000fe20003f04070 */
[----:B------:R-:W-:Y:S02]  /*0f00*/  IMAD.MOV R7, RZ, RZ, -R7 ;  /* 0x000000ffff077224 */ /* 0x000fe400078e0a07 */
[C---:B------:R-:W-:Y:S02]  /*0f10*/  VIADD R8, R0.reuse, 0x7f ;  /* 0x0000007f00087836 */ /* 0x040fe40000000000 */
[C---:B------:R-:W-:Y:S02]  /*0f20*/  IMAD R10, R5.reuse, R7, R10 ;  /* 0x00000007050a7224 */ /* 0x040fe400078e020a */
[C---:B------:R-:W-:Y:S01]  /*0f30*/  VIADD R9, R0.reuse, 0x7e ;  /* 0x0000007e00097836 */ /* 0x040fe20000000000 */
[----:B------:R-:W-:Y:S01]  /*0f40*/  IABS R18, R8 ;  /* 0x0000000800127213 */ /* 0x000fe20000000000 */
[C---:B------:R-:W-:Y:S01]  /*0f50*/  VIADD R11, R0.reuse, 0x7a ;  /* 0x0000007a000b7836 */ /* 0x040fe20000000000 */
[----:B------:R-:W-:Y:S01]  /*0f60*/  ISETP.GT.U32.AND P5, PT, R5, R10, PT ;  /* 0x0000000a0500720c */ /* 0x000fe20003fa4070 */
[----:B------:R-:W-:Y:S01]  /*0f70*/  VIADD R13, R0, 0x78 ;  /* 0x00000078000d7836 */ /* 0x000fe20000000000 */
[----:B------:R-:W-:Y:S01]  /*0f80*/  IABS R20, R9 ;  /* 0x0000000900147213 */ /* 0x000fe20000000000 */
[----:B------:R-:W-:Y:S01]  /*0f90*/  @!P0 IMAD.IADD R3, R3, 0x1, -R12 ;  /* 0x0000000103038824 */ /* 0x000fe200078e0a0c */
[----:B------:R-:W-:Y:S01]  /*0fa0*/  ISETP.GE.AND P0, PT, R14, RZ, PT ;  /* 0x000000ff0e00720c */ /* 0x000fe20003f06270 */
[----:B------:R-:W-:Y:S01]  /*0fb0*/  IMAD.HI.U32 R7, R6, R18, RZ ;  /* 0x0000001206077227 */ /* 0x000fe200078e00ff */
[----:B------:R-:W-:-:S02]  /*0fc0*/  ISETP.GE.AND P3, PT, R8, RZ, PT ;  /* 0x000000ff0800720c */ /* 0x000fc40003f66270 */
[----:B------:R-:W-:Y:S01]  /*0fd0*/  ISETP.GT.U32.AND P1, PT, R12, R3, PT ;  /* 0x000000030c00720c */ /* 0x000fe20003f24070 */
[----:B------:R-:W-:Y:S01]  /*0fe0*/  IMAD.MOV R7, RZ, RZ, -R7 ;  /* 0x000000ffff077224 */ /* 0x000fe200078e0a07 */
[----:B------:R-:W-:Y:S01]  /*0ff0*/  ISETP.GE.AND P2, PT, R9, RZ, PT ;  /* 0x000000ff0900720c */ /* 0x000fe20003f46270 */
[----:B------:R-:W-:Y:S01]  /*1000*/  VIADD R8, R0, 0x7d ;  /* 0x0000007d00087836 */ /* 0x000fe20000000000 */
[----:B------:R-:W-:Y:S01]  /*1010*/  IABS R14, R11 ;  /* 0x0000000b000e7213 */ /* 0x000fe20000000000 */
[----:B------:R-:W-:Y:S01]  /*1020*/  @!P5 IMAD.IADD R10, R10, 0x1, -R5 ;  /* 0x000000010a0ad824 */ /* 0x000fe200078e0a05 */
[----:B------:R-:W-:Y:S01]  /*1030*/  ISETP.GE.AND P5, PT, R0, RZ, PT ;  /* 0x000000ff0000720c */ /* 0x000fe20003fa6270 */
[C---:B------:R-:W-:Y:S01]  /*1040*/  IMAD R18, R5.reuse, R7, R18 ;  /* 0x0000000705127224 */ /* 0x040fe200078e0212 */
[----:B------:R-:W-:Y:S01]  /*1050*/  IABS R22, R8 ;  /* 0x0000000800167213 */ /* 0x000fe20000000000 */
[----:B------:R-:W-:Y:S01]  /*1060*/  IMAD.HI.U32 R7, R6, R20, RZ ;  /* 0x0000001406077227 */ /* 0x000fe200078e00ff */
[----:B------:R-:W-:-:S02]  /*1070*/  ISETP.GT.U32.AND P6, PT, R5, R10, PT ;  /* 0x0000000a0500720c */ /* 0x000fc40003fc4070 */
[----:B------:R-:W-:Y:S01]  /*1080*/  IABS R92, R13 ;  /* 0x0000000d005c7213 */ /* 0x000fe20000000000 */
[----:B------:R-:W-:Y:S01]  /*1090*/  @!P1 IMAD.IADD R3, R3, 0x1, -R12 ;  /* 0x0000000103039824 */ /* 0x000fe200078e0a0c */
[----:B------:R-:W-:Y:S01]  /*10a0*/  ISETP.GE.AND P1, PT, R8, RZ, PT ;  /* 0x000000ff0800720c */ /* 0x000fe20003f26270 */
[----:B------:R-:W-:Y:S02]  /*10b0*/  IMAD.MOV R7, RZ, RZ, -R7 ;  /* 0x000000ffff077224 */ /* 0x000fe400078e0a07 */
[----:B------:R-:W-:Y:S01]  /*10c0*/  @!P0 IMAD.MOV R3, RZ, RZ, -R3 ;  /* 0x000000ffff038224 */ /* 0x000fe200078e0a03 */
[C---:B------:R-:W-:Y:S01]  /*10d0*/  ISETP.GT.U32.AND P0, PT, R5.reuse, R18, PT ;  /* 0x000000120500720c */ /* 0x040fe20003f04070 */
[C---:B------:R-:W-:Y:S01]  /*10e0*/  IMAD R20, R5.reuse, R7, R20 ;  /* 0x0000000705147224 */ /* 0x040fe200078e0214 */
[----:B------:R-:W-:Y:S01]  /*10f0*/  @!P4 LOP3.LUT R3, RZ, R140, RZ, 0x33, !PT ;  /* 0x0000008cff03c212 */ /* 0x000fe200078e33ff */
[----:B------:R-:W-:Y:S02]  /*1100*/  VIADD R7, R0, 0x7c ;  /* 0x0000007c00077836 */ /* 0x000fe40000000000 */
[----:B------:R-:W-:Y:S01]  /*1110*/  @!P6 IMAD.IADD R10, R10, 0x1, -R5 ;  /* 0x000000010a0ae824 */ /* 0x000fe200078e0a05 */
[----:B------:R-:W-:Y:S01]  /*1120*/  ISETP.GT.U32.AND P6, PT, R5, R20, PT ;  /* 0x000000140500720c */ /* 0x000fe20003fc4070 */
[----:B------:R-:W-:Y:S01]  /*1130*/  VIADD R8, R0, 0x7b ;  /* 0x0000007b00087836 */ /* 0x000fe20000000000 */
[----:B------:R-:W-:Y:S01]  /*1140*/  ISETP.GE.AND P4, PT, R7, RZ, PT ;  /* 0x000000ff0700720c */ /* 0x000fe20003f86270 */
[----:B------:R-:W-:Y:S01]  /*1150*/  @!P5 IMAD.MOV R10, RZ, RZ, -R10 ;  /* 0x000000ffff0ad224 */ /* 0x000fe200078e0a0a */
[----:B------:R-:W-:Y:S01]  /*1160*/  IABS R88, R7 ;  /* 0x0000000700587213 */ /* 0x000fe20000000000 */
[----:B------:R-:W-:Y:S01]  /*1170*/  IMAD.HI.U32 R7, R6, R22, RZ ;  /* 0x0000001606077227 */ /* 0x000fe200078e00ff */
[----:B------:R-:W-:-:S03]  /*1180*/  IABS R12, R8 ;  /* 0x00000008000c7213 */ /* 0x000fc60000000000 */
[----:B------:R-:W-:Y:S01]  /*1190*/  @!P0 IMAD.IADD R18, R18, 0x1, -R5 ;  /* 0x0000000112128824 */ /* 0x000fe200078e0a05 */
[----:B------:R-:W-:Y:S01]  /*11a0*/  ISETP.GE.AND P0, PT, R8, RZ, PT ;  /* 0x000000ff0800720c */ /* 0x000fe20003f06270 */
[----:B------:R-:W-:Y:S02]  /*11b0*/  IMAD.MOV R9, RZ, RZ, -R7 ;  /* 0x000000ffff097224 */ /* 0x000fe400078e0a07 */
[----:B------:R-:W-:Y:S01]  /*11c0*/  IMAD.HI.U32 R7, R6, R88, RZ ;  /* 0x0000005806077227 */ /* 0x000fe200078e00ff */
[----:B------:R-:W-:-:S03]  /*11d0*/  ISETP.GT.U32.AND P5, PT, R5, R18, PT ;  /* 0x000000120500720c */ /* 0x000fc60003fa4070 */
[----:B------:R-:W-:Y:S02]  /*11e0*/  @!P6 IMAD.IADD R20, R20, 0x1, -R5 ;  /* 0x000000011414e824 */ /* 0x000fe400078e0a05 */
[----:B------:R-:W-:Y:S02]  /*11f0*/  IMAD.MOV R7, RZ, RZ, -R7 ;  /* 0x000000ffff077224 */ /* 0x000fe400078e0a07 */
[C---:B------:R-:W-:Y:S01]  /*1200*/  IMAD R22, R5.reuse, R9, R22 ;  /* 0x0000000905167224 */ /* 0x040fe200078e0216 */
[C---:B------:R-:W-:Y:S01]  /*1210*/  ISETP.GT.U32.AND P6, PT, R5.reuse, R20, PT ;  /* 0x000000140500720c */ /* 0x040fe20003fc4070 */
[----:B------:R-:W-:Y:S02]  /*1220*/  IMAD R88, R5, R7, R88 ;  /* 0x0000000705587224 */ /* 0x000fe400078e0258 */
[----:B------:R-:W-:-:S04]  /*1230*/  IMAD.HI.U32 R7, R6, R12, RZ ;  /* 0x0000000c06077227 */ /* 0x000fc800078e00ff */
[----:B------:R-:W-:Y:S01]  /*1240*/  @!P5 IMAD.IADD R18, R18, 0x1, -R5 ;  /* 0x000000011212d824 */ /* 0x000fe200078e0a05 */
[----:B------:R-:W-:Y:S01]  /*1250*/  ISETP.GT.U32.AND P5, PT, R5, R22, PT ;  /* 0x000000160500720c */ /* 0x000fe20003fa4070 */
[----:B------:R-:W-:-:S04]  /*1260*/  IMAD.HI.U32 R8, R6, R14, RZ ;  /* 0x0000000e06087227 */ /* 0x000fc800078e00ff */
[----:B------:R-:W-:Y:S02]  /*1270*/  IMAD.MOV R7, RZ, RZ, -R7 ;  /* 0x000000ffff077224 */ /* 0x000fe400078e0a07 */
[----:B------:R-:W-:Y:S02]  /*1280*/  IMAD.MOV R8, RZ, RZ, -R8 ;  /* 0x000000ffff087224 */ /* 0x000fe400078e0a08 */
[C---:B------:R-:W-:Y:S02]  /*1290*/  IMAD R12, R5.reuse, R7, R12 ;  /* 0x00000007050c7224 */ /* 0x040fe400078e020c */
[C---:B------:R-:W-:Y:S02]  /*12a0*/  IMAD R14, R5.reuse, R8, R14 ;  /* 0x00000008050e7224 */ /* 0x040fe400078e020e */
[----:B------:R-:W-:Y:S01]  /*12b0*/  @!P6 IMAD.IADD R20, R20, 0x1, -R5 ;  /* 0x000000011414e824 */ /* 0x000fe200078e0a05 */
[----:B------:R-:W-:Y:S01]  /*12c0*/  ISETP.GT.U32.AND P6, PT, R5, R12, PT ;  /* 0x0000000c0500720c */ /* 0x000fe20003fc4070 */
[----:B------:R-:W-:-:S02]  /*12d0*/  VIADD R9, R0, 0x79 ;  /* 0x0000007900097836 */ /* 0x000fc40000000000 */
[----:B------:R-:W-:Y:S01]  /*12e0*/  @!P5 IMAD.IADD R22, R22, 0x1, -R5 ;  /* 0x000000011616d824 */ /* 0x000fe200078e0a05 */
[C---:B------:R-:W-:Y:S01]  /*12f0*/  ISETP.GT.U32.AND P5, PT, R5.reuse, R14, PT ;  /* 0x0000000e0500720c */ /* 0x040fe20003fa4070 */
[----:B------:R-:W-:Y:S01]  /*1300*/  @!P3 IMAD.MOV R18, RZ, RZ, -R18 ;  /* 0x000000ffff12b224 */ /* 0x000fe200078e0a12 */
[----:B------:R-:W-:Y:S01]  /*1310*/  IABS R16, R9 ;  /* 0x0000000900107213 */ /* 0x000fe20000000000 */
[----:B------:R-:W-:Y:S01]  /*1320*/  @!P2 IMAD.MOV R20, RZ, RZ, -R20 ;  /* 0x000000ffff14a224 */ /* 0x000fe200078e0a14 */
[----:B------:R-:W-:Y:S01]  /*1330*/  ISETP.GT.U32.AND P3, PT, R5, R88, PT ;  /* 0x000000580500720c */ /* 0x000fe20003f64070 */
[----:B------:R-:W-:-:S04]  /*1340*/  IMAD.HI.U32 R8, R6, R94, RZ ;  /* 0x0000005e06087227 */ /* 0x000fc800078e00ff */
[----:B------:R-:W-:-:S04]  /*1350*/  IMAD.HI.U32 R7, R6, R16, RZ ;  /* 0x0000001006077227 */ /* 0x000fc800078e00ff */
[----:B------:R-:W-:Y:S02]  /*1360*/  @!P6 IMAD.IADD R12, R12, 0x1, -R5 ;  /* 0x000000010c0ce824 */ /* 0x000fe400078e0a05 */
[----:B------:R-:W-:Y:S02]  /*1370*/  IMAD.MOV R7, RZ, RZ, -R7 ;  /* 0x000000ffff077224 */ /* 0x000fe400078e0a07 */
[----:B------:R-:W-:Y:S01]  /*1380*/  @!P5 IMAD.IADD R14, R14, 0x1, -R5 ;  /* 0x000000010e0ed824 */ /* 0x000fe200078e0a05 */
[C---:B------:R-:W-:Y:S01]  /*1390*/  ISETP.GT.U32.AND P5, PT, R5.reuse, R12, PT ;  /* 0x0000000c0500720c */ /* 0x040fe20003fa4070 */
[C---:B------:R-:W-:Y:S02]  /*13a0*/  IMAD R16, R5.reuse, R7, R16 ;  /* 0x0000000705107224 */ /* 0x040fe400078e0210 */
[----:B------:R-:W-:Y:S01]  /*13b0*/  IMAD.HI.U32 R7, R6, R92, RZ ;  /* 0x0000005c06077227 */ /* 0x000fe200078e00ff */
[----:B------:R-:W-:-:S03]  /*13c0*/  ISETP.GT.U32.AND P2, PT, R5, R14, PT ;  /* 0x0000000e0500720c */ /* 0x000fc60003f44070 */
[----:B------:R-:W-:Y:S01]  /*13d0*/  @!P3 IMAD.IADD R88, R88, 0x1, -R5 ;  /* 0x000000015858b824 */ /* 0x000fe200078e0a05 */
[C---:B------:R-:W-:Y:S01]  /*13e0*/  ISETP.GT.U32.AND P3, PT, R5.reuse, R22, PT ;  /* 0x000000160500720c */ /* 0x040fe20003f64070 */
[----:B------:R-:W-:Y:S02]  /*13f0*/  IMAD.MOV R7, RZ, RZ, -R7 ;  /* 0x000000ffff077224 */ /* 0x000fe400078e0a07 */
[----:B------:R-:W-:Y:S01]  /*1400*/  IMAD.MOV R8, RZ, RZ, -R8 ;  /* 0x000000ffff087224 */ /* 0x000fe200078e0a08 */
[C---:B------:R-:W-:Y:S01]  /*1410*/  ISETP.GT.U32.AND P6, PT, R5.reuse, R88, PT ;  /* 0x000000580500720c */ /* 0x040fe20003fc4070 */
[C---:B------:R-:W-:Y:S02]  /*1420*/  IMAD R92, R5.reuse, R7, R92 ;  /* 0x00000007055c7224 */ /* 0x040fe400078e025c */
[----:B------:R-:W-:Y:S02]  /*1430*/  @!P5 IMAD.IADD R12, R12, 0x1, -R5 ;  /* 0x000000010c0cd824 */ /* 0x000fe400078e0a05 */
[----:B------:R-:W-:Y:S01]  /*1440*/  IMAD.HI.U32 R7, R6, R90, RZ ;  /* 0x0000005a06077227 */ /* 0x000fe200078e00ff */
[----:B------:R-:W-:-:S03]  /*1450*/  ISETP.GT.U32.AND P5, PT, R5, R92, PT ;  /* 0x0000005c0500720c */ /* 0x000fc60003fa4070 */
[----:B------:R-:W-:Y:S02]  /*1460*/  IMAD.MOV R7, RZ, RZ, -R7 ;  /* 0x000000ffff077224 */ /* 0x000fe400078e0a07 */
[--C-:B------:R-:W-:Y:S01]  /*1470*/  @!P3 IMAD.IADD R22, R22, 0x1, -R5.reuse ;  /* 0x000000011616b824 */ /* 0x100fe200078e0a05 */
[----:B------:R-:W-:Y:S01]  /*1480*/  ISETP.GT.U32.AND P3, PT, R5, R16, PT ;  /* 0x000000100500720c */ /* 0x000fe20003f64070 */
[--C-:B------:R-:W-:Y:S01]  /*1490*/  @!P6 IMAD.IADD R88, R88, 0x1, -R5.reuse ;  /* 0x000000015858e824 */ /* 0x100fe200078e0a05 */
[----:B------:R-:W-:Y:S01]  /*14a0*/  ISETP.GE.AND P6, PT, R11, RZ, PT ;  /* 0x000000ff0b00720c */ /* 0x000fe20003fc6270 */
[----:B------:R-:W-:Y:S02]  /*14b0*/  VIADD R11, R0, 0x75 ;  /* 0x00000075000b7836 */ /* 0x000fe40000000000 */
[----:B------:R-:W-:Y:S02]  /*14c0*/  IMAD R90, R5, R7, R90 ;  /* 0x00000007055a7224 */ /* 0x000fe400078e025a */
[--C-:B------:R-:W-:Y:S01]  /*14d0*/  @!P5 IMAD.IADD R92, R92, 0x1, -R5.reuse ;  /* 0x000000015c5cd824 */ /* 0x100fe200078e0a05 */
[----:B------:R-:W-:Y:S01]  /*14e0*/  IABS R96, R11 ;  /* 0x0000000b00607213 */ /* 0x000fe20000000000 */
[----:B------:R-:W-:Y:S01]  /*14f0*/  @!P2 IMAD.IADD R14, R14, 0x1, -R5 ;  /* 0x000000010e0ea824 */ /* 0x000fe200078e0a05 */
[----:B------:R-:W-:Y:S01]  /*1500*/  ISETP.GE.AND P2, PT, R9, RZ, PT ;  /* 0x000000ff0900720c */ /* 0x000fe20003f46270 */
[C---:B------:R-:W-:Y:S01]  /*1510*/  IMAD R94, R5.reuse, R8, R94 ;  /* 0x00000008055e7224 */ /* 0x040fe200078e025e */
[----:B------:R-:W-:Y:S01]  /*1520*/  ISETP.GT.U32.AND P5, PT, R5, R92, PT ;  /* 0x0000005c0500720c */ /* 0x000fe20003fa4070 */
[----:B------:R-:W-:-:S04]  /*1530*/  IMAD.HI.U32 R7, R6, R96, RZ ;  /* 0x0000006006077227 */ /* 0x000fc800078e00ff */
[----:B------:R-:W-:Y:S02]  /*1540*/  IMAD.MOV R7, RZ, RZ, -R7 ;  /* 0x000000ffff077224 */ /* 0x000fe400078e0a07 */
[--C-:B------:R-:W-:Y:S01]  /*1550*/  @!P3 IMAD.IADD R16, R16, 0x1, -R5.reuse ;  /* 0x000000011010b824 */ /* 0x100fe200078e0a05 */
[----:B------:R-:W-:Y:S01]  /*1560*/  ISETP.GE.AND P3, PT, R13, RZ, PT ;  /* 0x000000ff0d00720c */ /* 0x000fe20003f66270 */
[C---:B------:R-:W-:Y:S02]  /*1570*/  IMAD R96, R5.reuse, R7, R96 ;  /* 0x0000000705607224 */ /* 0x040fe400078e0260 */
[----:B------:R-:W-:Y:S02]  /*1580*/  VIADD R9, R0, 0x74 ;  /* 0x0000007400097836 */ /* 0x000fe40000000000 */
[----:B------:R-:W-:Y:S01]  /*1590*/  @!P5 IMAD.IADD R92, R92, 0x1, -R5 ;  /* 0x000000015c5cd824 */ /* 0x000fe200078e0a05 */
[C---:B------:R-:W-:Y:S01]  /*15a0*/  ISETP.GT.U32.AND P5, PT, R5.reuse, R96, PT ;  /* 0x000000600500720c */ /* 0x040fe20003fa4070 */
[----:B------:R-:W-:Y:S01]  /*15b0*/  @!P1 IMAD.MOV R22, RZ, RZ, -R22 ;  /* 0x000000ffff169224 */ /* 0x000fe200078e0a16 */
[C---:B------:R-:W-:Y:S01]  /*15c0*/  ISETP.GT.U32.AND P1, PT, R5.reuse, R16, PT ;  /* 0x000000100500720c */ /* 0x040fe20003f24070 */
[----:B------:R-:W-:Y:S01]  /*15d0*/  @!P6 IMAD.MOV R14, RZ, RZ, -R14 ;  /* 0x000000ffff0ee224 */ /* 0x000fe200078e0a0e */
[C---:B------:R-:W-:Y:S01]  /*15e0*/  ISETP.GT.U32.AND P6, PT, R5.reuse, R94, PT ;  /* 0x0000005e0500720c */ /* 0x040fe20003fc4070 */
[----:B------:R-:W-:Y:S01]  /*15f0*/  VIADD R13, R0, 0x73 ;  /* 0x00000073000d7836 */ /* 0x000fe20000000000 */
[----:B------:R-:W-:Y:S01]  /*1600*/  IABS R98, R9 ;  /* 0x0000000900627213 */ /* 0x000fe20000000000 */
[----:B------:R-:W-:Y:S01]  /*1610*/  @!P4 IMAD.MOV R88, RZ, RZ, -R88 ;  /* 0x000000ffff58c224 */ /* 0x000fe200078e0a58 */
[----:B------:R-:W-:Y:S01]  /*1620*/  ISETP.GT.U32.AND P4, PT, R5, R90, PT ;  /* 0x0000005a0500720c */ /* 0x000fe20003f84070 */
[----:B------:R-:W-:Y:S01]  /*1630*/  @!P0 IMAD.MOV R12, RZ, RZ, -R12 ;  /* 0x000000ffff0c8224 */ /* 0x000fe200078e0a0c */
[----:B------:R-:W-:Y:S01]  /*1640*/  IABS R236, R13 ;  /* 0x0000000d00ec7213 */ /* 0x000fe20000000000 */
[----:B------:R-:W-:Y:S01]  /*1650*/  IMAD.HI.U32 R7, R6, R98, RZ ;  /* 0x0000006206077227 */ /* 0x000fe200078e00ff */
[----:B------:R-:W-:-:S03]  /*1660*/  ISETP.GE.AND P0, PT, R15, RZ, PT ;  /* 0x000000ff0f00720c */ /* 0x000fc60003f06270 */
[----:B------:R-:W-:Y:S02]  /*1670*/  @!P5 IMAD.IADD R96, R96, 0x1, -R5 ;  /* 0x000000016060d824 */ /* 0x000fe400078e0a05 */
[----:B------:R-:W-:Y:S02]  /*1680*/  IMAD.MOV R8, RZ, RZ, -R7 ;  /* 0x000000ffff087224 */ /* 0x000fe400078e0a07 */
[----:B------:R-:W-:Y:S01]  /*1690*/  IMAD.HI.U32 R7, R6, R236, RZ ;  /* 0x000000ec06077227 */ /* 0x000fe200078e00ff */
[----:B------:R-:W-:-:S03]  /*16a0*/  ISETP.GT.U32.AND P5, PT, R5, R96, PT ;  /* 0x000000600500720c */ /* 0x000fc60003fa4070 */
[--C-:B------:R-:W-:Y:S01]  /*16b0*/  @!P1 IMAD.IADD R16, R16, 0x1, -R5.reuse ;  /* 0x0000000110109824 */ /* 0x100fe200078e0a05 */
[----:B------:R-:W-:Y:S01]  /*16c0*/  ISETP.GE.AND P1, PT, R17, RZ, PT ;  /* 0x000000ff1100720c */ /* 0x000fe20003f26270 */
[----:B------:R-:W-:Y:S02]  /*16d0*/  @!P6 IMAD.IADD R94, R94, 0x1, -R5 ;  /* 0x000000015e5ee824 */ /* 0x000fe400078e0a05 */
[----:B------:R-:W-:Y:S02]  /*16e0*/  IMAD.MOV R7, RZ, RZ, -R7 ;  /* 0x000000ffff077224 */ /* 0x000fe400078e0a07 */
[----:B------:R-:W-:Y:S01]  /*16f0*/  @!P2 IMAD.MOV R16, RZ, RZ, -R16 ;  /* 0x000000ffff10a224 */ /* 0x000fe200078e0a10 */
[C---:B------:R-:W-:Y:S01]  /*1700*/  ISETP.GT.U32.AND P2, PT, R5.reuse, R94, PT ;  /* 0x0000005e0500720c */ /* 0x040fe20003f44070 */
[----:B------:R-:W-:Y:S02]  /*1710*/  IMAD R236, R5, R7, R236 ;  /* 0x0000000705ec7224 */ /* 0x000fe400078e02ec */
[--C-:B------:R-:W-:Y:S01]  /*1720*/  @!P4 IMAD.IADD R90, R90, 0x1, -R5.reuse ;  /* 0x000000015a5ac824 */ /* 0x100fe200078e0a05 */
[----:B------:R-:W-:Y:S01]  /*1730*/  ISETP.GE.AND P4, PT, R11, RZ, PT ;  /* 0x000000ff0b00720c */ /* 0x000fe20003f86270 */
[----:B------:R-:W-:Y:S01]  /*1740*/  @!P5 IMAD.IADD R96, R96, 0x1, -R5 ;  /* 0x000000016060d824 */ /* 0x000fe200078e0a05 */
[C---:B------:R-:W-:Y:S01]  /*1750*/  ISETP.GT.U32.AND P5, PT, R5.reuse, R236, PT ;  /* 0x000000ec0500720c */ /* 0x040fe20003fa4070 */
[C---:B------:R-:W-:Y:S01]  /*1760*/  VIADD R11, R0.reuse, 0x72 ;  /* 0x00000072000b7836 */ /* 0x040fe20000000000 */
[----:B------:R-:W-:Y:S01]  /*1770*/  ISETP.GT.U32.AND P6, PT, R5, R90, PT ;  /* 0x0000005a0500720c */ /* 0x000fe20003fc4070 */
[----:B------:R-:W-:-:S02]  /*1780*/  VIADD R15, R0, 0x71 ;  /* 0x00000071000f7836 */ /* 0x000fc40000000000 */
[----:B------:R-:W-:Y:S01]  /*1790*/  IMAD R98, R5, R8, R98 ;  /* 0x0000000805627224 */ /* 0x000fe200078e0262 */
[----:B------:R-:W-:Y:S01]  /*17a0*/  IABS R238, R11 ;  /* 0x0000000b00ee7213 */ /* 0x000fe20000000000 */
[----:B------:R-:W-:Y:S01]  /*17b0*/  @!P2 IMAD.IADD R94, R94, 0x1, -R5 ;  /* 0x000000015e5ea824 */ /* 0x000fe200078e0a05 */
[----:B------:R-:W-:Y:S01]  /*17c0*/  ISETP.GE.AND P2, PT, R9, RZ, PT ;  /* 0x000000ff0900720c */ /* 0x000fe20003f46270 */
[----:B------:R-:W-:Y:S01]  /*17d0*/  VIADD R9, R0, 0x70 ;  /* 0x0000007000097836 */ /* 0x000fe20000000000 */
[----:B------:R-:W-:Y:S01]  /*17e0*/  IABS R242, R15 ;  /* 0x0000000f00f27213 */ /* 0x000fe20000000000 */
[----:B------:R-:W-:-:S03]  /*17f0*/  IMAD.HI.U32 R7, R6, R238, RZ ;  /* 0x000000ee06077227 */ /* 0x000fc600078e00ff */
[----:B------:R-:W-:Y:S01]  /*1800*/  IABS R240, R9 ;  /* 0x0000000900f07213 */ /* 0x000fe20000000000 */
[----:B------:R-:W-:Y:S02]  /*1810*/  @!P5 IMAD.IADD R236, R236, 0x1, -R5 ;  /* 0x00000001ececd824 */ /* 0x000fe400078e0a05 */
[----:B------:R-:W-:Y:S02]  /*1820*/  IMAD.MOV R7, RZ, RZ, -R7 ;  /* 0x000000ffff077224 */ /* 0x000fe400078e0a07 */
[----:B------:R-:W-:Y:S01]  /*1830*/  IMAD.HI.U32 R8, R6, R242, RZ ;  /* 0x000000f206087227 */ /* 0x000fe200078e00ff */
[----:B------:R-:W-:-:S03]  /*1840*/  ISETP.GT.U32.AND P5, PT, R5, R236, PT ;  /* 0x000000ec0500720c */ /* 0x000fc60003fa4070 */
[----:B------:R-:W-:Y:S01]  /*1850*/  @!P6 IMAD.IADD R90, R90, 0x1, -R5 ;  /* 0x000000015a5ae824 */ /* 0x000fe200078e0a05 */
[C---:B------:R-:W-:Y:S01]  /*1860*/  ISETP.GT.U32.AND P6, PT, R5.reuse, R98, PT ;  /* 0x000000620500720c */ /* 0x040fe20003fc4070 */
[----:B------:R-:W-:Y:S02]  /*1870*/  IMAD R238, R5, R7, R238 ;  /* 0x0000000705ee7224 */ /* 0x000fe400078e02ee */
[----:B------:R-:W-:Y:S02]  /*1880*/  IMAD.MOV R8, RZ, RZ, -R8 ;  /* 0x000000ffff087224 */ /* 0x000fe400078e0a08 */
[----:B------:R-:W-:-:S04]  /*1890*/  IMAD.HI.U32 R7, R6, R240, RZ ;  /* 0x000000f006077227 */ /* 0x000fc800078e00ff */
[C---:B------:R-:W-:Y:S02]  /*18a0*/  IMAD R242, R5.reuse, R8, R242 ;  /* 0x0000000805f27224 */ /* 0x040fe400078e02f2 */
[----:B------:R-:W-:Y:S02]  /*18b0*/  IMAD.MOV R7, RZ, RZ, -R7 ;  /* 0x000000ffff077224 */ /* 0x000fe400078e0a07 */
[----:B------:R-:W-:Y:S01]  /*18c0*/  @!P0 IMAD.MOV R90, RZ, RZ, -R90 ;  /* 0x000000ffff5a8224 */ /* 0x000fe200078e0a5a */
[C---:B------:R-:W-:Y:S01]  /*18d0*/  ISETP.GT.U32.AND P0, PT, R5.reuse, R238, PT ;  /* 0x000000ee0500720c */ /* 0x040fe20003f04070 */
[C---:B------:R-:W-:Y:S02]  /*18e0*/  IMAD R240, R5.reuse, R7, R240 ;  /* 0x0000000705f07224 */ /* 0x040fe400078e02f0 */
[----:B------:R-:W-:Y:S01]  /*18f0*/  @!P4 IMAD.MOV R96, RZ, RZ, -R96 ;  /* 0x000000ffff60c224 */ /* 0x000fe200078e0a60 */
[----:B------:R-:W-:Y:S01]  /*1900*/  ISETP.GT.U32.AND P4, PT, R5, R242, PT ;  /* 0x000000f20500720c */ /* 0x000fe20003f84070 */
[--C-:B------:R-:W-:Y:S01]  /*1910*/  @!P6 IMAD.IADD R98, R98, 0x1, -R5.reuse ;  /* 0x000000016262e824 */ /* 0x100fe200078e0a05 */
[----:B------:R-:W-:Y:S01]  /*1920*/  ISETP.GE.AND P6, PT, R13, RZ, PT ;  /* 0x000000ff0d00720c */ /* 0x000fe20003fc6270 */
[----:B------:R-:W-:Y:S01]  /*1930*/  @!P5 IMAD.IADD R236, R236, 0x1, -R5 ;  /* 0x00000001ececd824 */ /* 0x000fe200078e0a05 */
[----:B------:R-:W-:Y:S01]  /*1940*/  ISETP.GT.U32.AND P5, PT, R5, R240, PT ;  /* 0x000000f00500720c */ /* 0x000fe20003fa4070 */
[----:B------:R-:W-:-:S02]  /*1950*/  VIADD R13, R0, 0x6f ;  /* 0x0000006f000d7836 */ /* 0x000fc40000000000 */
[----:B------:R-:W-:Y:S02]  /*1960*/  VIADD R8, R0, 0x6e ;  /* 0x0000006e00087836 */ /* 0x000fe40000000000 */
[--C-:B------:R-:W-:Y:S01]  /*1970*/  @!P0 IMAD.IADD R238, R238, 0x1, -R5.reuse ;  /* 0x00000001eeee8824 */ /* 0x100fe200078e0a05 */
[----:B------:R-:W-:Y:S01]  /*1980*/  IABS R246, R13 ;  /* 0x0000000d00f67213 */ /* 0x000fe20000000000 */
[----:B------:R-:W-:Y:S01]  /*1990*/  @!P3 IMAD.MOV R92, RZ, RZ, -R92 ;  /* 0x000000ffff5cb224 */ /* 0x000fe200078e0a5c */
[C---:B------:R-:W-:Y:S01]  /*19a0*/  ISETP.GT.U32.AND P3, PT, R5.reuse, R98, PT ;  /* 0x000000620500720c */ /* 0x040fe20003f64070 */
[--C-:B------:R-:W-:Y:S01]  /*19b0*/  @!P4 IMAD.IADD R242, R242, 0x1, -R5.reuse ;  /* 0x00000001f2f2c824 */ /* 0x100fe200078e0a05 */
[----:B------:R-:W-:Y:S01]  /*19c0*/  ISETP.GT.U32.AND P4, PT, R5, R238, PT ;  /* 0x000000ee0500720c */ /* 0x000fe20003f84070 */
[----:B------:R-:W-:Y:S01]  /*19d0*/  IMAD.HI.U32 R7, R6, R246, RZ ;  /* 0x000000f606077227 */ /* 0x000fe200078e00ff */
[----:B------:R-:W-:Y:S02]  /*19e0*/  IABS R244, R8 ;  /* 0x0000000800f47213 */ /* 0x000fe40000000000 */
[----:B------:R-:W-:Y:S01]  /*19f0*/  ISETP.GE.AND P0, PT, R9, RZ, PT ;  /* 0x000000ff0900720c */ /* 0x000fe20003f06270 */
[----:B------:R-:W-:-:S02]  /*1a00*/  @!P5 IMAD.IADD R240, R240, 0x1, -R5 ;  /* 0x00000001f0f0d824 */ /* 0x000fc400078e0a05 */
[----:B------:R-:W-:Y:S02]  /*1a10*/  IMAD.MOV R7, RZ, RZ, -R7 ;  /* 0x000000ffff077224 */ /* 0x000fe400078e0a07 */
[----:B------:R-:W-:Y:S01]  /*1a20*/  @!P1 IMAD.MOV R94, RZ, RZ, -R94 ;  /* 0x000000ffff5e9224 */ /* 0x000fe200078e0a5e */
[C---:B------:R-:W-:Y:S01]  /*1a30*/  ISETP.GT.U32.AND P5, PT, R5.reuse, R240, PT ;  /* 0x000000f00500720c */ /* 0x040fe20003fa4070 */
[----:B------:R-:W-:Y:S01]  /*1a40*/  IMAD R246, R5, R7, R246 ;  /* 0x0000000705f67224 */ /* 0x000fe200078e02f6 */
[----:B------:R-:W-:Y:S01]  /*1a50*/  ISETP.GE.AND P1, PT, R11, RZ, PT ;  /* 0x000000ff0b00720c */ /* 0x000fe20003f26270 */
[----:B------:R-:W-:-:S04]  /*1a60*/  IMAD.HI.U32 R7, R6, R244, RZ ;  /* 0x000000f406077227 */ /* 0x000fc800078e00ff */
[----:B------:R-:W-:Y:S02]  /*1a70*/  IMAD.MOV R7, RZ, RZ, -R7 ;  /* 0x000000ffff077224 */ /* 0x000fe400078e0a07 */
[--C-:B------:R-:W-:Y:S01]  /*1a80*/  @!P4 IMAD.IADD R238, R238, 0x1, -R5.reuse ;  /* 0x00000001eeeec824 */ /* 0x100fe200078e0a05 */
[----:B------:R-:W-:Y:S01]  /*1a90*/  ISETP.GT.U32.AND P4, PT, R5, R246, PT ;  /* 0x000000f60500720c */ /* 0x000fe20003f84070 */
[--C-:B------:R-:W-:Y:S01]  /*1aa0*/  @!P3 IMAD.IADD R98, R98, 0x1, -R5.reuse ;  /* 0x000000016262b824 */ /* 0x100fe200078e0a05 */
[----:B------:R-:W-:Y:S01]  /*1ab0*/  ISETP.GE.AND P3, PT, R15, RZ, PT ;  /* 0x000000ff0f00720c */ /* 0x000fe20003f66270 */
[----:B------:R-:W-:Y:S02]  /*1ac0*/  VIADD R9, R0, 0x6d ;  /* 0x0000006d00097836 */ /* 0x000fe40000000000 */
[C---:B------:R-:W-:Y:S02]  /*1ad0*/  IMAD R244, R5.reuse, R7, R244 ;  /* 0x0000000705f47224 */ /* 0x040fe400078e02f4 */
[----:B------:R-:W-:Y:S01]  /*1ae0*/  @!P2 IMAD.MOV R98, RZ, RZ, -R98 ;  /* 0x000000ffff62a224 */ /* 0x000fe200078e0a62 */
[C---:B------:R-:W-:Y:S01]  /*1af0*/  ISETP.GT.U32.AND P2, PT, R5.reuse, R242, PT ;  /* 0x000000f20500720c */ /* 0x040fe20003f44070 */
[--C-:B------:R-:W-:Y:S01]  /*1b00*/  @!P5 IMAD.IADD R240, R240, 0x1, -R5.reuse ;  /* 0x00000001f0f0d824 */ /* 0x100fe200078e0a05 */
[----:B------:R-:W-:Y:S01]  /*1b10*/  IABS R248, R9 ;  /* 0x0000000900f87213 */ /* 0x000fe20000000000 */
[----:B------:R-:W-:Y:S01]  /*1b20*/  @!P6 IMAD.MOV R236, RZ, RZ, -R236 ;  /* 0x000000ffffece224 */ /* 0x000fe200078e0aec */
[----:B------:R-:W-:Y:S01]  /*1b30*/  ISETP.GT.U32.AND P5, PT, R5, R244, PT ;  /* 0x000000f40500720c */ /* 0x000fe20003fa4070 */
[----:B------:R-:W-:Y:S01]  /*1b40*/  @!P4 IMAD.IADD R246, R246, 0x1, -R5 ;  /* 0x00000001f6f6c824 */ /* 0x000fe200078e0a05 */
[----:B------:R-:W-:Y:S01]  /*1b50*/  ISETP.GE.AND P6, PT, R13, RZ, PT ;  /* 0x000000ff0d00720c */ /* 0x000fe20003fc6270 */
[----:B------:R-:W-:Y:S01]  /*1b60*/  VIADD R13, R0, 0x6b ;  /* 0x0000006b000d7836 */ /* 0x000fe20000000000 */
[----:B------:R-:W-:Y:S01]  /*1b70*/  ISETP.GE.AND P4, PT, R9, RZ, PT ;  /* 0x000000ff0900720c */ /* 0x000fe20003f86270 */
[----:B------:R-:W-:-:S03]  /*1b80*/  IMAD.HI.U32 R7, R6, R248, RZ ;  /* 0x000000f806077227 */ /* 0x000fc600078e00ff */
[----:B------:R-:W-:Y:S01]  /*1b90*/  IABS R252, R13 ;  /* 0x0000000d00fc7213 */ /* 0x000fe20000000000 */
[----:B------:R-:W-:Y:S02]  /*1ba0*/  VIADD R11, R0, 0x6c ;  /* 0x0000006c000b7836 */ /* 0x000fe40000000000 */
[----:B------:R-:W-:Y:S02]  /*1bb0*/  IMAD.MOV R7, RZ, RZ, -R7 ;  /* 0x000000ffff077224 */ /* 0x000fe400078e0a07 */
[----:B------:R-:W-:Y:S01]  /*1bc0*/  @!P1 IMAD.MOV R238, RZ, RZ, -R238 ;  /* 0x000000ffffee9224 */ /* 0x000fe200078e0aee */
[C---:B------:R-:W-:Y:S01]  /*1bd0*/  ISETP.GT.U32.AND P1, PT, R5.reuse, R246, PT ;  /* 0x000000f60500720c */ /* 0x040fe20003f24070 */
[--C-:B------:R-:W-:Y:S01]  /*1be0*/  @!P2 IMAD.IADD R242, R242, 0x1, -R5.reuse ;  /* 0x00000001f2f2a824 */ /* 0x100fe200078e0a05 */
[----:B------:R-:W-:Y:S01]  /*1bf0*/  ISETP.GE.AND P2, PT, R8, RZ, PT ;  /* 0x000000ff0800720c */ /* 0x000fe20003f46270 */
[----:B------:R-:W-:Y:S01]  /*1c00*/  IMAD R248, R5, R7, R248 ;  /* 0x0000000705f87224 */ /* 0x000fe200078e02f8 */
[----:B------:R-:W-:Y:S01]  /*1c10*/  IABS R250, R11 ;  /* 0x0000000b00fa7213 */ /* 0x000fe20000000000 */
[----:B------:R-:W-:-:S02]  /*1c20*/  @!P5 IMAD.IADD R244, R244, 0x1, -R5 ;  /* 0x00000001f4f4d824 */ /* 0x000fc400078e0a05 */
[----:B------:R-:W-:-:S03]  /*1c30*/  IMAD.HI.U32 R8, R6, R252, RZ ;  /* 0x000000fc06087227 */ /* 0x000fc600078e00ff */
[C---:B------:R-:W-:Y:S01]  /*1c40*/  ISETP.GT.U32.AND P5, PT, R5.reuse, R244, PT ;  /* 0x000000f40500720c */ /* 0x040fe20003fa4070 */
[----:B------:R-:W-:Y:S01]  /*1c50*/  @!P3 IMAD.MOV R242, RZ, RZ, -R242 ;  /* 0x000000fffff2b224 */ /* 0x000fe200078e0af2 */
[----:B------:R-:W-:Y:S01]  /*1c60*/  ISETP.GT.U32.AND P3, PT, R5, R248, PT ;  /* 0x000000f80500720c */ /* 0x000fe20003f64070 */
[----:B------:R-:W-:-:S04]  /*1c70*/  IMAD.HI.U32 R7, R6, R250, RZ ;  /* 0x000000fa06077227 */ /* 0x000fc800078e00ff */
[----:B------:R-:W-:Y:S02]  /*1c80*/  IMAD.MOV R8, RZ, RZ, -R8 ;  /* 0x000000ffff087224 */ /* 0x000fe400078e0a08 */
[----:B------:R-:W-:Y:S02]  /*1c90*/  IMAD.MOV R7, RZ, RZ, -R7 ;  /* 0x000000ffff077224 */ /* 0x000fe400078e0a07 */
[--C-:B------:R-:W-:Y:S01]  /*1ca0*/  @!P1 IMAD.IADD R246, R246, 0x1, -R5.reuse ;  /* 0x00000001f6f69824 */ /* 0x100fe200078e0a05 */
[----:B------:R-:W-:Y:S01]  /*1cb0*/  ISETP.GE.AND P1, PT, R13, RZ, PT ;  /* 0x000000ff0d00720c */ /* 0x000fe20003f26270 */
[C---:B------:R-:W-:Y:S02]  /*1cc0*/  IMAD R252, R5.reuse, R8, R252 ;  /* 0x0000000805fc7224 */ /* 0x040fe400078e02fc */
[C---:B------:R-:W-:Y:S02]  /*1cd0*/  IMAD R250, R5.reuse, R7, R250 ;  /* 0x0000000705fa7224 */ /* 0x040fe400078e02fa */
[----:B------:R-:W-:Y:S01]  /*1ce0*/  @!P6 IMAD.MOV R246, RZ, RZ, -R246 ;  /* 0x000000fffff6e224 */ /* 0x000fe200078e0af6 */
[C---:B------:R-:W-:Y:S01]  /*1cf0*/  ISETP.GT.U32.AND P6, PT, R5.reuse, R252, PT ;  /* 0x000000fc0500720c */ /* 0x040fe20003fc4070 */
[--C-:B------:R-:W-:Y:S01]  /*1d00*/  @!P5 IMAD.IADD R244, R244, 0x1, -R5.reuse ;  /* 0x00000001f4f4d824 */ /* 0x100fe200078e0a05 */
[----:B------:R-:W-:Y:S01]  /*1d10*/  ISETP.GT.U32.AND P5, PT, R5, R250, PT ;  /* 0x000000fa0500720c */ /* 0x000fe20003fa4070 */
[----:B------:R-:W-:-:S02]  /*1d20*/  @!P3 IMAD.IADD R248, R248, 0x1, -R5 ;  /* 0x00000001f8f8b824 */ /* 0x000fc400078e0a05 */
[----:B------:R-:W-:Y:S01]  /*1d30*/  @!P0 IMAD.MOV R240, RZ, RZ, -R240 ;  /* 0x000000fffff08224 */ /* 0x000fe200078e0af0 */
[----:B------:R-:W-:Y:S01]  /*1d40*/  ISETP.GE.AND P0, PT, R11, RZ, PT ;  /* 0x000000ff0b00720c */ /* 0x000fe20003f06270 */
[C---:B------:R-:W-:Y:S01]  /*1d50*/  VIADD R11, R0.reuse, 0x6a ;  /* 0x0000006a000b7836 */ /* 0x040fe20000000000 */
[C---:B------:R-:W-:Y:S01]  /*1d60*/  ISETP.GT.U32.AND P3, PT, R5.reuse, R248, PT ;  /* 0x000000f80500720c */ /* 0x040fe20003f64070 */
[C---:B------:R-:W-:Y:S02]  /*1d70*/  VIADD R13, R0.reuse, 0x68 ;  /* 0x00000068000d7836 */ /* 0x040fe40000000000 */
[----:B------:R-:W-:Y:S01]  /*1d80*/  VIADD R8, R0, 0x69 ;  /* 0x0000006900087836 */ /* 0x000fe20000000000 */
[----:B------:R-:W-:Y:S01]  /*1d90*/  IABS R9, R11 ;  /* 0x0000000b00097213 */ /* 0x000fe20000000000 */
[--C-:B------:R-:W-:Y:S01]  /*1da0*/  @!P6 IMAD.IADD R252, R252, 0x1, -R5.reuse ;  /* 0x00000001fcfce824 */ /* 0x100fe200078e0a05 */
[----:B------:R-:W-:Y:S01]  /*1db0*/  IABS R195, R13 ;  /* 0x0000000d00c37213 */ /* 0x000fe20000000000 */
[----:B------:R-:W-:Y:S01]  /*1dc0*/  @!P5 IMAD.IADD R250, R250, 0x1, -R5 ;  /* 0x00000001fafad824 */ /* 0x000fe200078e0a05 */
[----:B------:R-:W-:Y:S01]  /*1dd0*/  IABS R193, R8 ;  /* 0x0000000800c17213 */ /* 0x000fe20000000000 */
[----:B------:R-:W-:Y:S01]  /*1de0*/  IMAD.HI.U32 R7, R6, R9, RZ ;  /* 0x0000000906077227 */ /* 0x000fe200078e00ff */
[----:B------:R-:W-:-:S02]  /*1df0*/  ISETP.GT.U32.AND P6, PT, R5, R252, PT ;  /* 0x000000fc0500720c */ /* 0x000fc40003fc4070 */
[----:B------:R-:W-:Y:S01]  /*1e00*/  ISETP.GT.U32.AND P5, PT, R5, R250, PT ;  /* 0x000000fa0500720c */ /* 0x000fe20003fa4070 */
[----:B------:R-:W-:Y:S01]  /*1e10*/  @!P3 IMAD.IADD R248, R248, 0x1, -R5 ;  /* 0x00000001f8f8b824 */ /* 0x000fe200078e0a05 */
[----:B------:R-:W-:Y:S01]  /*1e20*/  ISETP.GE.AND P3, PT, R8, RZ, PT ;  /* 0x000000ff0800720c */ /* 0x000fe20003f66270 */
[----:B------:R-:W-:-:S04]  /*1e30*/  IMAD.HI.U32 R8, R6, R195, RZ ;  /* 0x000000c306087227 */ /* 0x000fc800078e00ff */
[----:B------:R-:W-:Y:S02]  /*1e40*/  IMAD.MOV R24, RZ, RZ, -R7 ;  /* 0x000000ffff187224 */ /* 0x000fe400078e0a07 */
[----:B------:R-:W-:Y:S02]  /*1e50*/  IMAD.MOV R8, RZ, RZ, -R8 ;  /* 0x000000ffff087224 */ /* 0x000fe400078e0a08 */
[----:B------:R-:W-:-:S04]  /*1e60*/  IMAD.HI.U32 R7, R6, R193, RZ ;  /* 0x000000c106077227 */ /* 0x000fc800078e00ff */
[C---:B------:R-:W-:Y:S02]  /*1e70*/  IMAD R9, R5.reuse, R24, R9 ;  /* 0x0000001805097224 */ /* 0x040fe400078e0209 */
[C---:B------:R-:W-:Y:S02]  /*1e80*/  IMAD R195, R5.reuse, R8, R195 ;  /* 0x0000000805c37224 */ /* 0x040fe400078e02c3 */
[----:B------:R-:W-:Y:S02]  /*1e90*/  @!P6 IMAD.IADD R252, R252, 0x1, -R5 ;  /* 0x00000001fcfce824 */ /* 0x000fe400078e0a05 */
[----:B------:R-:W-:Y:S02]  /*1ea0*/  IMAD.MOV R24, RZ, RZ, -R7 ;  /* 0x000000ffff187224 */ /* 0x000fe400078e0a07 */
[----:B------:R-:W-:Y:S01]  /*1eb0*/  @!P5 IMAD.IADD R250, R250, 0x1, -R5 ;  /* 0x00000001fafad824 */ /* 0x000fe200078e0a05 */
[C---:B------:R-:W-:Y:S01]  /*1ec0*/  ISETP.GT.U32.AND P5, PT, R5.reuse, R9, PT ;  /* 0x000000090500720c */ /* 0x040fe20003fa4070 */
[----:B------:R-:W-:Y:S01]  /*1ed0*/  @!P1 IMAD.MOV R252, RZ, RZ, -R252 ;  /* 0x000000fffffc9224 */ /* 0x000fe200078e0afc */
[----:B------:R-:W-:Y:S01]  /*1ee0*/  ISETP.GT.U32.AND P1, PT, R5, R195, PT ;  /* 0x000000c30500720c */ /* 0x000fe20003f24070 */
[----:B------:R-:W-:Y:S01]  /*1ef0*/  @!P2 IMAD.MOV R244, RZ, RZ, -R244 ;  /* 0x000000fffff4a224 */ /* 0x000fe200078e0af4 */
[----:B------:R-:W-:Y:S01]  /*1f00*/  ISETP.GE.AND P2, PT, R11, RZ, PT ;  /* 0x000000ff0b00720c */ /* 0x000fe20003f46270 */
[----:B------:R-:W-:-:S02]  /*1f10*/  IMAD R193, R5, R24, R193 ;  /* 0x0000001805c17224 */ /* 0x000fc400078e02c1 */
[C---:B------:R-:W-:Y:S02]  /*1f20*/  VIADD R11, R0.reuse, 0x66 ;  /* 0x00000066000b7836 */ /* 0x040fe40000000000 */
[----:B------:R-:W-:Y:S01]  /*1f30*/  @!P0 IMAD.MOV R250, RZ, RZ, -R250 ;  /* 0x000000fffffa8224 */ /* 0x000fe200078e0afa */
[----:B------:R-:W-:Y:S01]  /*1f40*/  ISETP.GT.U32.AND P0, PT, R5, R193, PT ;  /* 0x000000c10500720c */ /* 0x000fe20003f04070 */
[----:B------:R-:W-:Y:S01]  /*1f50*/  VIADD R15, R0, 0x64 ;  /* 0x00000064000f7836 */ /* 0x000fe20000000000 */
[----:B------:R-:W-:Y:S01]  /*1f60*/  IABS R199, R11 ;  /* 0x0000000b00c77213 */ /* 0x000fe20000000000 */
[--C-:B------:R-:W-:Y:S02]  /*1f70*/  @!P5 IMAD.IADD R9, R9, 0x1, -R5.reuse ;  /* 0x000000010909d824 */ /* 0x100fe400078e0a05 */
[----:B------:R-:W-:Y:S01]  /*1f80*/  @!P1 IMAD.IADD R195, R195, 0x1, -R5 ;  /* 0x00000001c3c39824 */ /* 0x000fe200078e0a05 */
[----:B------:R-:W-:Y:S01]  /*1f90*/  IABS R203, R15 ;  /* 0x0000000f00cb7213 */ /* 0x000fe20000000000 */
[----:B------:R-:W-:Y:S01]  /*1fa0*/  IMAD.HI.U32 R8, R6, R199, RZ ;  /* 0x000000c706087227 */ /* 0x000fe200078e00ff */
[----:B------:R-:W-:-:S02]  /*1fb0*/  ISETP.GT.U32.AND P5, PT, R5, R9, PT ;  /* 0x000000090500720c */ /* 0x000fc40003fa4070 */
[----:B------:R-:W-:Y:S01]  /*1fc0*/  ISETP.GT.U32.AND P1, PT, R5, R195, PT ;  /* 0x000000c30500720c */ /* 0x000fe20003f24070 */
[----:B------:R-:W-:Y:S02]  /*1fd0*/  IMAD.MOV R8, RZ, RZ, -R8 ;  /* 0x000000ffff087224 */ /* 0x000fe400078e0a08 */
[----:B------:R-:W-:Y:S01]  /*1fe0*/  @!P4 IMAD.MOV R248, RZ, RZ, -R248 ;  /* 0x000000fffff8c224 */ /* 0x000fe200078e0af8 */
[----:B------:R-:W-:Y:S01]  /*1ff0*/  ISETP.GE.AND P4, PT, R13, RZ, PT ;  /* 0x000000ff0d00720c */ /* 0x000fe20003f86270 */
[----:B------:R-:W-:Y:S02]  /*2000*/  VIADD R7, R0, 0x67 ;  /* 0x0000006700077836 */ /* 0x000fe40000000000 */
[----:B------:R-:W-:Y:S02]  /*2010*/  @!P0 IMAD.IADD R193, R193, 0x1, -R5 ;  /* 0x00000001c1c18824 */ /* 0x000fe400078e0a05 */
[C---:B------:R-:W-:Y:S01]  /*2020*/  IMAD R199, R5.reuse, R8, R199 ;  /* 0x0000000805c77224 */ /* 0x040fe200078e02c7 */
[----:B------:R-:W-:Y:S01]  /*2030*/  IABS R197, R7 ;  /* 0x0000000700c57213 */ /* 0x000fe20000000000 */
[----:B------:R-:W-:Y:S01]  /*2040*/  IMAD.HI.U32 R8, R6, R203, RZ ;  /* 0x000000cb06087227 */ /* 0x000fe200078e00ff */
[----:B------:R-:W-:-:S02]  /*2050*/  ISETP.GT.U32.AND P0, PT, R5, R193, PT ;  /* 0x000000c10500720c */ /* 0x000fc40003f04070 */
[----:B------:R-:W-:Y:S01]  /*2060*/  ISETP.GE.AND P6, PT, R7, RZ, PT ;  /* 0x000000ff0700720c */ /* 0x000fe20003fc6270 */
[----:B------:R-:W-:Y:S02]  /*2070*/  VIADD R13, R0, 0x65 ;  /* 0x00000065000d7836 */ /* 0x000fe40000000000 */
[----:B------:R-:W-:Y:S02]  /*2080*/  IMAD.MOV R8, RZ, RZ, -R8 ;  /* 0x000000ffff087224 */ /* 0x000fe400078e0a08 */
[----:B------:R-:W-:Y:S01]  /*2090*/  IMAD.HI.U32 R7, R6, R197, RZ ;  /* 0x000000c506077227 */ /* 0x000fe200078e00ff */
[----:B------:R-:W-:-:S03]  /*20a0*/  IABS R201, R13 ;  /* 0x0000000d00c97213 */ /* 0x000fc60000000000 */
[----:B------:R-:W-:Y:S01]  /*20b0*/  @!P5 IMAD.IADD R9, R9, 0x1, -R5 ;  /* 0x000000010909d824 */ /* 0x000fe200078e0a05 */
[----:B------:R-:W-:Y:S01]  /*20c0*/  ISETP.GE.AND P5, PT, R11, RZ, PT ;  /* 0x000000ff0b00720c */ /* 0x000fe20003fa6270 */
[----:B------:R-:W-:Y:S02]  /*20d0*/  IMAD R203, R5, R8, R203 ;  /* 0x0000000805cb7224 */ /* 0x000fe400078e02cb */
[----:B------:R-:W-:Y:S02]  /*20e0*/  @!P1 IMAD.IADD R195, R195, 0x1, -R5 ;  /* 0x00000001c3c39824 */ /* 0x000fe400078e0a05 */
[----:B------:R-:W-:Y:S02]  /*20f0*/  IMAD.MOV R24, RZ, RZ, -R7 ;  /* 0x000000ffff187224 */ /* 0x000fe400078e0a07 */
[----:B------:R-:W-:Y:S01]  /*2100*/  @!P2 IMAD.MOV R9, RZ, RZ, -R9 ;  /* 0x000000ffff09a224 */ /* 0x000fe200078e0a09 */
[C---:B------:R-:W-:Y:S01]  /*2110*/  ISETP.GT.U32.AND P2, PT, R5.reuse, R199, PT ;  /* 0x000000c70500720c */ /* 0x040fe20003f44070 */
[----:B------:R-:W-:Y:S01]  /*2120*/  @!P4 IMAD.MOV R195, RZ, RZ, -R195 ;  /* 0x000000ffffc3c224 */ /* 0x000fe200078e0ac3 */
[----:B------:R-:W-:Y:S01]  /*2130*/  ISETP.GT.U32.AND P4, PT, R5, R203, PT ;  /* 0x000000cb0500720c */ /* 0x000fe20003f84070 */
[----:B------:R-:W-:-:S04]  /*2140*/  IMAD.HI.U32 R7, R6, R201, RZ ;  /* 0x000000c906077227 */ /* 0x000fc800078e00ff */
[----:B------:R-:W-:Y:S02]  /*2150*/  IMAD R197, R5, R24, R197 ;  /* 0x0000001805c57224 */ /* 0x000fe400078e02c5 */
[----:B------:R-:W-:Y:S02]  /*2160*/  @!P0 IMAD.IADD R193, R193, 0x1, -R5 ;  /* 0x00000001c1c18824 */ /* 0x000fe400078e0a05 */
[C---:B------:R-:W-:Y:S01]  /*2170*/  VIADD R11, R0.reuse, 0x63 ;  /* 0x00000063000b7836 */ /* 0x040fe20000000000 */
[----:B------:R-:W-:Y:S01]  /*2180*/  ISETP.GT.U32.AND P0, PT, R5, R197, PT ;  /* 0x000000c50500720c */ /* 0x000fe20003f04070 */
[----:B------:R-:W-:Y:S02]  /*2190*/  IMAD.MOV R24, RZ, RZ, -R7 ;  /* 0x000000ffff187224 */ /* 0x000fe400078e0a07 */
[----:B------:R-:W-:Y:S01]  /*21a0*/  @!P3 IMAD.MOV R193, RZ, RZ, -R193 ;  /* 0x000000ffffc1b224 */ /* 0x000fe200078e0ac1 */
[----:B------:R-:W-:Y:S01]  /*21b0*/  ISETP.GE.AND P3, PT, R13, RZ, PT ;  /* 0x000000ff0d00720c */ /* 0x000fe20003f66270 */
[----:B------:R-:W-:Y:S01]  /*21c0*/  IMAD R201, R5, R24, R201 ;  /* 0x0000001805c97224 */ /* 0x000fe200078e02c9 */
[----:B------:R-:W-:Y:S01]  /*21d0*/  IABS R205, R11 ;  /* 0x0000000b00cd7213 */ /* 0x000fe20000000000 */
[----:B------:R-:W-:-:S02]  /*21e0*/  VIADD R13, R0, 0x62 ;  /* 0x00000062000d7836 */ /* 0x000fc40000000000 */
[--C-:B------:R-:W-:Y:S01]  /*21f0*/  @!P2 IMAD.IADD R199, R199, 0x1, -R5.reuse ;  /* 0x00000001c7c7a824 */ /* 0x100fe200078e0a05 */
[----:B------:R-:W-:Y:S01]  /*2200*/  ISETP.GT.U32.AND P1, PT, R5, R201, PT ;  /* 0x000000c90500720c */ /* 0x000fe20003f24070 */
[----:B------:R-:W-:Y:S01]  /*2210*/  @!P4 IMAD.IADD R203, R203, 0x1, -R5 ;  /* 0x00000001cbcbc824 */ /* 0x000fe200078e0a05 */
[----:B------:R-:W-:Y:S01]  /*2220*/  IABS R207, R13 ;  /* 0x0000000d00cf7213 */ /* 0x000fe20000000000 */
[C---:B------:R-:W-:Y:S01]  /*2230*/  IMAD.HI.U32 R7, R6.reuse, R205, RZ ;  /* 0x000000cd06077227 */ /* 0x040fe200078e00ff */
[C---:B------:R-:W-:Y:S02]  /*2240*/  ISETP.GT.U32.AND P2, PT, R5.reuse, R199, PT ;  /* 0x000000c70500720c */ /* 0x040fe40003f44070 */
[----:B------:R-:W-:Y:S01]  /*2250*/  ISETP.GT.U32.AND P4, PT, R5, R203, PT ;  /* 0x000000cb0500720c */ /* 0x000fe20003f84070 */
[----:B------:R-:W-:Y:S02]  /*2260*/  IMAD.MOV R8, RZ, RZ, -R7 ;  /* 0x000000ffff087224 */ /* 0x000fe400078e0a07 */
[----:B------:R-:W-:-:S04]  /*2270*/  IMAD.HI.U32 R7, R6, R207, RZ ;  /* 0x000000cf06077227 */ /* 0x000fc800078e00ff */
[----:B------:R-:W-:Y:S02]  /*2280*/  @!P0 IMAD.IADD R197, R197, 0x1, -R5 ;  /* 0x00000001c5c58824 */ /* 0x000fe400078e0a05 */
[----:B------:R-:W-:Y:S02]  /*2290*/  IMAD.MOV R24, RZ, RZ, -R7 ;  /* 0x000000ffff187224 */ /* 0x000fe400078e0a07 */
[----:B------:R-:W-:Y:S01]  /*22a0*/  VIADD R17, R0, 0x61 ;  /* 0x0000006100117836 */ /* 0x000fe20000000000 */
[----:B------:R-:W-:Y:S01]  /*22b0*/  ISETP.GT.U32.AND P0, PT, R5, R197, PT ;  /* 0x000000c50500720c */ /* 0x000fe20003f04070 */
[----:B------:R-:W-:Y:S02]  /*22c0*/  @!P1 IMAD.IADD R201, R201, 0x1, -R5 ;  /* 0x00000001c9c99824 */ /* 0x000fe400078e0a05 */
[C---:B------:R-:W-:Y:S01]  /*22d0*/  IMAD R205, R5.reuse, R8, R205 ;  /* 0x0000000805cd7224 */ /* 0x040fe200078e02cd */
[----:B------:R-:W-:Y:S01]  /*22e0*/  IABS R209, R17 ;  /* 0x0000001100d17213 */ /* 0x000fe20000000000 */
[C---:B------:R-:W-:Y:S01]  /*22f0*/  IMAD R207, R5.reuse, R24, R207 ;  /* 0x0000001805cf7224 */ /* 0x040fe200078e02cf */
[----:B------:R-:W-:Y:S01]  /*2300*/  ISETP.GT.U32.AND P1, PT, R5, R201, PT ;  /* 0x000000c90500720c */ /* 0x000fe20003f24070 */
[--C-:B------:R-:W-:Y:S01]  /*2310*/  @!P2 IMAD.IADD R199, R199, 0x1, -R5.reuse ;  /* 0x00000001c7c7a824 */ /* 0x100fe200078e0a05 */
[----:B------:R-:W-:Y:S01]  /*2320*/  ISETP.GT.U32.AND P2, PT, R5, R205, PT ;  /* 0x000000cd0500720c */ /* 0x000fe20003f44070 */
[----:B------:R-:W-:Y:S01]  /*2330*/  @!P4 IMAD.IADD R203, R203, 0x1, -R5 ;  /* 0x00000001cbcbc824 */ /* 0x000fe200078e0a05 */
[----:B------:R-:W-:Y:S01]  /*2340*/  ISETP.GT.U32.AND P4, PT, R5, R207, PT ;  /* 0x000000cf0500720c */ /* 0x000fe20003f84070 */
[----:B------:R-:W-:-:S04]  /*2350*/  IMAD.HI.U32 R8, R6, R209, RZ ;  /* 0x000000d106087227 */ /* 0x000fc800078e00ff */
[----:B------:R-:W-:Y:S01]  /*2360*/  @!P0 IMAD.IADD R197, R197, 0x1, -R5 ;  /* 0x00000001c5c58824 */ /* 0x000fe200078e0a05 */
[----:B------:R-:W-:Y:S01]  /*2370*/  ISETP.GE.AND P0, PT, R15, RZ, PT ;  /* 0x000000ff0f00720c */ /* 0x000fe20003f06270 */
[----:B------:R-:W-:Y:S02]  /*2380*/  IMAD.MOV R8, RZ, RZ, -R8 ;  /* 0x000000ffff087224 */ /* 0x000fe400078e0a08 */
[C---:B------:R-:W-:Y:S02]  /*2390*/  VIADD R7, R0.reuse, 0x60 ;  /* 0x0000006000077836 */ /* 0x040fe40000000000 */
[----:B------:R-:W-:Y:S02]  /*23a0*/  IMAD R209, R5, R8, R209 ;  /* 0x0000000805d17224 */ /* 0x000fe400078e02d1 */
[--C-:B------:R-:W-:Y:S01]  /*23b0*/  @!P1 IMAD.IADD R201, R201, 0x1, -R5.reuse ;  /* 0x00000001c9c99824 */ /* 0x100fe200078e0a05 */
[----:B------:R-:W-:Y:S01]  /*23c0*/  IABS R211, R7 ;  /* 0x0000000700d37213 */ /* 0x000fe20000000000 */
[----:B------:R-:W-:Y:S01]  /*23d0*/  @!P2 IMAD.IADD R205, R205, 0x1, -R5 ;  /* 0x00000001cdcda824 */ /* 0x000fe200078e0a05 */
[----:B------:R-:W-:Y:S01]  /*23e0*/  ISETP.GE.AND P1, PT, R17, RZ, PT ;  /* 0x000000ff1100720c */ /* 0x000fe20003f26270 */
[----:B------:R-:W-:-:S02]  /*23f0*/  VIADD R8, R0, 0x5f ;  /* 0x0000005f00087836 */ /* 0x000fc40000000000 */
[----:B------:R-:W-:Y:S01]  /*2400*/  @!P4 IMAD.IADD R207, R207, 0x1, -R5 ;  /* 0x00000001cfcfc824 */ /* 0x000fe200078e0a05 */
[----:B------:R-:W-:Y:S01]  /*2410*/  ISETP.GT.U32.AND P2, PT, R5, R205, PT ;  /* 0x000000cd0500720c */ /* 0x000fe20003f44070 */
[----:B------:R-:W-:Y:S01]  /*2420*/  @!P3 IMAD.MOV R201, RZ, RZ, -R201 ;  /* 0x000000ffffc9b224 */ /* 0x000fe200078e0ac9 */
[----:B------:R-:W-:Y:S01]  /*2430*/  ISETP.GE.AND P3, PT, R7, RZ, PT ;  /* 0x000000ff0700720c */ /* 0x000fe20003f66270 */
[----:B------:R-:W-:Y:S01]  /*2440*/  IMAD.HI.U32 R7, R6, R211, RZ ;  /* 0x000000d306077227 */ /* 0x000fe200078e00ff */
[----:B------:R-:W-:Y:S02]  /*2450*/  IABS R213, R8 ;  /* 0x0000000800d57213 */ /* 0x000fe40000000000 */
[----:B------:R-:W-:Y:S01]  /*2460*/  ISETP.GT.U32.AND P4, PT, R5, R207, PT ;  /* 0x000000cf0500720c */ /* 0x000fe20003f84070 */
[----:B------:R-:W-:Y:S01]  /*2470*/  @!P6 IMAD.MOV R197, RZ, RZ, -R197 ;  /* 0x000000ffffc5e224 */ /* 0x000fe200078e0ac5 */
[----:B------:R-:W-:Y:S01]  /*2480*/  ISETP.GE.AND P6, PT, R11, RZ, PT ;  /* 0x000000ff0b00720c */ /* 0x000fe20003fc6270 */
[----:B------:R-:W-:Y:S01]  /*2490*/  @!P0 IMAD.MOV R203, RZ, RZ, -R203 ;  /* 0x000000ffffcb8224 */ /* 0x000fe200078e0acb */
[----:B------:R-:W-:Y:S01]  /*24a0*/  ISETP.GE.AND P0, PT, R8, RZ, PT ;  /* 0x000000ff0800720c */ /* 0x000fe20003f06270 */
[----:B------:R-:W-:-:S04]  /*24b0*/  IMAD.HI.U32 R8, R6, R213, RZ ;  /* 0x000000d506087227 */ /* 0x000fc800078e00ff */
[----:B------:R-:W-:Y:S02]  /*24c0*/  IMAD.MOV R24, RZ, RZ, -R7 ;  /* 0x000000ffff187224 */ /* 0x000fe400078e0a07 */
[----:B------:R-:W-:Y:S02]  /*24d0*/  IMAD.MOV R8, RZ, RZ, -R8 ;  /* 0x000000ffff087224 */ /* 0x000fe400078e0a08 */
[----:B------:R-:W-:Y:S02]  /*24e0*/  IMAD R211, R5, R24, R211 ;  /* 0x0000001805d37224 */ /* 0x000fe400078e02d3 */
[----:B------:R-:W-:Y:S01]  /*24f0*/  @!P2 IMAD.IADD R205, R205, 0x1, -R5 ;  /* 0x00000001cdcda824 */ /* 0x000fe200078e0a05 */
[C---:B------:R-:W-:Y:S01]  /*2500*/  ISETP.GT.U32.AND P2, PT, R5.reuse, R209, PT ;  /* 0x000000d10500720c */ /* 0x040fe20003f44070 */
[----:B------:R-:W-:Y:S02]  /*2510*/  IMAD R213, R5, R8, R213 ;  /* 0x0000000805d57224 */ /* 0x000fe400078e02d5 */
[----:B------:R-:W-:Y:S01]  /*2520*/  @!P4 IMAD.IADD R207, R207, 0x1, -R5 ;  /* 0x00000001cfcfc824 */ /* 0x000fe200078e0a05 */
[C---:B------:R-:W-:Y:S01]  /*2530*/  ISETP.GT.U32.AND P4, PT, R5.reuse, R211, PT ;  /* 0x000000d30500720c */ /* 0x040fe20003f84070 */
[----:B------:R-:W-:Y:S01]  /*2540*/  @!P6 IMAD.MOV R205, RZ, RZ, -R205 ;  /* 0x000000ffffcde224 */ /* 0x000fe200078e0acd */
[----:B------:R-:W-:Y:S01]  /*2550*/  ISETP.GT.U32.AND P6, PT, R5, R213, PT ;  /* 0x000000d50500720c */ /* 0x000fe20003fc4070 */
[----:B------:R-:W-:-:S02]  /*2560*/  VIADD R11, R0, 0x5e ;  /* 0x0000005e000b7836 */ /* 0x000fc40000000000 */
[----:B------:R-:W-:Y:S01]  /*2570*/  @!P5 IMAD.MOV R199, RZ, RZ, -R199 ;  /* 0x000000ffffc7d224 */ /* 0x000fe200078e0ac7 */
[----:B------:R-:W-:Y:S01]  /*2580*/  ISETP.GE.AND P5, PT, R13, RZ, PT ;  /* 0x000000ff0d00720c */ /* 0x000fe20003fa6270 */
[C---:B------:R-:W-:Y:S01]  /*2590*/  VIADD R13, R0.reuse, 0x5d ;  /* 0x0000005d000d7836 */ /* 0x040fe20000000000 */
[----:B------:R-:W-:Y:S01]  /*25a0*/  IABS R215, R11 ;  /* 0x0000000b00d77213 */ /* 0x000fe20000000000 */
[--C-:B------:R-:W-:Y:S02]  /*25b0*/  @!P2 IMAD.IADD R209, R209, 0x1, -R5.reuse ;  /* 0x00000001d1d1a824 */ /* 0x100fe400078e0a05 */
[----:B------:R-:W-:Y:S01]  /*25c0*/  VIADD R15, R0, 0x5c ;  /* 0x0000005c000f7836 */ /* 0x000fe20000000000 */
[----:B------:R-:W-:Y:S01]  /*25d0*/  IABS R234, R13 ;  /* 0x0000000d00ea7213 */ /* 0x000fe20000000000 */
[--C-:B------:R-:W-:Y:S01]  /*25e0*/  @!P4 IMAD.IADD R211, R211, 0x1, -R5.reuse ;  /* 0x00000001d3d3c824 */ /* 0x100fe200078e0a05 */
[----:B------:R-:W-:Y:S01]  /*25f0*/  ISETP.GT.U32.AND P2, PT, R5, R209, PT ;  /* 0x000000d10500720c */ /* 0x000fe20003f44070 */
[----:B------:R-:W-:Y:S01]  /*2600*/  @!P6 IMAD.IADD R213, R213, 0x1, -R5 ;  /* 0x00000001d5d5e824 */ /* 0x000fe200078e0a05 */
[----:B------:R-:W-:Y:S01]  /*2610*/  IABS R232, R15 ;  /* 0x0000000f00e87213 */ /* 0x000fe20000000000 */
[----:B------:R-:W-:Y:S01]  /*2620*/  IMAD.HI.U32 R7, R6, R215, RZ ;  /* 0x000000d706077227 */ /* 0x000fe200078e00ff */
[----:B------:R-:W-:-:S02]  /*2630*/  ISETP.GT.U32.AND P4, PT, R5, R211, PT ;  /* 0x000000d30500720c */ /* 0x000fc40003f84070 */
[----:B------:R-:W-:Y:S01]  /*2640*/  ISETP.GT.U32.AND P6, PT, R5, R213, PT ;  /* 0x000000d50500720c */ /* 0x000fe20003fc4070 */
[----:B------:R-:W-:-:S04]  /*2650*/  IMAD.HI.U32 R8, R6, R234, RZ ;  /* 0x000000ea06087227 */ /* 0x000fc800078e00ff */
[----:B------:R-:W-:Y:S02]  /*2660*/  IMAD.MOV R24, RZ, RZ, -R7 ;  /* 0x000000ffff187224 */ /* 0x000fe400078e0a07 */
[----:B------:R-:W-:Y:S02]  /*2670*/  IMAD.MOV R8, RZ, RZ, -R8 ;  /* 0x000000ffff087224 */ /* 0x000fe400078e0a08 */
[C---:B------:R-:W-:Y:S02]  /*2680*/  IMAD R215, R5.reuse, R24, R215 ;  /* 0x0000001805d77224 */ /* 0x040fe400078e02d7 */
[----:B------:R-:W-:Y:S02]  /*2690*/  VIADD R17, R0, 0x5b ;  /* 0x0000005b00117836 */ /* 0x000fe40000000000 */
[----:B------:R-:W-:Y:S02]  /*26a0*/  IMAD R234, R5, R8, R234 ;  /* 0x0000000805ea7224 */ /* 0x000fe400078e02ea */
[----:B------:R-:W-:Y:S01]  /*26b0*/  @!P4 IMAD.IADD R211, R211, 0x1, -R5 ;  /* 0x00000001d3d3c824 */ /* 0x000fe200078e0a05 */
[----:B------:R-:W-:Y:S01]  /*26c0*/  IABS R230, R17 ;  /* 0x0000001100e67213 */ /* 0x000fe20000000000 */
[----:B------:R-:W-:Y:S01]  /*26d0*/  IMAD.HI.U32 R7, R6, R232, RZ ;  /* 0x000000e806077227 */ /* 0x000fe200078e00ff */
[----:B------:R-:W-:-:S03]  /*26e0*/  ISETP.GT.U32.AND P4, PT, R5, R215, PT ;  /* 0x000000d70500720c */ /* 0x000fc60003f84070 */
[----:B------:R-:W-:Y:S01]  /*26f0*/  @!P5 IMAD.MOV R207, RZ, RZ, -R207 ;  /* 0x000000ffffcfd224 */ /* 0x000fe200078e0acf */
[----:B------:R-:W-:Y:S01]  /*2700*/  ISETP.GE.AND P5, PT, R11, RZ, PT ;  /* 0x000000ff0b00720c */ /* 0x000fe20003fa6270 */
[----:B------:R-:W-:Y:S01]  /*2710*/  @!P6 IMAD.IADD R213, R213, 0x1, -R5 ;  /* 0x00000001d5d5e824 */ /* 0x000fe200078e0a05 */
[----:B------:R-:W-:Y:S01]  /*2720*/  ISETP.GT.U32.AND P6, PT, R5, R234, PT ;  /* 0x000000ea0500720c */ /* 0x000fe20003fc4070 */
[----:B------:R-:W-:Y:S02]  /*2730*/  IMAD.MOV R11, RZ, RZ, -R7 ;  /* 0x000000ffff0b7224 */ /* 0x000fe400078e0a07 */
[----:B------:R-:W-:-:S04]  /*2740*/  IMAD.HI.U32 R7, R6, R230, RZ ;  /* 0x000000e606077227 */ /* 0x000fc800078e00ff */
[----:B------:R-:W-:Y:S01]  /*2750*/  @!P2 IMAD.IADD R209, R209, 0x1, -R5 ;  /* 0x00000001d1d1a824 */ /* 0x000fe200078e0a05 */
[----:B------:R-:W-:Y:S01]  /*2760*/  ISETP.GE.AND P2, PT, R13, RZ, PT ;  /* 0x000000ff0d00720c */ /* 0x000fe20003f46270 */
[----:B------:R-:W-:Y:S02]  /*2770*/  IMAD R232, R5, R11, R232 ;  /* 0x0000000b05e87224 */ /* 0x000fe400078e02e8 */
[----:B------:R-:W-:Y:S02]  /*2780*/  IMAD.MOV R13, RZ, RZ, -R7 ;  /* 0x000000ffff0d7224 */ /* 0x000fe400078e0a07 */
[--C-:B------:R-:W-:Y:S01]  /*2790*/  @!P4 IMAD.IADD R215, R215, 0x1, -R5.reuse ;  /* 0x00000001d7d7c824 */ /* 0x100fe200078e0a05 */
[C---:B------:R-:W-:Y:S01]  /*27a0*/  ISETP.GT.U32.AND P4, PT, R5.reuse, R232, PT ;  /* 0x000000e80500720c */ /* 0x040fe20003f84070 */
[----:B------:R-:W-:Y:S02]  /*27b0*/  IMAD R230, R5, R13, R230 ;  /* 0x0000000d05e67224 */ /* 0x000fe400078e02e6 */
[----:B------:R-:W-:-:S02]  /*27c0*/  @!P6 IMAD.IADD R234, R234, 0x1, -R5 ;  /* 0x00000001eaeae824 */ /* 0x000fc400078e0a05 */
[----:B------:R-:W-:Y:S01]  /*27d0*/  IMAD.HI.U32 R8, R6, R228, RZ ;  /* 0x000000e406087227 */ /* 0x000fe200078e00ff */
[----:B------:R-:W-:-:S03]  /*27e0*/  ISETP.GT.U32.AND P6, PT, R5, R230, PT ;  /* 0x000000e60500720c */ /* 0x000fc60003fc4070 */
[----:B------:R-:W-:-:S04]  /*27f0*/  IMAD.HI.U32 R7, R6, R224, RZ ;  /* 0x000000e006077227 */ /* 0x000fc800078e00ff */
[----:B------:R-:W-:Y:S01]  /*2800*/  @!P4 IMAD.IADD R232, R232, 0x1, -R5 ;  /* 0x00000001e8e8c824 */ /* 0x000fe200078e0a05 */
[----:B------:R-:W-:Y:S01]  /*2810*/  ISETP.GT.U32.AND P4, PT, R5, R215, PT ;  /* 0x000000d70500720c */ /* 0x000fe20003f84070 */
[----:B------:R-:W-:-:S04]  /*2820*/  IMAD.HI.U32 R11, R6, R226, RZ ;  /* 0x000000e2060b7227 */ /* 0x000fc800078e00ff */
[----:B------:R-:W-:Y:S01]  /*2830*/  @!P6 IMAD.IADD R230, R230, 0x1, -R5 ;  /* 0x00000001e6e6e824 */ /* 0x000fe200078e0a05 */
[C---:B------:R-:W-:Y:S01]  /*2840*/  ISETP.GT.U32.AND P6, PT, R5.reuse, R232, PT ;  /* 0x000000e80500720c */ /* 0x040fe20003fc4070 */
[----:B------:R-:W-:Y:S02]  /*2850*/  IMAD.MOV R8, RZ, RZ, -R8 ;  /* 0x000000ffff087224 */ /* 0x000fe400078e0a08 */
[----:B------:R-:W-:Y:S02]  /*2860*/  IMAD.MOV R7, RZ, RZ, -R7 ;  /* 0x000000ffff077224 */ /* 0x000fe400078e0a07 */
[----:B------:R-:W-:Y:S01]  /*2870*/  @!P1 IMAD.MOV R209, RZ, RZ, -R209 ;  /* 0x000000ffffd19224 */ /* 0x000fe200078e0ad1 */
[C---:B------:R-:W-:Y:S01]  /*2880*/  ISETP.GT.U32.AND P1, PT, R5.reuse, R234, PT ;  /* 0x000000ea0500720c */ /* 0x040fe20003f24070 */
[----:B------:R-:W-:Y:S01]  /*2890*/  @!P3 IMAD.MOV R211, RZ, RZ, -R211 ;  /* 0x000000ffffd3b224 */ /* 0x000fe200078e0ad3 */
[----:B------:R-:W-:Y:S01]  /*28a0*/  ISETP.GT.U32.AND P3, PT, R5, R230, PT ;  /* 0x000000e60500720c */ /* 0x000fe20003f64070 */
[----:B------:R-:W-:-:S02]  /*28b0*/  IMAD.MOV R11, RZ, RZ, -R11 ;  /* 0x000000ffff0b7224 */ /* 0x000fc400078e0a0b */
[C---:B------:R-:W-:Y:S02]  /*28c0*/  VIADD R13, R0.reuse, 0x56 ;  /* 0x00000056000d7836 */ /* 0x040fe40000000000 */
[C---:B------:R-:W-:Y:S02]  /*28d0*/  IMAD R228, R5.reuse, R8, R228 ;  /* 0x0000000805e47224 */ /* 0x040fe400078e02e4 */
[C---:B------:R-:W-:Y:S01]  /*28e0*/  IMAD R224, R5.reuse, R7, R224 ;  /* 0x0000000705e07224 */ /* 0x040fe200078e02e0 */
[----:B------:R-:W-:Y:S01]  /*28f0*/  IABS R220, R13 ;  /* 0x0000000d00dc7213 */ /* 0x000fe20000000000 */
[C---:B------:R-:W-:Y:S02]  /*2900*/  IMAD R226, R5.reuse, R11, R226 ;  /* 0x0000000b05e27224 */ /* 0x040fe400078e02e2 */
[----:B------:R-:W-:Y:S02]  /*2910*/  VIADD R11, R0, 0x57 ;  /* 0x00000057000b7836 */ /* 0x000fe40000000000 */
[----:B------:R-:W-:Y:S01]  /*2920*/  @!P0 IMAD.MOV R213, RZ, RZ, -R213 ;  /* 0x000000ffffd58224 */ /* 0x000fe200078e0ad5 */
[C---:B------:R-:W-:Y:S01]  /*2930*/  ISETP.GT.U32.AND P0, PT, R5.reuse, R228, PT ;  /* 0x000000e40500720c */ /* 0x040fe20003f04070 */
[----:B------:R-:W-:Y:S01]  /*2940*/  @!P6 IMAD.IADD R232, R232, 0x1, -R5 ;  /* 0x00000001e8e8e824 */ /* 0x000fe200078e0a05 */
[----:B------:R-:W-:Y:S01]  /*2950*/  ISETP.GT.U32.AND P6, PT, R5, R224, PT ;  /* 0x000000e00500720c */ /* 0x000fe20003fc4070 */
[----:B------:R-:W-:Y:S01]  /*2960*/  IMAD.HI.U32 R8, R6, R220, RZ ;  /* 0x000000dc06087227 */ /* 0x000fe200078e00ff */
[----:B------:R-:W-:-:S03]  /*2970*/  IABS R222, R11 ;  /* 0x0000000b00de7213 */ /* 0x000fc60000000000 */
[--C-:B------:R-:W-:Y:S01]  /*2980*/  @!P1 IMAD.IADD R234, R234, 0x1, -R5.reuse ;  /* 0x00000001eaea9824 */ /* 0x100fe200078e0a05 */
[----:B------:R-:W-:Y:S01]  /*2990*/  ISETP.GE.AND P1, PT, R15, RZ, PT ;  /* 0x000000ff0f00720c */ /* 0x000fe20003f26270 */
[----:B------:R-:W-:Y:S01]  /*29a0*/  @!P3 IMAD.IADD R230, R230, 0x1, -R5 ;  /* 0x00000001e6e6b824 */ /* 0x000fe200078e0a05 */
[----:B------:R-:W-:Y:S01]  /*29b0*/  ISETP.GE.AND P3, PT, R17, RZ, PT ;  /* 0x000000ff1100720c */ /* 0x000fe20003f66270 */
[----:B------:R-:W-:Y:S02]  /*29c0*/  IMAD.MOV R8, RZ, RZ, -R8 ;  /* 0x000000ffff087224 */ /* 0x000fe400078e0a08 */
[----:B------:R-:W-:-:S04]  /*29d0*/  IMAD.HI.U32 R7, R6, R222, RZ ;  /* 0x000000de06077227 */ /* 0x000fc800078e00ff */
[----:B------:R-:W-:Y:S02]  /*29e0*/  IMAD R220, R5, R8, R220 ;  /* 0x0000000805dc7224 */ /* 0x000fe400078e02dc */
[----:B------:R-:W-:Y:S01]  /*29f0*/  @!P4 IMAD.IADD R215, R215, 0x1, -R5 ;  /* 0x00000001d7d7c824 */ /* 0x000fe200078e0a05 */
[----:B------:R-:W-:Y:S01]  /*2a00*/  ISETP.GT.U32.AND P4, PT, R5, R226, PT ;  /* 0x000000e20500720c */ /* 0x000fe20003f84070 */
[----:B------:R-:W-:Y:S02]  /*2a10*/  IMAD.MOV R7, RZ, RZ, -R7 ;  /* 0x000000ffff077224 */ /* 0x000fe400078e0a07 */
[--C-:B------:R-:W-:Y:S01]  /*2a20*/  @!P0 IMAD.IADD R228, R228, 0x1, -R5.reuse ;  /* 0x00000001e4e48824 */ /* 0x100fe200078e0a05 */
[----:B------:R-:W-:Y:S01]  /*2a30*/  ISETP.GE.AND P0, PT, R19, RZ, PT ;  /* 0x000000ff1300720c */ /* 0x000fe20003f06270 */
[----:B------:R-:W-:Y:S02]  /*2a40*/  VIADD R8, R0, 0x55 ;  /* 0x0000005500087836 */ /* 0x000fe40000000000 */
[----:B------:R-:W-:-:S02]  /*2a50*/  @!P6 IMAD.IADD R224, R224, 0x1, -R5 ;  /* 0x00000001e0e0e824 */ /* 0x000fc400078e0a05 */
[C---:B------:R-:W-:Y:S01]  /*2a60*/  IMAD R222, R5.reuse, R7, R222 ;  /* 0x0000000705de7224 */ /* 0x040fe200078e02de */
[----:B------:R-:W-:Y:S01]  /*2a70*/  IABS R218, R8 ;  /* 0x0000000800da7213 */ /* 0x000fe20000000000 */
[----:B------:R-:W-:Y:S01]  /*2a80*/  @!P5 IMAD.MOV R215, RZ, RZ, -R215 ;  /* 0x000000ffffd7d224 */ /* 0x000fe200078e0ad7 */
[C---:B------:R-:W-:Y:S01]  /*2a90*/  ISETP.GT.U32.AND P5, PT, R5.reuse, R228, PT ;  /* 0x000000e40500720c */ /* 0x040fe20003fa4070 */
[----:B------:R-:W-:Y:S01]  /*2aa0*/  @!P1 IMAD.MOV R232, RZ, RZ, -R232 ;  /* 0x000000ffffe89224 */ /* 0x000fe200078e0ae8 */
[C---:B------:R-:W-:Y:S01]  /*2ab0*/  ISETP.GT.U32.AND P6, PT, R5.reuse, R224, PT ;  /* 0x000000e00500720c */ /* 0x040fe20003fc4070 */
[----:B------:R-:W-:Y:S01]  /*2ac0*/  @!P3 IMAD.MOV R230, RZ, RZ, -R230 ;  /* 0x000000ffffe6b224 */ /* 0x000fe200078e0ae6 */
[----:B------:R-:W-:Y:S01]  /*2ad0*/  ISETP.GT.U32.AND P1, PT, R5, R222, PT ;  /* 0x000000de0500720c */ /* 0x000fe20003f24070 */
[----:B------:R-:W-:Y:S01]  /*2ae0*/  IMAD.HI.U32 R7, R6, R218, RZ ;  /* 0x000000da06077227 */ /* 0x000fe200078e00ff */
[----:B------:R-:W-:-:S03]  /*2af0*/  ISETP.GE.AND P3, PT, R23, RZ, PT ;  /* 0x000000ff1700720c */ /* 0x000fc60003f66270 */
[----:B------:R-:W-:Y:S02]  /*2b00*/  IMAD.MOV R7, RZ, RZ, -R7 ;  /* 0x000000ffff077224 */ /* 0x000fe400078e0a07 */
[----:B------:R-:W-:Y:S02]  /*2b10*/  VIADD R15, R0, 0x54 ;  /* 0x00000054000f7836 */ /* 0x000fe40000000000 */
[--C-:B------:R-:W-:Y:S01]  /*2b20*/  @!P5 IMAD.IADD R228, R228, 0x1, -R5.reuse ;  /* 0x00000001e4e4d824 */ /* 0x100fe200078e0a05 */
[C---:B------:R-:W-:Y:S01]  /*2b30*/  ISETP.GT.U32.AND P5, PT, R5.reuse, R220, PT ;  /* 0x000000dc0500720c */ /* 0x040fe20003fa4070 */
[--C-:B------:R-:W-:Y:S01]  /*2b40*/  @!P6 IMAD.IADD R224, R224, 0x1, -R5.reuse ;  /* 0x00000001e0e0e824 */ /* 0x100fe200078e0a05 */
[----:B------:R-:W-:Y:S01]  /*2b50*/  IABS R216, R15 ;  /* 0x0000000f00d87213 */ /* 0x000fe20000000000 */
[----:B------:R-:W-:Y:S01]  /*2b60*/  IMAD R218, R5, R7, R218 ;  /* 0x0000000705da7224 */ /* 0x000fe200078e02da */
[----:B------:R-:W-:Y:S01]  /*2b70*/  ISETP.GE.AND P6, PT, R13, RZ, PT ;  /* 0x000000ff0d00720c */ /* 0x000fe20003fc6270 */
[----:B------:R-:W-:Y:S01]  /*2b80*/  @!P1 IMAD.IADD R222, R222, 0x1, -R5 ;  /* 0x00000001dede9824 */ /* 0x000fe200078e0a05 */
[----:B------:R-:W-:Y:S01]  /*2b90*/  ISETP.GE.AND P1, PT, R8, RZ, PT ;  /* 0x000000ff0800720c */ /* 0x000fe20003f26270 */
[----:B------:R-:W-:Y:S01]  /*2ba0*/  @!P3 IMAD.MOV R224, RZ, RZ, -R224 ;  /* 0x000000ffffe0b224 */ /* 0x000fe200078e0ae0 */
[C---:B------:R-:W-:Y:S01]  /*2bb0*/  ISETP.GT.U32.AND P3, PT, R5.reuse, R218, PT ;  /* 0x000000da0500720c */ /* 0x040fe20003f64070 */
[----:B------:R-:W-:Y:S01]  /*2bc0*/  @!P0 IMAD.MOV R228, RZ, RZ, -R228 ;  /* 0x000000ffffe48224 */ /* 0x000fe200078e0ae4 */
[----:B------:R-:W-:Y:S01]  /*2bd0*/  ISETP.GT.U32.AND P0, PT, R5, R222, PT ;  /* 0x000000de0500720c */ /* 0x000fe20003f04070 */
[----:B------:R-:W-:-:S02]  /*2be0*/  VIADD R7, R0, 0x53 ;  /* 0x0000005300077836 */ /* 0x000fc40000000000 */
[--C-:B------:R-:W-:Y:S02]  /*2bf0*/  @!P5 IMAD.IADD R220, R220, 0x1, -R5.reuse ;  /* 0x00000001dcdcd824 */ /* 0x100fe400078e0a05 */
[--C-:B------:R-:W-:Y:S01]  /*2c00*/  @!P4 IMAD.IADD R226, R226, 0x1, -R5.reuse ;  /* 0x00000001e2e2c824 */ /* 0x100fe200078e0a05 */
[----:B------:R-:W-:Y:S01]  /*2c10*/  IABS R214, R7 ;  /* 0x0000000700d67213 */ /* 0x000fe20000000000 */
[----:B------:R-:W-:Y:S01]  /*2c20*/  IMAD.HI.U32 R8, R6, R216, RZ ;  /* 0x000000d806087227 */ /* 0x000fe200078e00ff */
[----:B------:R-:W-:Y:S02]  /*2c30*/  ISETP.GT.U32.AND P5, PT, R5, R220, PT ;  /* 0x000000dc0500720c */ /* 0x000fe40003fa4070 */
[----:B------:R-:W-:Y:S01]  /*2c40*/  ISETP.GE.AND P4, PT, R21, RZ, PT ;  /* 0x000000ff1500720c */ /* 0x000fe20003f86270 */
[--C-:B------:R-:W-:Y:S02]  /*2c50*/  @!P3 IMAD.IADD R218, R218, 0x1, -R5.reuse ;  /* 0x00000001dadab824 */ /* 0x100fe400078e0a05 */
[----:B------:R-:W-:Y:S01]  /*2c60*/  @!P2 IMAD.MOV R234, RZ, RZ, -R234 ;  /* 0x000000ffffeaa224 */ /* 0x000fe200078e0aea */
[----:B------:R-:W-:Y:S01]  /*2c70*/  ISETP.GT.U32.AND P2, PT, R5, R226, PT ;  /* 0x000000e20500720c */ /* 0x000fe20003f44070 */
[----:B------:R-:W-:Y:S01]  /*2c80*/  @!P0 IMAD.IADD R222, R222, 0x1, -R5 ;  /* 0x00000001dede8824 */ /* 0x000fe200078e0a05 */
[----:B------:R-:W-:Y:S01]  /*2c90*/  ISETP.GE.AND P0, PT, R7, RZ, PT ;  /* 0x000000ff0700720c */ /* 0x000fe20003f06270 */
[----:B------:R-:W-:Y:S01]  /*2ca0*/  IMAD.MOV R8, RZ, RZ, -R8 ;  /* 0x000000ffff087224 */ /* 0x000fe200078e0a08 */
[----:B------:R-:W-:Y:S01]  /*2cb0*/  ISETP.GT.U32.AND P3, PT, R5, R218, PT ;  /* 0x000000da0500720c */ /* 0x000fe20003f64070 */
[----:B------:R-:W-:-:S04]  /*2cc0*/  IMAD.HI.U32 R7, R6, R214, RZ ;  /* 0x000000d606077227 */ /* 0x000fc800078e00ff */
[C---:B------:R-:W-:Y:S02]  /*2cd0*/  IMAD R216, R5.reuse, R8, R216 ;  /* 0x0000000805d87224 */ /* 0x040fe400078e02d8 */
[----:B------:R-:W-:Y:S02]  /*2ce0*/  VIADD R13, R0, 0x51 ;  /* 0x00000051000d7836 */ /* 0x000fe40000000000 */
[----:B------:R-:W-:Y:S02]  /*2cf0*/  IMAD.MOV R7, RZ, RZ, -R7 ;  /* 0x000000ffff077224 */ /* 0x000fe400078e0a07 */
[--C-:B------:R-:W-:Y:S01]  /*2d00*/  @!P5 IMAD.IADD R220, R220, 0x1, -R5.reuse ;  /* 0x00000001dcdcd824 */ /* 0x100fe200078e0a05 */
[C---:B------:R-:W-:Y:S01]  /*2d10*/  ISETP.GT.U32.AND P5, PT, R5.reuse, R216, PT ;  /* 0x000000d80500720c */ /* 0x040fe20003fa4070 */
[----:B------:R-:W-:Y:S01]  /*2d20*/  IMAD R214, R5, R7, R214 ;  /* 0x0000000705d67224 */ /* 0x000fe200078e02d6 */
[----:B------:R-:W-:Y:S01]  /*2d30*/  IABS R210, R13 ;  /* 0x0000000d00d27213 */ /* 0x000fe20000000000 */
[--C-:B------:R-:W-:Y:S01]  /*2d40*/  @!P2 IMAD.IADD R226, R226, 0x1, -R5.reuse ;  /* 0x00000001e2e2a824 */ /* 0x100fe200078e0a05 */
[----:B------:R-:W-:Y:S01]  /*2d50*/  ISETP.GE.AND P2, PT, R11, RZ, PT ;  /* 0x000000ff0b00720c */ /* 0x000fe20003f46270 */
[----:B------:R-:W-:Y:S01]  /*2d60*/  @!P3 IMAD.IADD R218, R218, 0x1, -R5 ;  /* 0x00000001dadab824 */ /* 0x000fe200078e0a05 */
[----:B------:R-:W-:Y:S01]  /*2d70*/  ISETP.GT.U32.AND P3, PT, R5, R214, PT ;  /* 0x000000d60500720c */ /* 0x000fe20003f64070 */
[----:B------:R-:W-:-:S04]  /*2d80*/  IMAD.HI.U32 R11, R6, R210, RZ ;  /* 0x000000d2060b7227 */ /* 0x000fc800078e00ff */
[----:B------:R-:W-:Y:S02]  /*2d90*/  VIADD R8, R0, 0x52 ;  /* 0x0000005200087836 */ /* 0x000fe40000000000 */
[----:B------:R-:W-:Y:S02]  /*2da0*/  IMAD.MOV R11, RZ, RZ, -R11 ;  /* 0x000000ffff0b7224 */ /* 0x000fe400078e0a0b */
[--C-:B------:R-:W-:Y:S01]  /*2db0*/  @!P5 IMAD.IADD R216, R216, 0x1, -R5.reuse ;  /* 0x00000001d8d8d824 */ /* 0x100fe200078e0a05 */
[----:B------:R-:W-:Y:S01]  /*2dc0*/  IABS R212, R8 ;  /* 0x0000000800d47213 */ /* 0x000fe20000000000 */
[C---:B------:R-:W-:Y:S02]  /*2dd0*/  IMAD R210, R5.reuse, R11, R210 ;  /* 0x0000000b05d27224 */ /* 0x040fe400078e02d2 */
[----:B------:R-:W-:Y:S01]  /*2de0*/  @!P2 IMAD.MOV R222, RZ, RZ, -R222 ;  /* 0x000000ffffdea224 */ /* 0x000fe200078e0ade */
[----:B------:R-:W-:Y:S01]  /*2df0*/  ISETP.GE.AND P2, PT, R8, RZ, PT ;  /* 0x000000ff0800720c */ /* 0x000fe20003f46270 */
[----:B------:R-:W-:Y:S01]  /*2e00*/  @!P3 IMAD.IADD R214, R214, 0x1, -R5 ;  /* 0x00000001d6d6b824 */ /* 0x000fe200078e0a05 */
[C---:B------:R-:W-:Y:S01]  /*2e10*/  ISETP.GT.U32.AND P5, PT, R5.reuse, R216, PT ;  /* 0x000000d80500720c */ /* 0x040fe20003fa4070 */
[----:B------:R-:W-:Y:S01]  /*2e20*/  IMAD.HI.U32 R8, R6, R212, RZ ;  /* 0x000000d406087227 */ /* 0x000fe200078e00ff */
[----:B------:R-:W-:-:S03]  /*2e30*/  ISETP.GT.U32.AND P3, PT, R5, R210, PT ;  /* 0x000000d20500720c */ /* 0x000fc60003f64070 */
[----:B------:R-:W-:Y:S01]  /*2e40*/  @!P4 IMAD.MOV R226, RZ, RZ, -R226 ;  /* 0x000000ffffe2c224 */ /* 0x000fe200078e0ae2 */
[----:B------:R-:W-:Y:S01]  /*2e50*/  ISETP.GE.AND P4, PT, R15, RZ, PT ;  /* 0x000000ff0f00720c */ /* 0x000fe20003f86270 */
[----:B------:R-:W-:Y:S02]  /*2e60*/  IMAD.MOV R8, RZ, RZ, -R8 ;  /* 0x000000ffff087224 */ /* 0x000fe400078e0a08 */
[C---:B------:R-:W-:Y:S02]  /*2e70*/  VIADD R15, R0.reuse, 0x4e ;  /* 0x0000004e000f7836 */ /* 0x040fe40000000000 */
[C---:B------:R-:W-:Y:S02]  /*2e80*/  IMAD R212, R5.reuse, R8, R212 ;  /* 0x0000000805d47224 */ /* 0x040fe400078e02d4 */
[----:B------:R-:W-:Y:S01]  /*2e90*/  VIADD R8, R0, 0x50 ;  /* 0x0000005000087836 */ /* 0x000fe20000000000 */
[----:B------:R-:W-:Y:S01]  /*2ea0*/  IABS R204, R15 ;  /* 0x0000000f00cc7213 */ /* 0x000fe20000000000 */
[--C-:B------:R-:W-:Y:S01]  /*2eb0*/  @!P5 IMAD.IADD R216, R216, 0x1, -R5.reuse ;  /* 0x00000001d8d8d824 */ /* 0x100fe200078e0a05 */
[----:B------:R-:W-:Y:S01]  /*2ec0*/  ISETP.GT.U32.AND P5, PT, R5, R212, PT ;  /* 0x000000d40500720c */ /* 0x000fe20003fa4070 */
[----:B------:R-:W-:Y:S01]  /*2ed0*/  VIADD R17, R0, 0x4d ;  /* 0x0000004d00117836 */ /* 0x000fe20000000000 */
[----:B------:R-:W-:Y:S01]  /*2ee0*/  IABS R208, R8 ;  /* 0x0000000800d07213 */ /* 0x000fe20000000000 */
[----:B------:R-:W-:-:S02]  /*2ef0*/  @!P3 IMAD.IADD R210, R210, 0x1, -R5 ;  /* 0x00000001d2d2b824 */ /* 0x000fc400078e0a05 */
[----:B------:R-:W-:Y:S01]  /*2f00*/  @!P1 IMAD.MOV R218, RZ, RZ, -R218 ;  /* 0x000000ffffda9224 */ /* 0x000fe200078e0ada */
[----:B------:R-:W-:Y:S01]  /*2f10*/  IABS R202, R17 ;  /* 0x0000001100ca7213 */ /* 0x000fe20000000000 */
[----:B------:R-:W-:Y:S01]  /*2f20*/  @!P4 IMAD.MOV R216, RZ, RZ, -R216 ;  /* 0x000000ffffd8c224 */ /* 0x000fe200078e0ad8 */
[C---:B------:R-:W-:Y:S01]  /*2f30*/  ISETP.GT.U32.AND P1, PT, R5.reuse, R214, PT ;  /* 0x000000d60500720c */ /* 0x040fe20003f24070 */
[----:B------:R-:W-:Y:S01]  /*2f40*/  IMAD.HI.U32 R7, R6, R208, RZ ;  /* 0x000000d006077227 */ /* 0x000fe200078e00ff */
[----:B------:R-:W-:Y:S02]  /*2f50*/  ISETP.GE.AND P4, PT, R8, RZ, PT ;  /* 0x000000ff0800720c */ /* 0x000fe40003f86270 */
[----:B------:R-:W-:Y:S01]  /*2f60*/  ISETP.GT.U32.AND P3, PT, R5, R210, PT ;  /* 0x000000d20500720c */ /* 0x000fe20003f64070 */
[----:B------:R-:W-:-:S04]  /*2f70*/  IMAD.HI.U32 R8, R6, R204, RZ ;  /* 0x000000cc06087227 */ /* 0x000fc800078e00ff */
[----:B------:R-:W-:Y:S01]  /*2f80*/  @!P6 IMAD.MOV R220, RZ, RZ, -R220 ;  /* 0x000000ffffdce224 */ /* 0x000fe200078e0adc */
[----:B------:R-:W-:Y:S01]  /*2f90*/  ISETP.GE.AND P6, PT, R13, RZ, PT ;  /* 0x000000ff0d00720c */ /* 0x000fe20003fc6270 */
[----:B------:R-:W-:Y:S02]  /*2fa0*/  VIADD R13, R0, 0x4f ;  /* 0x0000004f000d7836 */ /* 0x000fe40000000000 */
[----:B------:R-:W-:Y:S02]  /*2fb0*/  IMAD.MOV R7, RZ, RZ, -R7 ;  /* 0x000000ffff077224 */ /* 0x000fe400078e0a07 */
[----:B------:R-:W-:Y:S01]  /*2fc0*/  IMAD.HI.U32 R11, R6, R202, RZ ;  /* 0x000000ca060b7227 */ /* 0x000fe200078e00ff */
[----:B------:R-:W-:-:S03]  /*2fd0*/  IABS R206, R13 ;  /* 0x0000000d00ce7213 */ /* 0x000fc60000000000 */
[----:B------:R-:W-:Y:S02]  /*2fe0*/  IMAD.MOV R8, RZ, RZ, -R8 ;  /* 0x000000ffff087224 */ /* 0x000fe400078e0a08 */
[C---:B------:R-:W-:Y:S02]  /*2ff0*/  IMAD R208, R5.reuse, R7, R208 ;  /* 0x0000000705d07224 */ /* 0x040fe400078e02d0 */
[----:B------:R-:W-:Y:S02]  /*3000*/  IMAD.MOV R11, RZ, RZ, -R11 ;  /* 0x000000ffff0b7224 */ /* 0x000fe400078e0a0b */
[C---:B------:R-:W-:Y:S02]  /*3010*/  IMAD R204, R5.reuse, R8, R204 ;  /* 0x0000000805cc7224 */ /* 0x040fe400078e02cc */
[----:B------:R-:W-:Y:S01]  /*3020*/  @!P1 IMAD.IADD R214, R214, 0x1, -R5 ;  /* 0x00000001d6d69824 */ /* 0x000fe200078e0a05 */
[C---:B------:R-:W-:Y:S01]  /*3030*/  ISETP.GT.U32.AND P1, PT, R5.reuse, R208, PT ;  /* 0x000000d00500720c */ /* 0x040fe20003f24070 */
[----:B------:R-:W-:-:S02]  /*3040*/  IMAD R202, R5, R11, R202 ;  /* 0x0000000b05ca7224 */ /* 0x000fc400078e02ca */
[----:B------:R-:W-:Y:S01]  /*3050*/  @!P3 IMAD.IADD R210, R210, 0x1, -R5 ;  /* 0x00000001d2d2b824 */ /* 0x000fe200078e0a05 */
[----:B------:R-:W-:Y:S01]  /*3060*/  ISETP.GT.U32.AND P3, PT, R5, R204, PT ;  /* 0x000000cc0500720c */ /* 0x000fe20003f64070 */
[----:B------:R-:W-:Y:S02]  /*3070*/  VIADD R8, R0, 0x4c ;  /* 0x0000004c00087836 */ /* 0x000fe40000000000 */
[----:B------:R-:W-:-:S03]  /*3080*/  IMAD.HI.U32 R7, R6, R206, RZ ;  /* 0x000000ce06077227 */ /* 0x000fc600078e00ff */
[----:B------:R-:W-:Y:S01]  /*3090*/  IABS R200, R8 ;  /* 0x0000000800c87213 */ /* 0x000fe20000000000 */
[----:B------:R-:W-:Y:S01]  /*30a0*/  @!P6 IMAD.MOV R210, RZ, RZ, -R210 ;  /* 0x000000ffffd2e224 */ /* 0x000fe200078e0ad2 */
[C---:B------:R-:W-:Y:S01]  /*30b0*/  ISETP.GT.U32.AND P6, PT, R5.reuse, R202, PT ;  /* 0x000000ca0500720c */ /* 0x040fe20003fc4070 */
[----:B------:R-:W-:Y:S02]  /*30c0*/  IMAD.MOV R7, RZ, RZ, -R7 ;  /* 0x000000ffff077224 */ /* 0x000fe400078e0a07 */
[----:B------:R-:W-:Y:S02]  /*30d0*/  VIADD R11, R0, 0x4b ;  /* 0x0000004b000b7836 */ /* 0x000fe40000000000 */
[----:B------:R-:W-:Y:S02]  /*30e0*/  IMAD R206, R5, R7, R206 ;  /* 0x0000000705ce7224 */ /* 0x000fe400078e02ce */
[----:B------:R-:W-:Y:S01]  /*30f0*/  IMAD.HI.U32 R7, R6, R200, RZ ;  /* 0x000000c806077227 */ /* 0x000fe200078e00ff */
[----:B------:R-:W-:-:S03]  /*3100*/  IABS R198, R11 ;  /* 0x0000000b00c67213 */ /* 0x000fc60000000000 */
[--C-:B------:R-:W-:Y:S02]  /*3110*/  @!P5 IMAD.IADD R212, R212, 0x1, -R5.reuse ;  /* 0x00000001d4d4d824 */ /* 0x100fe400078e0a05 */
[--C-:B------:R-:W-:Y:S02]  /*3120*/  @!P1 IMAD.IADD R208, R208, 0x1, -R5.reuse ;  /* 0x00000001d0d09824 */ /* 0x100fe400078e0a05 */
[----:B------:R-:W-:Y:S01]  /*3130*/  @!P3 IMAD.IADD R204, R204, 0x1, -R5 ;  /* 0x00000001ccccb824 */ /* 0x000fe200078e0a05 */
[C---:B------:R-:W-:Y:S01]  /*3140*/  ISETP.GT.U32.AND P5, PT, R5.reuse, R212, PT ;  /* 0x000000d40500720c */ /* 0x040fe20003fa4070 */
[----:B------:R-:W-:Y:S01]  /*3150*/  IMAD.MOV R7, RZ, RZ, -R7 ;  /* 0x000000ffff077224 */ /* 0x000fe200078e0a07 */
[C---:B------:R-:W-:Y:S01]  /*3160*/  ISETP.GT.U32.AND P1, PT, R5.reuse, R208, PT ;  /* 0x000000d00500720c */ /* 0x040fe20003f24070 */
[----:B------:R-:W-:Y:S01]  /*3170*/  @!P6 IMAD.IADD R202, R202, 0x1, -R5 ;  /* 0x00000001cacae824 */ /* 0x000fe200078e0a05 */
[C---:B------:R-:W-:Y:S01]  /*3180*/  ISETP.GT.U32.AND P6, PT, R5.reuse, R204, PT ;  /* 0x000000cc0500720c */ /* 0x040fe20003fc4070 */
[----:B------:R-:W-:-:S02]  /*3190*/  IMAD R200, R5, R7, R200 ;  /* 0x0000000705c87224 */ /* 0x000fc400078e02c8 */
[----:B------:R-:W-:-:S04]  /*31a0*/  IMAD.HI.U32 R7, R6, R198, RZ ;  /* 0x000000c606077227 */ /* 0x000fc800078e00ff */
[----:B------:R-:W-:Y:S01]  /*31b0*/  @!P0 IMAD.MOV R214, RZ, RZ, -R214 ;  /* 0x000000ffffd68224 */ /* 0x000fe200078e0ad6 */
[----:B------:R-:W-:Y:S01]  /*31c0*/  ISETP.GT.U32.AND P0, PT, R5, R206, PT ;  /* 0x000000ce0500720c */ /* 0x000fe20003f04070 */
[----:B------:R-:W-:Y:S02]  /*31d0*/  IMAD.MOV R7, RZ, RZ, -R7 ;  /* 0x000000ffff077224 */ /* 0x000fe400078e0a07 */
[--C-:B------:R-:W-:Y:S01]  /*31e0*/  @!P5 IMAD.IADD R212, R212, 0x1, -R5.reuse ;  /* 0x00000001d4d4d824 */ /* 0x100fe200078e0a05 */
[----:B------:R-:W-:Y:S01]  /*31f0*/  ISETP.GE.AND P5, PT, R13, RZ, PT ;  /* 0x000000ff0d00720c */ /* 0x000fe20003fa6270 */
[----:B------:R-:W-:Y:S02]  /*3200*/  IMAD R198, R5, R7, R198 ;  /* 0x0000000705c67224 */ /* 0x000fe400078e02c6 */
[--C-:B------:R-:W-:Y:S01]  /*3210*/  @!P1 IMAD.IADD R208, R208, 0x1, -R5.reuse ;  /* 0x00000001d0d09824 */ /* 0x100fe200078e0a05 */
[----:B------:R-:W-:Y:S01]  /*3220*/  ISETP.GE.AND P1, PT, R17, RZ, PT ;  /* 0x000000ff1100720c */ /* 0x000fe20003f26270 */
[----:B------:R-:W-:Y:S01]  /*3230*/  @!P6 IMAD.IADD R204, R204, 0x1, -R5 ;  /* 0x00000001cccce824 */ /* 0x000fe200078e0a05 */
[----:B------:R-:W-:Y:S01]  /*3240*/  ISETP.GT.U32.AND P6, PT, R5, R198, PT ;  /* 0x000000c60500720c */ /* 0x000fe20003fc4070 */
[----:B------:R-:W-:-:S02]  /*3250*/  VIADD R13, R0, 0x4a ;  /* 0x0000004a000d7836 */ /* 0x000fc40000000000 */
[----:B------:R-:W-:Y:S01]  /*3260*/  @!P2 IMAD.MOV R212, RZ, RZ, -R212 ;  /* 0x000000ffffd4a224 */ /* 0x000fe200078e0ad4 */
[----:B------:R-:W-:Y:S01]  /*3270*/  ISETP.GE.AND P2, PT, R15, RZ, PT ;  /* 0x000000ff0f00720c */ /* 0x000fe20003f46270 */
[----:B------:R-:W-:Y:S01]  /*3280*/  @!P0 IMAD.IADD R206, R206, 0x1, -R5 ;  /* 0x00000001cece8824 */ /* 0x000fe200078e0a05 */
[----:B------:R-:W-:Y:S01]  /*3290*/  IABS R196, R13 ;  /* 0x0000000d00c47213 */ /* 0x000fe20000000000 */
[----:B------:R-:W-:Y:S01]  /*32a0*/  @!P4 IMAD.MOV R208, RZ, RZ, -R208 ;  /* 0x000000ffffd0c224 */ /* 0x000fe200078e0ad0 */
[C---:B------:R-:W-:Y:S01]  /*32b0*/  ISETP.GT.U32.AND P4, PT, R5.reuse, R202, PT ;  /* 0x000000ca0500720c */ /* 0x040fe20003f84070 */
[C---:B------:R-:W-:Y:S01]  /*32c0*/  VIADD R15, R0.reuse, 0x49 ;  /* 0x00000049000f7836 */ /* 0x040fe20000000000 */
[----:B------:R-:W-:Y:S01]  /*32d0*/  ISETP.GT.U32.AND P3, PT, R5, R206, PT ;  /* 0x000000ce0500720c */ /* 0x000fe20003f64070 */
[----:B------:R-:W-:Y:S01]  /*32e0*/  VIADD R17, R0, 0x48 ;  /* 0x0000004800117836 */ /* 0x000fe20000000000 */
[----:B------:R-:W-:Y:S01]  /*32f0*/  ISETP.GE.AND P0, PT, R8, RZ, PT ;  /* 0x000000ff0800720c */ /* 0x000fe20003f06270 */
[----:B------:R-:W-:Y:S01]  /*3300*/  IMAD.HI.U32 R7, R6, R196, RZ ;  /* 0x000000c406077227 */ /* 0x000fe200078e00ff */
[----:B------:R-:W-:-:S02]  /*3310*/  IABS R194, R15 ;  /* 0x0000000f00c27213 */ /* 0x000fc40000000000 */
[----:B------:R-:W-:Y:S01]  /*3320*/  IABS R192, R17 ;  /* 0x0000001100c07213 */ /* 0x000fe20000000000 */
[----:B------:R-:W-:Y:S02]  /*3330*/  @!P6 IMAD.IADD R198, R198, 0x1, -R5 ;  /* 0x00000001c6c6e824 */ /* 0x000fe400078e0a05 */
[----:B------:R-:W-:-:S03]  /*3340*/  IMAD.HI.U32 R8, R6, R194, RZ ;  /* 0x000000c206087227 */ /* 0x000fc600078e00ff */
[----:B------:R-:W-:Y:S01]  /*3350*/  ISETP.GT.U32.AND P6, PT, R5, R198, PT ;  /* 0x000000c60500720c */ /* 0x000fe20003fc4070 */
[----:B------:R-:W-:Y:S02]  /*3360*/  IMAD.MOV R7, RZ, RZ, -R7 ;  /* 0x000000ffff077224 */ /* 0x000fe400078e0a07 */
[----:B------:R-:W-:Y:S01]  /*3370*/  @!P4 IMAD.IADD R202, R202, 0x1, -R5 ;  /* 0x00000001cacac824 */ /* 0x000fe200078e0a05 */
[----:B------:R-:W-:Y:S01]  /*3380*/  ISETP.GE.AND P4, PT, R11, RZ, PT ;  /* 0x000000ff0b00720c */ /* 0x000fe20003f86270 */
[----:B------:R-:W-:-:S04]  /*3390*/  IMAD.HI.U32 R11, R6, R192, RZ ;  /* 0x000000c0060b7227 */ /* 0x000fc800078e00ff */
[----:B------:R-:W-:Y:S02]  /*33a0*/  IMAD.MOV R8, RZ, RZ, -R8 ;  /* 0x000000ffff087224 */ /* 0x000fe400078e0a08 */
[C---:B------:R-:W-:Y:S02]  /*33b0*/  IMAD R196, R5.reuse, R7, R196 ;  /* 0x0000000705c47224 */ /* 0x040fe400078e02c4 */
[----:B------:R-:W-:Y:S01]  /*33c0*/  @!P3 IMAD.IADD R206, R206, 0x1, -R5 ;  /* 0x00000001ceceb824 */ /* 0x000fe200078e0a05 */
[C---:B------:R-:W-:Y:S01]  /*33d0*/  ISETP.GT.U32.AND P3, PT, R5.reuse, R200, PT ;  /* 0x000000c80500720c */ /* 0x040fe20003f64070 */
[----:B------:R-:W-:Y:S02]  /*33e0*/  IMAD.MOV R11, RZ, RZ, -R11 ;  /* 0x000000ffff0b7224 */ /* 0x000fe400078e0a0b */
[C---:B------:R-:W-:Y:S02]  /*33f0*/  IMAD R194, R5.reuse, R8, R194 ;  /* 0x0000000805c27224 */ /* 0x040fe400078e02c2 */
[----:B------:R-:W-:Y:S01]  /*3400*/  @!P2 IMAD.MOV R204, RZ, RZ, -R204 ;  /* 0x000000ffffcca224 */ /* 0x000fe200078e0acc */
[C---:B------:R-:W-:Y:S01]  /*3410*/  ISETP.GT.U32.AND P2, PT, R5.reuse, R196, PT ;  /* 0x000000c40500720c */ /* 0x040fe20003f44070 */
[----:B------:R-:W-:-:S02]  /*3420*/  IMAD R192, R5, R11, R192 ;  /* 0x0000000b05c07224 */ /* 0x000fc400078e02c0 */
[----:B------:R-:W-:Y:S01]  /*3430*/  @!P1 IMAD.MOV R202, RZ, RZ, -R202 ;  /* 0x000000ffffca9224 */ /* 0x000fe200078e0aca */
[C---:B------:R-:W-:Y:S01]  /*3440*/  ISETP.GT.U32.AND P1, PT, R5.reuse, R194, PT ;  /* 0x000000c20500720c */ /* 0x040fe20003f24070 */
[--C-:B------:R-:W-:Y:S01]  /*3450*/  @!P6 IMAD.IADD R198, R198, 0x1, -R5.reuse ;  /* 0x00000001c6c6e824 */ /* 0x100fe200078e0a05 */
[----:B------:R-:W-:Y:S01]  /*3460*/  ISETP.GT.U32.AND P6, PT, R5, R192, PT ;  /* 0x000000c00500720c */ /* 0x000fe20003fc4070 */
[----:B------:R-:W-:Y:S02]  /*3470*/  VIADD R11, R0, 0x47 ;  /* 0x00000047000b7836 */ /* 0x000fe40000000000 */
[--C-:B------:R-:W-:Y:S01]  /*3480*/  @!P3 IMAD.IADD R200, R200, 0x1, -R5.reuse ;  /* 0x00000001c8c8b824 */ /* 0x100fe200078e0a05 */
[----:B------:R-:W-:Y:S01]  /*3490*/  ISETP.GE.AND P3, PT, R13, RZ, PT ;  /* 0x000000ff0d00720c */ /* 0x000fe20003f66270 */
[----:B------:R-:W-:Y:S01]  /*34a0*/  VIADD R13, R0, 0x46 ;  /* 0x00000046000d7836 */ /* 0x000fe20000000000 */
[----:B------:R-:W-:Y:S01]  /*34b0*/  IABS R190, R11 ;  /* 0x0000000b00be7213 */ /* 0x000fe20000000000 */
[--C-:B------:R-:W-:Y:S01]  /*34c0*/  @!P2 IMAD.IADD R196, R196, 0x1, -R5.reuse ;  /* 0x00000001c4c4a824 */ /* 0x100fe200078e0a05 */
[----:B------:R-:W-:Y:S01]  /*34d0*/  ISETP.GE.AND P2, PT, R17, RZ, PT ;  /* 0x000000ff1100720c */ /* 0x000fe20003f46270 */
[----:B------:R-:W-:Y:S01]  /*34e0*/  @!P5 IMAD.MOV R206, RZ, RZ, -R206 ;  /* 0x000000ffffced224 */ /* 0x000fe200078e0ace */
[----:B------:R-:W-:Y:S01]  /*34f0*/  IABS R188, R13 ;  /* 0x0000000d00bc7213 */ /* 0x000fe20000000000 */
[----:B------:R-:W-:Y:S01]  /*3500*/  @!P1 IMAD.IADD R194, R194, 0x1, -R5 ;  /* 0x00000001c2c29824 */ /* 0x000fe200078e0a05 */
[C---:B------:R-:W-:Y:S01]  /*3510*/  ISETP.GT.U32.AND P1, PT, R5.reuse, R196, PT ;  /* 0x000000c40500720c */ /* 0x040fe20003f24070 */
[----:B------:R-:W-:Y:S01]  /*3520*/  IMAD.HI.U32 R7, R6, R190, RZ ;  /* 0x000000be06077227 */ /* 0x000fe200078e00ff */
[----:B------:R-:W-:-:S03]  /*3530*/  ISETP.GT.U32.AND P5, PT, R5, R200, PT ;  /* 0x000000c80500720c */ /* 0x000fc60003fa4070 */
[----:B------:R-:W-:Y:S01]  /*3540*/  @!P6 IMAD.IADD R192, R192, 0x1, -R5 ;  /* 0x00000001c0c0e824 */ /* 0x000fe200078e0a05 */
[----:B------:R-:W-:Y:S01]  /*3550*/  ISETP.GT.U32.AND P6, PT, R5, R194, PT ;  /* 0x000000c20500720c */ /* 0x000fe20003fc4070 */
[----:B------:R-:W-:Y:S02]  /*3560*/  IMAD.MOV R8, RZ, RZ, -R7 ;  /* 0x000000ffff087224 */ /* 0x000fe400078e0a07 */
[----:B------:R-:W-:-:S04]  /*3570*/  IMAD.HI.U32 R7, R6, R188, RZ ;  /* 0x000000bc06077227 */ /* 0x000fc800078e00ff */
[C---:B------:R-:W-:Y:S02]  /*3580*/  IMAD R190, R5.reuse, R8, R190 ;  /* 0x0000000805be7224 */ /* 0x040fe400078e02be */
[----:B------:R-:W-:Y:S02]  /*3590*/  IMAD.MOV R7, RZ, RZ, -R7 ;  /* 0x000000ffff077224 */ /* 0x000fe400078e0a07 */
[--C-:B------:R-:W-:Y:S01]  /*35a0*/  @!P1 IMAD.IADD R196, R196, 0x1, -R5.reuse ;  /* 0x00000001c4c49824 */ /* 0x100fe200078e0a05 */
[C---:B------:R-:W-:Y:S01]  /*35b0*/  ISETP.GT.U32.AND P1, PT, R5.reuse, R190, PT ;  /* 0x000000be0500720c */ /* 0x040fe20003f24070 */
[----:B------:R-:W-:Y:S02]  /*35c0*/  IMAD R188, R5, R7, R188 ;  /* 0x0000000705bc7224 */ /* 0x000fe400078e02bc */
[--C-:B------:R-:W-:Y:S01]  /*35d0*/  @!P5 IMAD.IADD R200, R200, 0x1, -R5.reuse ;  /* 0x00000001c8c8d824 */ /* 0x100fe200078e0a05 */
[----:B------:R-:W-:Y:S01]  /*35e0*/  ISETP.GE.AND P5, PT, R15, RZ, PT ;  /* 0x000000ff0f00720c */ /* 0x000fe20003fa6270 */
[----:B------:R-:W-:Y:S01]  /*35f0*/  @!P6 IMAD.IADD R194, R194, 0x1, -R5 ;  /* 0x00000001c2c2e824 */ /* 0x000fe200078e0a05 */
[----:B------:R-:W-:Y:S01]  /*3600*/  ISETP.GT.U32.AND P6, PT, R5, R188, PT ;  /* 0x000000bc0500720c */ /* 0x000fe20003fc4070 */
[----:B------:R-:W-:-:S02]  /*3610*/  VIADD R15, R0, 0x45 ;  /* 0x00000045000f7836 */ /* 0x000fc40000000000 */
[----:B------:R-:W-:Y:S02]  /*3620*/  VIADD R17, R0, 0x44 ;  /* 0x0000004400117836 */ /* 0x000fe40000000000 */
[----:B------:R-:W-:Y:S01]  /*3630*/  @!P3 IMAD.MOV R196, RZ, RZ, -R196 ;  /* 0x000000ffffc4b224 */ /* 0x000fe200078e0ac4 */
[----:B------:R-:W-:Y:S01]  /*3640*/  IABS R186, R15 ;  /* 0x0000000f00ba7213 */ /* 0x000fe20000000000 */
[----:B------:R-:W-:Y:S01]  /*3650*/  @!P1 IMAD.IADD R190, R190, 0x1, -R5 ;  /* 0x00000001bebe9824 */ /* 0x000fe200078e0a05 */
[----:B------:R-:W-:Y:S01]  /*3660*/  IABS R184, R17 ;  /* 0x0000001100b87213 */ /* 0x000fe20000000000 */
[----:B------:R-:W-:Y:S01]  /*3670*/  VIADD R19, R0, 0x43 ;  /* 0x0000004300137836 */ /* 0x000fe20000000000 */
[----:B------:R-:W-:Y:S01]  /*3680*/  ISETP.GE.AND P1, PT, R13, RZ, PT ;  /* 0x000000ff0d00720c */ /* 0x000fe20003f26270 */
[----:B------:R-:W-:-:S03]  /*3690*/  IMAD.HI.U32 R7, R6, R186, RZ ;  /* 0x000000ba06077227 */ /* 0x000fc600078e00ff */
[----:B------:R-:W-:Y:S01]  /*36a0*/  IABS R182, R19 ;  /* 0x0000001300b67213 */ /* 0x000fe20000000000 */
[----:B------:R-:W-:Y:S01]  /*36b0*/  @!P6 IMAD.IADD R188, R188, 0x1, -R5 ;  /* 0x00000001bcbce824 */ /* 0x000fe200078e0a05 */
[----:B------:R-:W-:Y:S01]  /*36c0*/  ISETP.GT.U32.AND P6, PT, R5, R190, PT ;  /* 0x000000be0500720c */ /* 0x000fe20003fc4070 */
[----:B------:R-:W-:Y:S02]  /*36d0*/  IMAD.MOV R8, RZ, RZ, -R7 ;  /* 0x000000ffff087224 */ /* 0x000fe400078e0a07 */
[----:B------:R-:W-:-:S04]  /*36e0*/  IMAD.HI.U32 R7, R6, R184, RZ ;  /* 0x000000b806077227 */ /* 0x000fc800078e00ff */
[C---:B------:R-:W-:Y:S02]  /*36f0*/  IMAD R186, R5.reuse, R8, R186 ;  /* 0x0000000805ba7224 */ /* 0x040fe400078e02ba */
[----:B------:R-:W-:Y:S02]  /*3700*/  IMAD.MOV R8, RZ, RZ, -R7 ;  /* 0x000000ffff087224 */ /* 0x000fe400078e0a07 */
[----:B------:R-:W-:Y:S01]  /*3710*/  @!P0 IMAD.MOV R200, RZ, RZ, -R200 ;  /* 0x000000ffffc88224 */ /* 0x000fe200078e0ac8 */
[C---:B------:R-:W-:Y:S01]  /*3720*/  ISETP.GT.U32.AND P3, PT, R5.reuse, R186, PT ;  /* 0x000000ba0500720c */ /* 0x040fe20003f64070 */
[C---:B------:R-:W-:Y:S01]  /*3730*/  IMAD R184, R5.reuse, R8, R184 ;  /* 0x0000000805b87224 */ /* 0x040fe200078e02b8 */
[C---:B------:R-:W-:Y:S01]  /*3740*/  ISETP.GT.U32.AND P0, PT, R5.reuse, R192, PT ;  /* 0x000000c00500720c */ /* 0x040fe20003f04070 */
[----:B------:R-:W-:Y:S02]  /*3750*/  @!P6 IMAD.IADD R190, R190, 0x1, -R5 ;  /* 0x00000001bebee824 */ /* 0x000fe400078e0a05 */
[----:B------:R-:W-:Y:S01]  /*3760*/  @!P4 IMAD.MOV R198, RZ, RZ, -R198 ;  /* 0x000000ffffc6c224 */ /* 0x000fe200078e0ac6 */
[C---:B------:R-:W-:Y:S01]  /*3770*/  ISETP.GT.U32.AND P6, PT, R5.reuse, R184, PT ;  /* 0x000000b80500720c */ /* 0x040fe20003fc4070 */
[----:B------:R-:W-:Y:S01]  /*3780*/  VIADD R8, R0, 0x42 ;  /* 0x0000004200087836 */ /* 0x000fe20000000000 */
[----:B------:R-:W-:Y:S01]  /*3790*/  ISETP.GT.U32.AND P4, PT, R5, R188, PT ;  /* 0x000000bc0500720c */ /* 0x000fe20003f84070 */
[----:B------:R-:W-:-:S03]  /*37a0*/  IMAD.HI.U32 R7, R6, R182, RZ ;  /* 0x000000b606077227 */ /* 0x000fc600078e00ff */
[----:B------:R-:W-:Y:S01]  /*37b0*/  IABS R180, R8 ;  /* 0x0000000800b47213 */ /* 0x000fe20000000000 */
[----:B------:R-:W-:Y:S01]  /*37c0*/  @!P3 IMAD.IADD R186, R186, 0x1, -R5 ;  /* 0x00000001babab824 */ /* 0x000fe200078e0a05 */
[----:B------:R-:W-:Y:S01]  /*37d0*/  ISETP.GE.AND P3, PT, R8, RZ, PT ;  /* 0x000000ff0800720c */ /* 0x000fe20003f66270 */
[----:B------:R-:W-:Y:S02]  /*37e0*/  IMAD.MOV R7, RZ, RZ, -R7 ;  /* 0x000000ffff077224 */ /* 0x000fe400078e0a07 */
[--C-:B------:R-:W-:Y:S01]  /*37f0*/  @!P0 IMAD.IADD R192, R192, 0x1, -R5.reuse ;  /* 0x00000001c0c08824 */ /* 0x100fe200078e0a05 */
[----:B------:R-:W-:Y:S01]  /*3800*/  ISETP.GE.AND P0, PT, R11, RZ, PT ;  /* 0x000000ff0b00720c */ /* 0x000fe20003f06270 */
[----:B------:R-:W-:Y:S01]  /*3810*/  @!P6 IMAD.IADD R184, R184, 0x1, -R5 ;  /* 0x00000001b8b8e824 */ /* 0x000fe200078e0a05 */
[C---:B------:R-:W-:Y:S01]  /*3820*/  ISETP.GT.U32.AND P6, PT, R5.reuse, R186, PT ;  /* 0x000000ba0500720c */ /* 0x040fe20003fc4070 */
[----:B------:R-:W-:Y:S02]  /*3830*/  IMAD R182, R5, R7, R182 ;  /* 0x0000000705b67224 */ /* 0x000fe400078e02b6 */
[----:B------:R-:W-:-:S04]  /*3840*/  IMAD.HI.U32 R7, R6, R180, RZ ;  /* 0x000000b406077227 */ /* 0x000fc800078e00ff */
[----:B------:R-:W-:Y:S01]  /*3850*/  @!P4 IMAD.IADD R188, R188, 0x1, -R5 ;  /* 0x00000001bcbcc824 */ /* 0x000fe200078e0a05 */
[----:B------:R-:W-:Y:S01]  /*3860*/  ISETP.GE.AND P4, PT, R19, RZ, PT ;  /* 0x000000ff1300720c */ /* 0x000fe20003f86270 */
[----:B------:R-:W-:Y:S02]  /*3870*/  IMAD.MOV R7, RZ, RZ, -R7 ;  /* 0x000000ffff077224 */ /* 0x000fe400078e0a07 */
[----:B------:R-:W-:Y:S01]  /*3880*/  @!P1 IMAD.MOV R188, RZ, RZ, -R188 ;  /* 0x000000ffffbc9224 */ /* 0x000fe200078e0abc */
[C---:B------:R-:W-:Y:S01]  /*3890*/  ISETP.GT.U32.AND P1, PT, R5.reuse, R182, PT ;  /* 0x000000b60500720c */ /* 0x040fe20003f24070 */
[C---:B------:R-:W-:Y:S02]  /*38a0*/  IMAD R180, R5.reuse, R7, R180 ;  /* 0x0000000705b47224 */ /* 0x040fe400078e02b4 */
[----:B------:R-:W-:Y:S01]  /*38b0*/  @!P0 IMAD.MOV R190, RZ, RZ, -R190 ;  /* 0x000000ffffbe8224 */ /* 0x000fe200078e0abe */
[C---:B------:R-:W-:Y:S01]  /*38c0*/  ISETP.GT.U32.AND P0, PT, R5.reuse, R184, PT ;  /* 0x000000b80500720c */ /* 0x040fe20003f04070 */
[----:B------:R-:W-:Y:S01]  /*38d0*/  @!P6 IMAD.IADD R186, R186, 0x1, -R5 ;  /* 0x00000001babae824 */ /* 0x000fe200078e0a05 */
[----:B------:R-:W-:Y:S01]  /*38e0*/  ISETP.GT.U32.AND P6, PT, R5, R180, PT ;  /* 0x000000b40500720c */ /* 0x000fe20003fc4070 */
[----:B------:R-:W-:-:S02]  /*38f0*/  VIADD R11, R0, 0x41 ;  /* 0x00000041000b7836 */ /* 0x000fc40000000000 */
[----:B------:R-:W-:Y:S02]  /*3900*/  VIADD R13, R0, 0x40 ;  /* 0x00000040000d7836 */ /* 0x000fe40000000000 */
[----:B------:R-:W-:Y:S01]  /*3910*/  @!P2 IMAD.MOV R192, RZ, RZ, -R192 ;  /* 0x000000ffffc0a224 */ /* 0x000fe200078e0ac0 */
[----:B------:R-:W-:Y:S01]  /*3920*/  IABS R178, R11 ;  /* 0x0000000b00b27213 */ /* 0x000fe20000000000 */
[--C-:B------:R-:W-:Y:S01]  /*3930*/  @!P1 IMAD.IADD R182, R182, 0x1, -R5.reuse ;  /* 0x00000001b6b69824 */ /* 0x100fe200078e0a05 */
[----:B------:R-:W-:Y:S01]  /*3940*/  ISETP.GE.AND P2, PT, R17, RZ, PT ;  /* 0x000000ff1100720c */ /* 0x000fe20003f46270 */
[----:B------:R-:W-:Y:S01]  /*3950*/  @!P5 IMAD.MOV R194, RZ, RZ, -R194 ;  /* 0x000000ffffc2d224 */ /* 0x000fe200078e0ac2 */
[----:B------:R-:W-:Y:S01]  /*3960*/  IABS R176, R13 ;  /* 0x0000000d00b07213 */ /* 0x000fe20000000000 */
[----:B------:R-:W-:Y:S01]  /*3970*/  IMAD.HI.U32 R7, R6, R178, RZ ;  /* 0x000000b206077227 */ /* 0x000fe200078e00ff */
[----:B------:R-:W-:Y:S02]  /*3980*/  ISETP.GE.AND P5, PT, R15, RZ, PT ;  /* 0x000000ff0f00720c */ /* 0x000fe40003fa6270 */
[----:B------:R-:W-:Y:S01]  /*3990*/  ISETP.GE.AND P1, PT, R13, RZ, PT ;  /* 0x000000ff0d00720c */ /* 0x000fe20003f26270 */
[--C-:B------:R-:W-:Y:S01]  /*39a0*/  @!P0 IMAD.IADD R184, R184, 0x1, -R5.reuse ;  /* 0x00000001b8b88824 */ /* 0x100fe200078e0a05 */
[----:B------:R-:W-:Y:S01]  /*39b0*/  ISETP.GE.AND P0, PT, R11, RZ, PT ;  /* 0x000000ff0b00720c */ /* 0x000fe20003f06270 */
[----:B------:R-:W-:Y:S01]  /*39c0*/  @!P6 IMAD.IADD R180, R180, 0x1, -R5 ;  /* 0x00000001b4b4e824 */ /* 0x000fe200078e0a05 */
[----:B------:R-:W-:Y:S01]  /*39d0*/  ISETP.GT.U32.AND P6, PT, R5, R182, PT ;  /* 0x000000b60500720c */ /* 0x000fe20003fc4070 */
[----:B------:R-:W-:-:S04]  /*39e0*/  IMAD.HI.U32 R8, R6, R176, RZ ;  /* 0x000000b006087227 */ /* 0x000fc800078e00ff */
[----:B------:R-:W-:Y:S02]  /*39f0*/  IMAD.MOV R11, RZ, RZ, -R7 ;  /* 0x000000ffff0b7224 */ /* 0x000fe400078e0a07 */
[----:B------:R-:W-:Y:S02]  /*3a00*/  IMAD.MOV R8, RZ, RZ, -R8 ;  /* 0x000000ffff087224 */ /* 0x000fe400078e0a08 */
[C---:B------:R-:W-:Y:S02]  /*3a10*/  IMAD R178, R5.reuse, R11, R178 ;  /* 0x0000000b05b27224 */ /* 0x040fe400078e02b2 */
[C---:B------:R-:W-:Y:S02]  /*3a20*/  IMAD R176, R5.reuse, R8, R176 ;  /* 0x0000000805b07224 */ /* 0x040fe400078e02b0 */
[----:B------:R-:W-:Y:S01]  /*3a30*/  @!P2 IMAD.MOV R184, RZ, RZ, -R184 ;  /* 0x000000ffffb8a224 */ /* 0x000fe200078e0ab8 */
[----:B------:R-:W-:Y:S01]  /*3a40*/  ISETP.GT.U32.AND P2, PT, R5, R178, PT ;  /* 0x000000b20500720c */ /* 0x000fe20003f44070 */
[----:B------:R-:W-:-:S02]  /*3a50*/  VIADD R15, R0, 0x3f ;  /* 0x0000003f000f7836 */ /* 0x000fc40000000000 */
[--C-:B------:R-:W-:Y:S01]  /*3a60*/  @!P6 IMAD.IADD R182, R182, 0x1, -R5.reuse ;  /* 0x00000001b6b6e824 */ /* 0x100fe200078e0a05 */
[----:B------:R-:W-:Y:S01]  /*3a70*/  ISETP.GT.U32.AND P6, PT, R5, R176, PT ;  /* 0x000000b00500720c */ /* 0x000fe20003fc4070 */
[C---:B------:R-:W-:Y:S01]  /*3a80*/  VIADD R11, R0.reuse, 0x3e ;  /* 0x0000003e000b7836 */ /* 0x040fe20000000000 */
[----:B------:R-:W-:Y:S01]  /*3a90*/  IABS R174, R15 ;  /* 0x0000000f00ae7213 */ /* 0x000fe20000000000 */
[C---:B------:R-:W-:Y:S02]  /*3aa0*/  VIADD R13, R0.reuse, 0x3d ;  /* 0x0000003d000d7836 */ /* 0x040fe40000000000 */
[----:B------:R-:W-:Y:S01]  /*3ab0*/  VIADD R19, R0, 0x3b ;  /* 0x0000003b00137836 */ /* 0x000fe20000000000 */
[----:B------:R-:W-:Y:S01]  /*3ac0*/  IABS R172, R11 ;  /* 0x0000000b00ac7213 */ /* 0x000fe20000000000 */
[----:B------:R-:W-:Y:S01]  /*3ad0*/  IMAD.HI.U32 R7, R6, R174, RZ ;  /* 0x000000ae06077227 */ /* 0x000fe200078e00ff */
[----:B------:R-:W-:Y:S02]  /*3ae0*/  IABS R170, R13 ;  /* 0x0000000d00aa7213 */ /* 0x000fe40000000000 */
[----:B------:R-:W-:Y:S01]  /*3af0*/  IABS R166, R19 ;  /* 0x0000001300a67213 */ /* 0x000fe20000000000 */
[----:B------:R-:W-:Y:S01]  /*3b00*/  @!P2 IMAD.IADD R178, R178, 0x1, -R5 ;  /* 0x00000001b2b2a824 */ /* 0x000fe200078e0a05 */
[----:B------:R-:W-:Y:S01]  /*3b10*/  ISETP.GE.AND P2, PT, R15, RZ, PT ;  /* 0x000000ff0f00720c */ /* 0x000fe20003f46270 */
[----:B------:R-:W-:-:S02]  /*3b20*/  IMAD.MOV R7, RZ, RZ, -R7 ;  /* 0x000000ffff077224 */ /* 0x000fc400078e0a07 */
[----:B------:R-:W-:Y:S01]  /*3b30*/  @!P6 IMAD.IADD R176, R176, 0x1, -R5 ;  /* 0x00000001b0b0e824 */ /* 0x000fe200078e0a05 */
[C---:B------:R-:W-:Y:S01]  /*3b40*/  ISETP.GT.U32.AND P6, PT, R5.reuse, R178, PT ;  /* 0x000000b20500720c */ /* 0x040fe20003fc4070 */
[----:B------:R-:W-:Y:S02]  /*3b50*/  IMAD R174, R5, R7, R174 ;  /* 0x0000000705ae7224 */ /* 0x000fe400078e02ae */
[----:B------:R-:W-:-:S04]  /*3b60*/  IMAD.HI.U32 R7, R6, R172, RZ ;  /* 0x000000ac06077227 */ /* 0x000fc800078e00ff */
[----:B------:R-:W-:Y:S02]  /*3b70*/  IMAD.MOV R7, RZ, RZ, -R7 ;  /* 0x000000ffff077224 */ /* 0x000fe400078e0a07 */
[----:B------:R-:W-:-:S04]  /*3b80*/  IMAD.HI.U32 R8, R6, R170, RZ ;  /* 0x000000aa06087227 */ /* 0x000fc800078e00ff */
[C---:B------:R-:W-:Y:S02]  /*3b90*/  IMAD R172, R5.reuse, R7, R172 ;  /* 0x0000000705ac7224 */ /* 0x040fe400078e02ac */
[----:B------:R-:W-:Y:S01]  /*3ba0*/  @!P5 IMAD.MOV R186, RZ, RZ, -R186 ;  /* 0x000000ffffbad224 */ /* 0x000fe200078e0aba */
[C---:B------:R-:W-:Y:S01]  /*3bb0*/  ISETP.GT.U32.AND P5, PT, R5.reuse, R180, PT ;  /* 0x000000b40500720c */ /* 0x040fe20003fa4070 */
[----:B------:R-:W-:Y:S01]  /*3bc0*/  @!P4 IMAD.MOV R182, RZ, RZ, -R182 ;  /* 0x000000ffffb6c224 */ /* 0x000fe200078e0ab6 */
[C---:B------:R-:W-:Y:S01]  /*3bd0*/  ISETP.GT.U32.AND P4, PT, R5.reuse, R176, PT ;  /* 0x000000b00500720c */ /* 0x040fe20003f84070 */
[----:B------:R-:W-:Y:S01]  /*3be0*/  @!P6 IMAD.IADD R178, R178, 0x1, -R5 ;  /* 0x00000001b2b2e824 */ /* 0x000fe200078e0a05 */
[----:B------:R-:W-:Y:S01]  /*3bf0*/  ISETP.GT.U32.AND P6, PT, R5, R172, PT ;  /* 0x000000ac0500720c */ /* 0x000fe20003fc4070 */
[----:B------:R-:W-:Y:S02]  /*3c00*/  IMAD.MOV R8, RZ, RZ, -R8 ;  /* 0x000000ffff087224 */ /* 0x000fe400078e0a08 */
[----:B------:R-:W-:-:S02]  /*3c10*/  VIADD R17, R0, 0x3c ;  /* 0x0000003c00117836 */ /* 0x000fc40000000000 */
[----:B------:R-:W-:Y:S02]  /*3c20*/  IMAD R170, R5, R8, R170 ;  /* 0x0000000805aa7224 */ /* 0x000fe400078e02aa */
[----:B------:R-:W-:Y:S01]  /*3c30*/  IMAD.HI.U32 R8, R6, R166, RZ ;  /* 0x000000a606087227 */ /* 0x000fe200078e00ff */
[----:B------:R-:W-:-:S03]  /*3c40*/  IABS R168, R17 ;  /* 0x0000001100a87213 */ /* 0x000fc60000000000 */
[----:B------:R-:W-:Y:S02]  /*3c50*/  IMAD.MOV R8, RZ, RZ, -R8 ;  /* 0x000000ffff087224 */ /* 0x000fe400078e0a08 */
[--C-:B------:R-:W-:Y:S01]  /*3c60*/  @!P5 IMAD.IADD R180, R180, 0x1, -R5.reuse ;  /* 0x00000001b4b4d824 */ /* 0x100fe200078e0a05 */
[C---:B------:R-:W-:Y:S01]  /*3c70*/  ISETP.GT.U32.AND P5, PT, R5.reuse, R174, PT ;  /* 0x000000ae0500720c */ /* 0x040fe20003fa4070 */
[--C-:B------:R-:W-:Y:S01]  /*3c80*/  @!P4 IMAD.IADD R176, R176, 0x1, -R5.reuse ;  /* 0x00000001b0b0c824 */ /* 0x100fe200078e0a05 */
[C---:B------:R-:W-:Y:S01]  /*3c90*/  ISETP.GT.U32.AND P4, PT, R5.reuse, R170, PT ;  /* 0x000000aa0500720c */ /* 0x040fe20003f84070 */
[----:B------:R-:W-:Y:S02]  /*3ca0*/  IMAD R166, R5, R8, R166 ;  /* 0x0000000805a67224 */ /* 0x000fe400078e02a6 */
[----:B------:R-:W-:Y:S02]  /*3cb0*/  @!P6 IMAD.IADD R172, R172, 0x1, -R5 ;  /* 0x00000001acace824 */ /* 0x000fe400078e0a05 */
[----:B------:R-:W-:Y:S01]  /*3cc0*/  @!P3 IMAD.MOV R180, RZ, RZ, -R180 ;  /* 0x000000ffffb4b224 */ /* 0x000fe200078e0ab4 */
[----:B------:R-:W-:Y:S01]  /*3cd0*/  ISETP.GE.AND P3, PT, R11, RZ, PT ;  /* 0x000000ff0b00720c */ /* 0x000fe20003f66270 */
[----:B------:R-:W-:Y:S01]  /*3ce0*/  @!P0 IMAD.MOV R178, RZ, RZ, -R178 ;  /* 0x000000ffffb28224 */ /* 0x000fe200078e0ab2 */
[C---:B------:R-:W-:Y:S01]  /*3cf0*/  ISETP.GT.U32.AND P0, PT, R5.reuse, R172, PT ;  /* 0x000000ac0500720c */ /* 0x040fe20003f04070 */
[----:B------:R-:W-:Y:S01]  /*3d00*/  @!P1 IMAD.MOV R176, RZ, RZ, -R176 ;  /* 0x000000ffffb09224 */ /* 0x000fe200078e0ab0 */
[----:B------:R-:W-:Y:S01]  /*3d10*/  ISETP.GT.U32.AND P1, PT, R5, R166, PT ;  /* 0x000000a60500720c */ /* 0x000fe20003f24070 */
[----:B------:R-:W-:-:S02]  /*3d20*/  VIADD R11, R0, 0x3a ;  /* 0x0000003a000b7836 */ /* 0x000fc40000000000 */
[----:B------:R-:W-:-:S03]  /*3d30*/  IMAD.HI.U32 R7, R6, R168, RZ ;  /* 0x000000a806077227 */ /* 0x000fc600078e00ff */
[----:B------:R-:W-:Y:S01]  /*3d40*/  IABS R164, R11 ;  /* 0x0000000b00a47213 */ /* 0x000fe20000000000 */
[----:B------:R-:W-:Y:S02]  /*3d50*/  IMAD.MOV R7, RZ, RZ, -R7 ;  /* 0x000000ffff077224 */ /* 0x000fe400078e0a07 */
[----:B------:R-:W-:Y:S02]  /*3d60*/  VIADD R8, R0, 0x39 ;  /* 0x0000003900087836 */ /* 0x000fe40000000000 */
[C---:B------:R-:W-:Y:S02]  /*3d70*/  IMAD R168, R5.reuse, R7, R168 ;  /* 0x0000000705a87224 */ /* 0x040fe400078e02a8 */
[----:B------:R-:W-:Y:S01]  /*3d80*/  @!P4 IMAD.IADD R170, R170, 0x1, -R5 ;  /* 0x00000001aaaac824 */ /* 0x000fe200078e0a05 */
[----:B------:R-:W-:Y:S01]  /*3d90*/  IABS R162, R8 ;  /* 0x0000000800a27213 */ /* 0x000fe20000000000 */
[----:B------:R-:W-:Y:S01]  /*3da0*/  IMAD.HI.U32 R7, R6, R164, RZ ;  /* 0x000000a406077227 */ /* 0x000fe200078e00ff */
[----:B------:R-:W-:-:S02]  /*3db0*/  ISETP.GT.U32.AND P6, PT, R5, R168, PT ;  /* 0x000000a80500720c */ /* 0x000fc40003fc4070 */
[----:B------:R-:W-:Y:S01]  /*3dc0*/  ISETP.GT.U32.AND P4, PT, R5, R170, PT ;  /* 0x000000aa0500720c */ /* 0x000fe20003f84070 */
[--C-:B------:R-:W-:Y:S02]  /*3dd0*/  @!P5 IMAD.IADD R174, R174, 0x1, -R5.reuse ;  /* 0x00000001aeaed824 */ /* 0x100fe400078e0a05 */
[--C-:B------:R-:W-:Y:S01]  /*3de0*/  @!P0 IMAD.IADD R172, R172, 0x1, -R5.reuse ;  /* 0x00000001acac8824 */ /* 0x100fe200078e0a05 */
[----:B------:R-:W-:Y:S01]  /*3df0*/  ISETP.GE.AND P0, PT, R19, RZ, PT ;  /* 0x000000ff1300720c */ /* 0x000fe20003f06270 */
[----:B------:R-:W-:Y:S01]  /*3e00*/  @!P1 IMAD.IADD R166, R166, 0x1, -R5 ;  /* 0x00000001a6a69824 */ /* 0x000fe200078e0a05 */
[----:B------:R-:W-:Y:S01]  /*3e10*/  ISETP.GT.U32.AND P5, PT, R5, R174, PT ;  /* 0x000000ae0500720c */ /* 0x000fe20003fa4070 */
[----:B------:R-:W-:Y:S01]  /*3e20*/  IMAD.MOV R7, RZ, RZ, -R7 ;  /* 0x000000ffff077224 */ /* 0x000fe200078e0a07 */
[----:B------:R-:W-:Y:S01]  /*3e30*/  ISETP.GE.AND P1, PT, R11, RZ, PT ;  /* 0x000000ff0b00720c */ /* 0x000fe20003f26270 */
[----:B------:R-:W-:Y:S01]  /*3e40*/  @!P3 IMAD.MOV R172, RZ, RZ, -R172 ;  /* 0x000000ffffacb224 */ /* 0x000fe200078e0aac */
[C---:B------:R-:W-:Y:S01]  /*3e50*/  ISETP.GT.U32.AND P3, PT, R5.reuse, R166, PT ;  /* 0x000000a60500720c */ /* 0x040fe20003f64070 */
[----:B------:R-:W-:-:S02]  /*3e60*/  IMAD R164, R5, R7, R164 ;  /* 0x0000000705a47224 */ /* 0x000fc400078e02a4 */
[----:B------:R-:W-:-:S04]  /*3e70*/  IMAD.HI.U32 R7, R6, R162, RZ ;  /* 0x000000a206077227 */ /* 0x000fc800078e00ff */
[----:B------:R-:W-:Y:S02]  /*3e80*/  IMAD.MOV R7, RZ, RZ, -R7 ;  /* 0x000000ffff077224 */ /* 0x000fe400078e0a07 */
[--C-:B------:R-:W-:Y:S01]  /*3e90*/  @!P4 IMAD.IADD R170, R170, 0x1, -R5.reuse ;  /* 0x00000001aaaac824 */ /* 0x100fe200078e0a05 */
[C---:B------:R-:W-:Y:S01]  /*3ea0*/  ISETP.GT.U32.AND P4, PT, R5.reuse, R164, PT ;  /* 0x000000a40500720c */ /* 0x040fe20003f84070 */
[----:B------:R-:W-:Y:S02]  /*3eb0*/  IMAD R162, R5, R7, R162 ;  /* 0x0000000705a27224 */ /* 0x000fe400078e02a2 */
[--C-:B------:R-:W-:Y:S01]  /*3ec0*/  @!P5 IMAD.IADD R174, R174, 0x1, -R5.reuse ;  /* 0x00000001aeaed824 */ /* 0x100fe200078e0a05 */
[----:B------:R-:W-:Y:S01]  /*3ed0*/  ISETP.GE.AND P5, PT, R13, RZ, PT ;  /* 0x000000ff0d00720c */ /* 0x000fe20003fa6270 */
[--C-:B------:R-:W-:Y:S01]  /*3ee0*/  @!P6 IMAD.IADD R168, R168, 0x1, -R5.reuse ;  /* 0x00000001a8a8e824 */ /* 0x100fe200078e0a05 */
[----:B------:R-:W-:Y:S01]  /*3ef0*/  ISETP.GE.AND P6, PT, R17, RZ, PT ;  /* 0x000000ff1100720c */ /* 0x000fe20003fc6270 */
[----:B------:R-:W-:Y:S01]  /*3f00*/  @!P3 IMAD.IADD R166, R166, 0x1, -R5 ;  /* 0x00000001a6a6b824 */ /* 0x000fe200078e0a05 */
[C---:B------:R-:W-:Y:S01]  /*3f10*/  ISETP.GT.U32.AND P3, PT, R5.reuse, R162, PT ;  /* 0x000000a20500720c */ /* 0x040fe20003f64070 */
[----:B------:R-:W-:Y:S01]  /*3f20*/  @!P2 IMAD.MOV R174, RZ, RZ, -R174 ;  /* 0x000000ffffaea224 */ /* 0x000fe200078e0aae */
[----:B------:R-:W-:Y:S01]  /*3f30*/  ISETP.GT.U32.AND P2, PT, R5, R168, PT ;  /* 0x000000a80500720c */ /* 0x000fe20003f44070 */
[----:B------:R-:W-:-:S02]  /*3f40*/  VIADD R7, R0, 0x38 ;  /* 0x0000003800077836 */ /* 0x000fc40000000000 */
[--C-:B------:R-:W-:Y:S02]  /*3f50*/  @!P4 IMAD.IADD R164, R164, 0x1, -R5.reuse ;  /* 0x00000001a4a4c824 */ /* 0x100fe400078e0a05 */
[----:B------:R-:W-:Y:S01]  /*3f60*/  VIADD R11, R0, 0x36 ;  /* 0x00000036000b7836 */ /* 0x000fe20000000000 */
[----:B------:R-:W-:Y:S01]  /*3f70*/  IABS R160, R7 ;  /* 0x0000000700a07213 */ /* 0x000fe20000000000 */
[----:B------:R-:W-:Y:S01]  /*3f80*/  @!P5 IMAD.MOV R170, RZ, RZ, -R170 ;  /* 0x000000ffffaad224 */ /* 0x000fe200078e0aaa */
[----:B------:R-:W-:Y:S01]  /*3f90*/  ISETP.GT.U32.AND P4, PT, R5, R164, PT ;  /* 0x000000a40500720c */ /* 0x000fe20003f84070 */
[----:B------:R-:W-:Y:S01]  /*3fa0*/  @!P0 IMAD.MOV R166, RZ, RZ, -R166 ;  /* 0x000000ffffa68224 */ /* 0x000fe200078e0aa6 */
[----:B------:R-:W-:Y:S01]  /*3fb0*/  ISETP.GE.AND P5, PT, R7, RZ, PT ;  /* 0x000000ff0700720c */ /* 0x000fe20003fa6270 */
[--C-:B------:R-:W-:Y:S01]  /*3fc0*/  @!P3 IMAD.IADD R162, R162, 0x1, -R5.reuse ;  /* 0x00000001a2a2b824 */ /* 0x100fe200078e0a05 */
[----:B------:R-:W-:Y:S01]  /*3fd0*/  IABS R156, R11 ;  /* 0x0000000b009c7213 */ /* 0x000fe20000000000 */
[----:B------:R-:W-:Y:S01]  /*3fe0*/  @!P2 IMAD.IADD R168, R168, 0x1, -R5 ;  /* 0x00000001a8a8a824 */ /* 0x000fe200078e0a05 */
[----:B------:R-:W-:Y:S01]  /*3ff0*/  ISETP.GE.AND P2, PT, R8, RZ, PT ;  /* 0x000000ff0800720c */ /* 0x000fe20003f46270 */
[----:B------:R-:W-:Y:S01]  /*4000*/  VIADD R8, R0, 0x37 ;  /* 0x0000003700087836 */ /* 0x000fe20000000000 */
[----:B------:R-:W-:Y:S01]  /*4010*/  ISETP.GT.U32.AND P3, PT, R5, R162, PT ;  /* 0x000000a20500720c */ /* 0x000fe20003f64070 */
[----:B------:R-:W-:Y:S01]  /*4020*/  IMAD.HI.U32 R7, R6, R160, RZ ;  /* 0x000000a006077227 */ /* 0x000fe200078e00ff */
[----:B------:R-:W-:-:S02]  /*4030*/  ISETP.GE.AND P0, PT, R11, RZ, PT ;  /* 0x000000ff0b00720c */ /* 0x000fc40003f06270 */
[----:B------:R-:W-:Y:S01]  /*4040*/  IABS R158, R8 ;  /* 0x00000008009e7213 */ /* 0x000fe20000000000 */
[----:B------:R-:W-:Y:S01]  /*4050*/  @!P6 IMAD.MOV R168, RZ, RZ, -R168 ;  /* 0x000000ffffa8e224 */ /* 0x000fe200078e0aa8 */
[----:B------:R-:W-:Y:S01]  /*4060*/  ISETP.GE.AND P6, PT, R8, RZ, PT ;  /* 0x000000ff0800720c */ /* 0x000fe20003fc6270 */
[----:B------:R-:W-:Y:S02]  /*4070*/  IMAD.MOV R11, RZ, RZ, -R7 ;  /* 0x000000ffff0b7224 */ /* 0x000fe400078e0a07 */
[----:B------:R-:W-:-:S04]  /*4080*/  IMAD.HI.U32 R8, R6, R156, RZ ;  /* 0x0000009c06087227 */ /* 0x000fc800078e00ff */
[--C-:B------:R-:W-:Y:S02]  /*4090*/  @!P4 IMAD.IADD R164, R164, 0x1, -R5.reuse ;  /* 0x00000001a4a4c824 */ /* 0x100fe400078e0a05 */
[C---:B------:R-:W-:Y:S02]  /*40a0*/  IMAD R160, R5.reuse, R11, R160 ;  /* 0x0000000b05a07224 */ /* 0x040fe400078e02a0 */
[----:B------:R-:W-:Y:S02]  /*40b0*/  IMAD.MOV R8, RZ, RZ, -R8 ;  /* 0x000000ffff087224 */ /* 0x000fe400078e0a08 */
[----:B------:R-:W-:Y:S01]  /*40c0*/  @!P1 IMAD.MOV R164, RZ, RZ, -R164 ;  /* 0x000000ffffa49224 */ /* 0x000fe200078e0aa4 */
[C---:B------:R-:W-:Y:S01]  /*40d0*/  ISETP.GT.U32.AND P1, PT, R5.reuse, R160, PT ;  /* 0x000000a00500720c */ /* 0x040fe20003f24070 */
[----:B------:R-:W-:Y:S02]  /*40e0*/  @!P3 IMAD.IADD R162, R162, 0x1, -R5 ;  /* 0x00000001a2a2b824 */ /* 0x000fe400078e0a05 */
[----:B------:R-:W-:-:S02]  /*40f0*/  IMAD R156, R5, R8, R156 ;  /* 0x00000008059c7224 */ /* 0x000fc400078e029c */
[----:B------:R-:W-:Y:S02]  /*4100*/  @!P2 IMAD.MOV R162, RZ, RZ, -R162 ;  /* 0x000000ffffa2a224 */ /* 0x000fe400078e0aa2 */
[----:B------:R-:W-:Y:S01]  /*4110*/  IMAD.HI.U32 R7, R6, R158, RZ ;  /* 0x0000009e06077227 */ /* 0x000fe200078e00ff */
[----:B------:R-:W-:-:S03]  /*4120*/  ISETP.GT.U32.AND P2, PT, R5, R156, PT ;  /* 0x0000009c0500720c */ /* 0x000fc60003f44070 */
[----:B------:R-:W-:Y:S02]  /*4130*/  VIADD R13, R0, 0x35 ;  /* 0x00000035000d7836 */ /* 0x000fe40000000000 */
[----:B------:R-:W-:Y:S02]  /*4140*/  IMAD.MOV R11, RZ, RZ, -R7 ;  /* 0x000000ffff0b7224 */ /* 0x000fe400078e0a07 */
[--C-:B------:R-:W-:Y:S01]  /*4150*/  @!P1 IMAD.IADD R160, R160, 0x1, -R5.reuse ;  /* 0x00000001a0a09824 */ /* 0x100fe200078e0a05 */
[----:B------:R-:W-:Y:S01]  /*4160*/  ISETP.GE.AND P4, PT, R13, RZ, PT ;  /* 0x000000ff0d00720c */ /* 0x000fe20003f86270 */
[C---:B------:R-:W-:Y:S01]  /*4170*/  IMAD R158, R5.reuse, R11, R158 ;  /* 0x0000000b059e7224 */ /* 0x040fe200078e029e */
[----:B------:R-:W-:Y:S01]  /*4180*/  IABS R154, R13 ;  /* 0x0000000d009a7213 */ /* 0x000fe20000000000 */
[----:B------:R-:W-:Y:S01]  /*4190*/  VIADD R13, R0, 0x33 ;  /* 0x00000033000d7836 */ /* 0x000fe20000000000 */
[C---:B------:R-:W-:Y:S01]  /*41a0*/  ISETP.GT.U32.AND P1, PT, R5.reuse, R160, PT ;  /* 0x000000a00500720c */ /* 0x040fe20003f24070 */
[----:B------:R-:W-:Y:S01]  /*41b0*/  @!P2 IMAD.IADD R156, R156, 0x1, -R5 ;  /* 0x000000019c9ca824 */ /* 0x000fe200078e0a05 */
[----:B------:R-:W-:Y:S01]  /*41c0*/  ISETP.GT.U32.AND P3, PT, R5, R158, PT ;  /* 0x0000009e0500720c */ /* 0x000fe20003f64070 */
[----:B------:R-:W-:Y:S01]  /*41d0*/  IMAD.HI.U32 R7, R6, R154, RZ ;  /* 0x0000009a06077227 */ /* 0x000fe200078e00ff */
[----:B------:R-:W-:-:S02]  /*41e0*/  IABS R150, R13 ;  /* 0x0000000d00967213 */ /* 0x000fc40000000000 */
[----:B------:R-:W-:Y:S01]  /*41f0*/  ISETP.GT.U32.AND P2, PT, R5, R156, PT ;  /* 0x0000009c0500720c */ /* 0x000fe20003f44070 */
[----:B------:R-:W-:Y:S02]  /*4200*/  IMAD.MOV R7, RZ, RZ, -R7 ;  /* 0x000000ffff077224 */ /* 0x000fe400078e0a07 */
[----:B------:R-:W-:-:S04]  /*4210*/  IMAD.HI.U32 R8, R6, R150, RZ ;  /* 0x0000009606087227 */ /* 0x000fc800078e00ff */
[----:B------:R-:W-:Y:S02]  /*4220*/  VIADD R11, R0, 0x34 ;  /* 0x00000034000b7836 */ /* 0x000fe40000000000 */
[C---:B------:R-:W-:Y:S02]  /*4230*/  IMAD R154, R5.reuse, R7, R154 ;  /* 0x00000007059a7224 */ /* 0x040fe400078e029a */
[----:B------:R-:W-:Y:S01]  /*4240*/  IMAD.MOV R8, RZ, RZ, -R8 ;  /* 0x000000ffff087224 */ /* 0x000fe200078e0a08 */
[----:B------:R-:W-:Y:S01]  /*4250*/  IABS R152, R11 ;  /* 0x0000000b00987213 */ /* 0x000fe20000000000 */
[--C-:B------:R-:W-:Y:S02]  /*4260*/  @!P3 IMAD.IADD R158, R158, 0x1, -R5.reuse ;  /* 0x000000019e9eb824 */ /* 0x100fe400078e0a05 */
[--C-:B------:R-:W-:Y:S01]  /*4270*/  @!P1 IMAD.IADD R160, R160, 0x1, -R5.reuse ;  /* 0x00000001a0a09824 */ /* 0x100fe200078e0a05 */
[C---:B------:R-:W-:Y:S01]  /*4280*/  ISETP.GT.U32.AND P1, PT, R5.reuse, R154, PT ;  /* 0x0000009a0500720c */ /* 0x040fe20003f24070 */
[C---:B------:R-:W-:Y:S01]  /*4290*/  IMAD R150, R5.reuse, R8, R150 ;  /* 0x0000000805967224 */ /* 0x040fe200078e0296 */
[----:B------:R-:W-:Y:S01]  /*42a0*/  ISETP.GT.U32.AND P3, PT, R5, R158, PT ;  /* 0x0000009e0500720c */ /* 0x000fe20003f64070 */
[----:B------:R-:W-:-:S02]  /*42b0*/  @!P2 IMAD.IADD R156, R156, 0x1, -R5 ;  /* 0x000000019c9ca824 */ /* 0x000fc400078e0a05 */
[----:B------:R-:W-:Y:S01]  /*42c0*/  VIADD R15, R0, 0x32 ;  /* 0x00000032000f7836 */ /* 0x000fe20000000000 */
[----:B------:R-:W-:Y:S01]  /*42d0*/  ISETP.GT.U32.AND P2, PT, R5, R150, PT ;  /* 0x000000960500720c */ /* 0x000fe20003f44070 */
[----:B------:R-:W-:-:S03]  /*42e0*/  IMAD.HI.U32 R7, R6, R152, RZ ;  /* 0x0000009806077227 */ /* 0x000fc600078e00ff */
[----:B------:R-:W-:Y:S01]  /*42f0*/  IABS R148, R15 ;  /* 0x0000000f00947213 */ /* 0x000fe20000000000 */
[----:B------:R-:W-:Y:S02]  /*4300*/  IMAD.MOV R7, RZ, RZ, -R7 ;  /* 0x000000ffff077224 */ /* 0x000fe400078e0a07 */
[C---:B------:R-:W-:Y:S02]  /*4310*/  VIADD R17, R0.reuse, 0x31 ;  /* 0x0000003100117836 */ /* 0x040fe40000000000 */
[----:B------:R-:W-:Y:S02]  /*4320*/  IMAD R152, R5, R7, R152 ;  /* 0x0000000705987224 */ /* 0x000fe400078e0298 */
[----:B------:R-:W-:Y:S01]  /*4330*/  VIADD R19, R0, 0x30 ;  /* 0x0000003000137836 */ /* 0x000fe20000000000 */
[----:B------:R-:W-:Y:S01]  /*4340*/  IABS R116, R17 ;  /* 0x0000001100747213 */ /* 0x000fe20000000000 */
[----:B------:R-:W-:Y:S01]  /*4350*/  @!P1 IMAD.IADD R154, R154, 0x1, -R5 ;  /* 0x000000019a9a9824 */ /* 0x000fe200078e0a05 */
[----:B------:R-:W-:Y:S01]  /*4360*/  ISETP.GE.AND P1, PT, R11, RZ, PT ;  /* 0x000000ff0b00720c */ /* 0x000fe20003f26270 */
[----:B------:R-:W-:Y:S01]  /*4370*/  IMAD.HI.U32 R7, R6, R148, RZ ;  /* 0x0000009406077227 */ /* 0x000fe200078e00ff */
[----:B------:R-:W-:-:S03]  /*4380*/  IABS R114, R19 ;  /* 0x0000001300727213 */ /* 0x000fc60000000000 */
[--C-:B------:R-:W-:Y:S01]  /*4390*/  @!P3 IMAD.IADD R158, R158, 0x1, -R5.reuse ;  /* 0x000000019e9eb824 */ /* 0x100fe200078e0a05 */
[C---:B------:R-:W-:Y:S01]  /*43a0*/  ISETP.GT.U32.AND P3, PT, R5.reuse, R152, PT ;  /* 0x000000980500720c */ /* 0x040fe20003f64070 */
[----:B------:R-:W-:Y:S01]  /*43b0*/  @!P5 IMAD.MOV R160, RZ, RZ, -R160 ;  /* 0x000000ffffa0d224 */ /* 0x000fe200078e0aa0 */
[C---:B------:R-:W-:Y:S01]  /*43c0*/  ISETP.GT.U32.AND P5, PT, R5.reuse, R154, PT ;  /* 0x0000009a0500720c */ /* 0x040fe20003fa4070 */
[----:B------:R-:W-:Y:S02]  /*43d0*/  @!P2 IMAD.IADD R150, R150, 0x1, -R5 ;  /* 0x000000019696a824 */ /* 0x000fe400078e0a05 */
[----:B------:R-:W-:Y:S02]  /*43e0*/  IMAD.MOV R7, RZ, RZ, -R7 ;  /* 0x000000ffff077224 */ /* 0x000fe400078e0a07 */
[----:B------:R-:W-:Y:S01]  /*43f0*/  @!P6 IMAD.MOV R158, RZ, RZ, -R158 ;  /* 0x000000ffff9ee224 */ /* 0x000fe200078e0a9e */
[C---:B------:R-:W-:Y:S01]  /*4400*/  ISETP.GT.U32.AND P6, PT, R5.reuse, R150, PT ;  /* 0x000000960500720c */ /* 0x040fe20003fc4070 */
[----:B------:R-:W-:-:S02]  /*4410*/  IMAD R148, R5, R7, R148 ;  /* 0x0000000705947224 */ /* 0x000fc400078e0294 */
[----:B------:R-:W-:-:S04]  /*4420*/  IMAD.HI.U32 R8, R6, R116, RZ ;  /* 0x0000007406087227 */ /* 0x000fc800078e00ff */
[----:B------:R-:W-:-:S04]  /*4430*/  IMAD.HI.U32 R7, R6, R114, RZ ;  /* 0x0000007206077227 */ /* 0x000fc800078e00ff */
[----:B------:R-:W-:Y:S02]  /*4440*/  IMAD.MOV R8, RZ, RZ, -R8 ;  /* 0x000000ffff087224 */ /* 0x000fe400078e0a08 */
[----:B------:R-:W-:Y:S02]  /*4450*/  IMAD.MOV R7, RZ, RZ, -R7 ;  /* 0x000000ffff077224 */ /* 0x000fe400078e0a07 */
[--C-:B------:R-:W-:Y:S01]  /*4460*/  @!P3 IMAD.IADD R152, R152, 0x1, -R5.reuse ;  /* 0x000000019898b824 */ /* 0x100fe200078e0a05 */
[----:B------:R-:W-:Y:S01]  /*4470*/  ISETP.GE.AND P3, PT, R13, RZ, PT ;  /* 0x000000ff0d00720c */ /* 0x000fe20003f66270 */
[C---:B------:R-:W-:Y:S02]  /*4480*/  IMAD R116, R5.reuse, R8, R116 ;  /* 0x0000000805747224 */ /* 0x040fe400078e0274 */
[--C-:B------:R-:W-:Y:S01]  /*4490*/  @!P5 IMAD.IADD R154, R154, 0x1, -R5.reuse ;  /* 0x000000019a9ad824 */ /* 0x100fe200078e0a05 */
[C---:B------:R-:W-:Y:S01]  /*44a0*/  ISETP.GT.U32.AND P5, PT, R5.reuse, R148, PT ;  /* 0x000000940500720c */ /* 0x040fe20003fa4070 */
[C---:B------:R-:W-:Y:S01]  /*44b0*/  IMAD R114, R5.reuse, R7, R114 ;  /* 0x0000000705727224 */ /* 0x040fe200078e0272 */
[C---:B------:R-:W-:Y:S01]  /*44c0*/  ISETP.GT.U32.AND P2, PT, R5.reuse, R152, PT ;  /* 0x000000980500720c */ /* 0x040fe20003f44070 */
        /* <DEDUP_REMOVED lines=9> */
[----:B------:R-:W-:Y:S01]  /*4560*/  IABS R112, R13 ;  /* 0x0000000d00707213 */ /* 0x000fe20000000000 */
[--C-:B------:R-:W-:Y:S01]  /*4570*/  @!P2 IMAD.IADD R152, R152, 0x1, -R5.reuse ;  /* 0x000000019898a824 */ /* 0x100fe200078e0a05 */
[----:B------:R-:W-:Y:S01]  /*4580*/  ISETP.GE.AND P0, PT, R15, RZ, PT ;  /* 0x000000ff0f00720c */ /* 0x000fe20003f06270 */
[--C-:B------:R-:W-:Y:S01]  /*4590*/  @!P4 IMAD.IADD R116, R116, 0x1, -R5.reuse ;  /* 0x000000017474c824 */ /* 0x100fe200078e0a05 */
[----:B------:R-:W-:Y:S01]  /*45a0*/  ISETP.GT.U32.AND P4, PT, R5, R148, PT ;  /* 0x000000940500720c */ /* 0x000fe20003f84070 */
[----:B------:R-:W-:Y:S01]  /*45b0*/  @!P6 IMAD.IADD R114, R114, 0x1, -R5 ;  /* 0x000000017272e824 */ /* 0x000fe200078e0a05 */
[----:B------:R-:W-:Y:S01]  /*45c0*/  ISETP.GE.AND P2, PT, R17, RZ, PT ;  /* 0x000000ff1100720c */ /* 0x000fe20003f46270 */
[----:B------:R-:W-:Y:S01]  /*45d0*/  IMAD.HI.U32 R7, R6, R40, RZ ;  /* 0x0000002806077227 */ /* 0x000fe200078e00ff */
[----:B------:R-:W-:-:S02]  /*45e0*/  ISETP.GT.U32.AND P6, PT, R5, R116, PT ;  /* 0x000000740500720c */ /* 0x000fc40003fc4070 */
[----:B------:R-:W-:Y:S01]  /*45f0*/  ISETP.GE.AND P5, PT, R19, RZ, PT ;  /* 0x000000ff1300720c */ /* 0x000fe20003fa6270 */
[----:B------:R-:W-:Y:S01]  /*4600*/  @!P1 IMAD.MOV R152, RZ, RZ, -R152 ;  /* 0x000000ffff989224 */ /* 0x000fe200078e0a98 */
[----:B------:R-:W-:Y:S01]  /*4610*/  ISETP.GT.U32.AND P1, PT, R5, R114, PT ;  /* 0x000000720500720c */ /* 0x000fe20003f24070 */
[----:B------:R-:W-:Y:S02]  /*4620*/  IMAD.MOV R8, RZ, RZ, -R7 ;  /* 0x000000ffff087224 */ /* 0x000fe400078e0a07 */
[----:B------:R-:W-:-:S04]  /*4630*/  IMAD.HI.U32 R7, R6, R112, RZ ;  /* 0x0000007006077227 */ /* 0x000fc800078e00ff */
[C---:B------:R-:W-:Y:S02]  /*4640*/  IMAD R40, R5.reuse, R8, R40 ;  /* 0x0000000805287224 */ /* 0x040fe400078e0228 */
[----:B------:R-:W-:Y:S02]  /*4650*/  IMAD.MOV R7, RZ, RZ, -R7 ;  /* 0x000000ffff077224 */ /* 0x000fe400078e0a07 */
[----:B------:R-:W-:Y:S02]  /*4660*/  VIADD R15, R0, 0x2d ;  /* 0x0000002d000f7836 */ /* 0x000fe40000000000 */
[----:B------:R-:W-:Y:S01]  /*4670*/  @!P4 IMAD.IADD R148, R148, 0x1, -R5 ;  /* 0x000000019494c824 */ /* 0x000fe200078e0a05 */
[C---:B------:R-:W-:Y:S01]  /*4680*/  ISETP.GT.U32.AND P4, PT, R5.reuse, R40, PT ;  /* 0x000000280500720c */ /* 0x040fe20003f84070 */
[----:B------:R-:W-:Y:S01]  /*4690*/  IMAD R112, R5, R7, R112 ;  /* 0x0000000705707224 */ /* 0x000fe200078e0270 */
[----:B------:R-:W-:Y:S01]  /*46a0*/  IABS R110, R15 ;  /* 0x0000000f006e7213 */ /* 0x000fe20000000000 */
[----:B------:R-:W-:-:S02]  /*46b0*/  VIADD R17, R0, 0x2c ;  /* 0x0000002c00117836 */ /* 0x000fc40000000000 */
[----:B------:R-:W-:Y:S01]  /*46c0*/  @!P1 IMAD.IADD R114, R114, 0x1, -R5 ;  /* 0x0000000172729824 */ /* 0x000fe200078e0a05 */
[----:B------:R-:W-:Y:S01]  /*46d0*/  ISETP.GT.U32.AND P1, PT, R5, R112, PT ;  /* 0x000000700500720c */ /* 0x000fe20003f24070 */
[----:B------:R-:W-:Y:S01]  /*46e0*/  IMAD.HI.U32 R7, R6, R110, RZ ;  /* 0x0000006e06077227 */ /* 0x000fe200078e00ff */
[----:B------:R-:W-:-:S03]  /*46f0*/  IABS R36, R17 ;  /* 0x0000001100247213 */ /* 0x000fc60000000000 */
[----:B------:R-:W-:Y:S01]  /*4700*/  @!P6 IMAD.IADD R116, R116, 0x1, -R5 ;  /* 0x000000017474e824 */ /* 0x000fe200078e0a05 */
[----:B------:R-:W-:Y:S01]  /*4710*/  ISETP.GE.AND P6, PT, R11, RZ, PT ;  /* 0x000000ff0b00720c */ /* 0x000fe20003fc6270 */
[----:B------:R-:W-:-:S04]  /*4720*/  IMAD.HI.U32 R8, R6, R36, RZ ;  /* 0x0000002406087227 */ /* 0x000fc800078e00ff */
[----:B------:R-:W-:Y:S02]  /*4730*/  VIADD R11, R0, 0x2b ;  /* 0x0000002b000b7836 */ /* 0x000fe40000000000 */
[----:B------:R-:W-:Y:S02]  /*4740*/  IMAD.MOV R7, RZ, RZ, -R7 ;  /* 0x000000ffff077224 */ /* 0x000fe400078e0a07 */
[----:B------:R-:W-:Y:S01]  /*4750*/  @!P4 IMAD.IADD R40, R40, 0x1, -R5 ;  /* 0x000000012828c824 */ /* 0x000fe200078e0a05 */
[----:B------:R-:W-:Y:S01]  /*4760*/  ISETP.GE.AND P4, PT, R13, RZ, PT ;  /* 0x000000ff0d00720c */ /* 0x000fe20003f86270 */
[----:B------:R-:W-:Y:S01]  /*4770*/  IMAD.MOV R8, RZ, RZ, -R8 ;  /* 0x000000ffff087224 */ /* 0x000fe200078e0a08 */
[----:B------:R-:W-:Y:S01]  /*4780*/  IABS R38, R11 ;  /* 0x0000000b00267213 */ /* 0x000fe20000000000 */
[----:B------:R-:W-:Y:S02]  /*4790*/  VIADD R13, R0, 0x2a ;  /* 0x0000002a000d7836 */ /* 0x000fe40000000000 */
[----:B------:R-:W-:-:S02]  /*47a0*/  IMAD R110, R5, R7, R110 ;  /* 0x00000007056e7224 */ /* 0x000fc400078e026e */
[----:B------:R-:W-:Y:S01]  /*47b0*/  @!P1 IMAD.IADD R112, R112, 0x1, -R5 ;  /* 0x0000000170709824 */ /* 0x000fe200078e0a05 */
[C---:B------:R-:W-:Y:S01]  /*47c0*/  ISETP.GT.U32.AND P1, PT, R5.reuse, R40, PT ;  /* 0x000000280500720c */ /* 0x040fe20003f24070 */
[C---:B------:R-:W-:Y:S01]  /*47d0*/  IMAD R36, R5.reuse, R8, R36 ;  /* 0x0000000805247224 */ /* 0x040fe200078e0224 */
[----:B------:R-:W-:Y:S01]  /*47e0*/  IABS R108, R13 ;  /* 0x0000000d006c7213 */ /* 0x000fe20000000000 */
[----:B------:R-:W-:Y:S01]  /*47f0*/  @!P3 IMAD.MOV R150, RZ, RZ, -R150 ;  /* 0x000000ffff96b224 */ /* 0x000fe200078e0a96 */
[C---:B------:R-:W-:Y:S01]  /*4800*/  ISETP.GT.U32.AND P3, PT, R5.reuse, R110, PT ;  /* 0x0000006e0500720c */ /* 0x040fe20003f64070 */
[----:B------:R-:W-:Y:S01]  /*4810*/  @!P0 IMAD.MOV R148, RZ, RZ, -R148 ;  /* 0x000000ffff948224 */ /* 0x000fe200078e0a94 */
[----:B------:R-:W-:Y:S01]  /*4820*/  ISETP.GT.U32.AND P0, PT, R5, R112, PT ;  /* 0x000000700500720c */ /* 0x000fe20003f04070 */
[----:B------:R-:W-:-:S04]  /*4830*/  IMAD.HI.U32 R7, R6, R38, RZ ;  /* 0x0000002606077227 */ /* 0x000fc800078e00ff */
[----:B------:R-:W-:Y:S01]  /*4840*/  @!P2 IMAD.MOV R116, RZ, RZ, -R116 ;  /* 0x000000ffff74a224 */ /* 0x000fe200078e0a74 */
[----:B------:R-:W-:Y:S01]  /*4850*/  ISETP.GT.U32.AND P2, PT, R5, R36, PT ;  /* 0x000000240500720c */ /* 0x000fe20003f44070 */
[----:B------:R-:W-:-:S04]  /*4860*/  IMAD.HI.U32 R8, R6, R108, RZ ;  /* 0x0000006c06087227 */ /* 0x000fc800078e00ff */
[----:B------:R-:W-:Y:S02]  /*4870*/  IMAD.MOV R7, RZ, RZ, -R7 ;  /* 0x000000ffff077224 */ /* 0x000fe400078e0a07 */
[--C-:B------:R-:W-:Y:S01]  /*4880*/  @!P1 IMAD.IADD R40, R40, 0x1, -R5.reuse ;  /* 0x0000000128289824 */ /* 0x100fe200078e0a05 */
[----:B------:R-:W-:Y:S01]  /*4890*/  ISETP.GE.AND P1, PT, R17, RZ, PT ;  /* 0x000000ff1100720c */ /* 0x000fe20003f26270 */
[----:B------:R-:W-:Y:S02]  /*48a0*/  IMAD.MOV R8, RZ, RZ, -R8 ;  /* 0x000000ffff087224 */ /* 0x000fe400078e0a08 */
[----:B------:R-:W-:Y:S02]  /*48b0*/  IMAD R38, R5, R7, R38 ;  /* 0x0000000705267224 */ /* 0x000fe400078e0226 */
[--C-:B------:R-:W-:Y:S01]  /*48c0*/  @!P0 IMAD.IADD R112, R112, 0x1, -R5.reuse ;  /* 0x0000000170708824 */ /* 0x100fe200078e0a05 */
[----:B------:R-:W-:Y:S01]  /*48d0*/  ISETP.GE.AND P0, PT, R11, RZ, PT ;  /* 0x000000ff0b00720c */ /* 0x000fe20003f06270 */
[----:B------:R-:W-:-:S02]  /*48e0*/  @!P3 IMAD.IADD R110, R110, 0x1, -R5 ;  /* 0x000000016e6eb824 */ /* 0x000fc400078e0a05 */
[C---:B------:R-:W-:Y:S02]  /*48f0*/  IMAD R108, R5.reuse, R8, R108 ;  /* 0x00000008056c7224 */ /* 0x040fe400078e026c */
[----:B------:R-:W-:Y:S01]  /*4900*/  @!P6 IMAD.MOV R40, RZ, RZ, -R40 ;  /* 0x000000ffff28e224 */ /* 0x000fe200078e0a28 */
[C---:B------:R-:W-:Y:S01]  /*4910*/  ISETP.GT.U32.AND P6, PT, R5.reuse, R38, PT ;  /* 0x000000260500720c */ /* 0x040fe20003fc4070 */
[----:B------:R-:W-:Y:S01]  /*4920*/  @!P2 IMAD.IADD R36, R36, 0x1, -R5 ;  /* 0x000000012424a824 */ /* 0x000fe200078e0a05 */
[C---:B------:R-:W-:Y:S01]  /*4930*/  ISETP.GT.U32.AND P3, PT, R5.reuse, R110, PT ;  /* 0x0000006e0500720c */ /* 0x040fe20003f64070 */
[----:B------:R-:W-:Y:S01]  /*4940*/  @!P4 IMAD.MOV R112, RZ, RZ, -R112 ;  /* 0x000000ffff70c224 */ /* 0x000fe200078e0a70 */
[----:B------:R-:W-:Y:S01]  /*4950*/  ISETP.GT.U32.AND P4, PT, R5, R108, PT ;  /* 0x0000006c0500720c */ /* 0x000fe20003f84070 */
[----:B------:R-:W-:Y:S01]  /*4960*/  @!P5 IMAD.MOV R114, RZ, RZ, -R114 ;  /* 0x000000ffff72d224 */ /* 0x000fe200078e0a72 */
[----:B------:R-:W-:Y:S01]  /*4970*/  ISETP.GE.AND P5, PT, R15, RZ, PT ;  /* 0x000000ff0f00720c */ /* 0x000fe20003fa6270 */
[C---:B------:R-:W-:Y:S01]  /*4980*/  VIADD R8, R0.reuse, 0x29 ;  /* 0x0000002900087836 */ /* 0x040fe20000000000 */
[----:B------:R-:W-:Y:S01]  /*4990*/  ISETP.GT.U32.AND P2, PT, R5, R36, PT ;  /* 0x000000240500720c */ /* 0x000fe20003f44070 */
[----:B------:R-:W-:-:S02]  /*49a0*/  VIADD R11, R0, 0x28 ;  /* 0x00000028000b7836 */ /* 0x000fc40000000000 */
[----:B------:R-:W-:Y:S01]  /*49b0*/  VIADD R17, R0, 0x24 ;  /* 0x0000002400117836 */ /* 0x000fe20000000000 */
[----:B------:R-:W-:Y:S01]  /*49c0*/  IABS R44, R8 ;  /* 0x00000008002c7213 */ /* 0x000fe20000000000 */
[--C-:B------:R-:W-:Y:S01]  /*49d0*/  @!P6 IMAD.IADD R38, R38, 0x1, -R5.reuse ;  /* 0x000000012626e824 */ /* 0x100fe200078e0a05 */
[----:B------:R-:W-:Y:S01]  /*49e0*/  IABS R46, R11 ;  /* 0x0000000b002e7213 */ /* 0x000fe20000000000 */
[--C-:B------:R-:W-:Y:S01]  /*49f0*/  @!P3 IMAD.IADD R110, R110, 0x1, -R5.reuse ;  /* 0x000000016e6eb824 */ /* 0x100fe200078e0a05 */
[----:B------:R-:W-:Y:S01]  /*4a00*/  ISETP.GE.AND P3, PT, R13, RZ, PT ;  /* 0x000000ff0d00720c */ /* 0x000fe20003f66270 */
[--C-:B------:R-:W-:Y:S01]  /*4a10*/  @!P4 IMAD.IADD R108, R108, 0x1, -R5.reuse ;  /* 0x000000016c6cc824 */ /* 0x100fe200078e0a05 */
[----:B------:R-:W-:Y:S01]  /*4a20*/  ISETP.GT.U32.AND P6, PT, R5, R38, PT ;  /* 0x000000260500720c */ /* 0x000fe20003fc4070 */
[----:B------:R-:W-:Y:S01]  /*4a30*/  IMAD.HI.U32 R7, R6, R44, RZ ;  /* 0x0000002c06077227 */ /* 0x000fe200078e00ff */
[----:B------:R-:W-:Y:S02]  /*4a40*/  ISETP.GE.AND P4, PT, R11, RZ, PT ;  /* 0x000000ff0b00720c */ /* 0x000fe40003f86270 */
[----:B------:R-:W-:Y:S01]  /*4a50*/  IABS R54, R17 ;  /* 0x0000001100367213 */ /* 0x000fe20000000000 */
[----:B------:R-:W-:Y:S01]  /*4a60*/  @!P2 IMAD.IADD R36, R36, 0x1, -R5 ;  /* 0x000000012424a824 */ /* 0x000fe200078e0a05 */
[----:B------:R-:W-:Y:S01]  /*4a70*/  ISETP.GE.AND P2, PT, R8, RZ, PT ;  /* 0x000000ff0800720c */ /* 0x000fe20003f46270 */
[----:B------:R-:W-:Y:S01]  /*4a80*/  @!P5 IMAD.MOV R110, RZ, RZ, -R110 ;  /* 0x000000ffff6ed224 */ /* 0x000fe200078e0a6e */
        /* <DEDUP_REMOVED lines=10> */
[----:B------:R-:W-:Y:S01]  /*4b30*/  ISETP.GT.U32.AND P5, PT, R5, R46, PT ;  /* 0x0000002e0500720c */ /* 0x000fe20003fa4070 */
[C---:B------:R-:W-:Y:S01]  /*4b40*/  VIADD R11, R0.reuse, 0x26 ;  /* 0x00000026000b7836 */ /* 0x040fe20000000000 */
[----:B------:R-:W-:Y:S01]  /*4b50*/  IABS R48, R13 ;  /* 0x0000000d00307213 */ /* 0x000fe20000000000 */
[----:B------:R-:W-:Y:S02]  /*4b60*/  @!P0 IMAD.MOV R38, RZ, RZ, -R38 ;  /* 0x000000ffff268224 */ /* 0x000fe400078e0a26 */
[----:B------:R-:W-:Y:S01]  /*4b70*/  VIADD R15, R0, 0x25 ;  /* 0x00000025000f7836 */ /* 0x000fe20000000000 */
[----:B------:R-:W-:Y:S01]  /*4b80*/  IABS R50, R11 ;  /* 0x0000000b00327213 */ /* 0x000fe20000000000 */
[----:B------:R-:W-:-:S03]  /*4b90*/  IMAD.HI.U32 R7, R6, R48, RZ ;  /* 0x0000003006077227 */ /* 0x000fc600078e00ff */
[----:B------:R-:W-:Y:S01]  /*4ba0*/  IABS R52, R15 ;  /* 0x0000000f00347213 */ /* 0x000fe20000000000 */
[----:B------:R-:W-:Y:S02]  /*4bb0*/  @!P6 IMAD.IADD R44, R44, 0x1, -R5 ;  /* 0x000000012c2ce824 */ /* 0x000fe400078e0a05 */
[----:B------:R-:W-:Y:S02]  /*4bc0*/  IMAD.MOV R7, RZ, RZ, -R7 ;  /* 0x000000ffff077224 */ /* 0x000fe400078e0a07 */
[----:B------:R-:W-:Y:S01]  /*4bd0*/  @!P5 IMAD.IADD R46, R46, 0x1, -R5 ;  /* 0x000000012e2ed824 */ /* 0x000fe200078e0a05 */
[C---:B------:R-:W-:Y:S01]  /*4be0*/  ISETP.GT.U32.AND P5, PT, R5.reuse, R44, PT ;  /* 0x0000002c0500720c */ /* 0x040fe20003fa4070 */
[C---:B------:R-:W-:Y:S02]  /*4bf0*/  IMAD R48, R5.reuse, R7, R48 ;  /* 0x0000000705307224 */ /* 0x040fe400078e0230 */
[----:B------:R-:W-:Y:S01]  /*4c00*/  IMAD.HI.U32 R7, R6, R50, RZ ;  /* 0x0000003206077227 */ /* 0x000fe200078e00ff */
[----:B------:R-:W-:-:S02]  /*4c10*/  ISETP.GT.U32.AND P0, PT, R5, R46, PT ;  /* 0x0000002e0500720c */ /* 0x000fc40003f04070 */
[C---:B------:R-:W-:Y:S01]  /*4c20*/  ISETP.GT.U32.AND P6, PT, R5.reuse, R48, PT ;  /* 0x000000300500720c */ /* 0x040fe20003fc4070 */
[----:B------:R-:W-:Y:S02]  /*4c30*/  IMAD.MOV R7, RZ, RZ, -R7 ;  /* 0x000000ffff077224 */ /* 0x000fe400078e0a07 */
[----:B------:R-:W-:Y:S02]  /*4c40*/  VIADD R19, R0, 0x23 ;  /* 0x0000002300137836 */ /* 0x000fe40000000000 */
[C---:B------:R-:W-:Y:S02]  /*4c50*/  IMAD R50, R5.reuse, R7, R50 ;  /* 0x0000000705327224 */ /* 0x040fe400078e0232 */
[----:B------:R-:W-:Y:S01]  /*4c60*/  @!P5 IMAD.IADD R44, R44, 0x1, -R5 ;  /* 0x000000012c2cd824 */ /* 0x000fe200078e0a05 */
[----:B------:R-:W-:Y:S01]  /*4c70*/  IABS R56, R19 ;  /* 0x0000001300387213 */ /* 0x000fe20000000000 */
[----:B------:R-:W-:Y:S01]  /*4c80*/  IMAD.HI.U32 R7, R6, R54, RZ ;  /* 0x0000003606077227 */ /* 0x000fe200078e00ff */
[----:B------:R-:W-:-:S03]  /*4c90*/  ISETP.GT.U32.AND P5, PT, R5, R50, PT ;  /* 0x000000320500720c */ /* 0x000fc60003fa4070 */
[----:B------:R-:W-:-:S04]  /*4ca0*/  IMAD.HI.U32 R8, R6, R52, RZ ;  /* 0x0000003406087227 */ /* 0x000fc800078e00ff */
[----:B------:R-:W-:Y:S02]  /*4cb0*/  IMAD.MOV R7, RZ, RZ, -R7 ;  /* 0x000000ffff077224 */ /* 0x000fe400078e0a07 */
[--C-:B------:R-:W-:Y:S01]  /*4cc0*/  @!P0 IMAD.IADD R46, R46, 0x1, -R5.reuse ;  /* 0x000000012e2e8824 */ /* 0x100fe200078e0a05 */
[----:B------:R-:W-:Y:S01]  /*4cd0*/  ISETP.GE.AND P0, PT, R15, RZ, PT ;  /* 0x000000ff0f00720c */ /* 0x000fe20003f06270 */
[----:B------:R-:W-:Y:S02]  /*4ce0*/  IMAD.MOV R8, RZ, RZ, -R8 ;  /* 0x000000ffff087224 */ /* 0x000fe400078e0a08 */
[--C-:B------:R-:W-:Y:S02]  /*4cf0*/  @!P5 IMAD.IADD R50, R50, 0x1, -R5.reuse ;  /* 0x000000013232d824 */ /* 0x100fe400078e0a05 */
[----:B------:R-:W-:Y:S02]  /*4d00*/  IMAD R54, R5, R7, R54 ;  /* 0x0000000705367224 */ /* 0x000fe400078e0236 */
[----:B------:R-:W-:-:S02]  /*4d10*/  @!P6 IMAD.IADD R48, R48, 0x1, -R5 ;  /* 0x000000013030e824 */ /* 0x000fc400078e0a05 */
[----:B------:R-:W-:Y:S01]  /*4d20*/  @!P4 IMAD.MOV R46, RZ, RZ, -R46 ;  /* 0x000000ffff2ec224 */ /* 0x000fe200078e0a2e */
[C---:B------:R-:W-:Y:S01]  /*4d30*/  ISETP.GT.U32.AND P4, PT, R5.reuse, R50, PT ;  /* 0x000000320500720c */ /* 0x040fe20003f84070 */
[C---:B------:R-:W-:Y:S01]  /*4d40*/  IMAD R52, R5.reuse, R8, R52 ;  /* 0x0000000805347224 */ /* 0x040fe200078e0234 */
[C---:B------:R-:W-:Y:S01]  /*4d50*/  ISETP.GT.U32.AND P5, PT, R5.reuse, R54, PT ;  /* 0x000000360500720c */ /* 0x040fe20003fa4070 */
[----:B------:R-:W-:Y:S01]  /*4d60*/  IMAD.HI.U32 R8, R6, R56, RZ ;  /* 0x0000003806087227 */ /* 0x000fe200078e00ff */
[----:B------:R-:W-:-:S03]  /*4d70*/  ISETP.GT.U32.AND P6, PT, R5, R48, PT ;  /* 0x000000300500720c */ /* 0x000fc60003fc4070 */
[----:B------:R-:W-:Y:S02]  /*4d80*/  IMAD.MOV R8, RZ, RZ, -R8 ;  /* 0x000000ffff087224 */ /* 0x000fe400078e0a08 */
[----:B------:R-:W-:Y:S01]  /*4d90*/  @!P2 IMAD.MOV R44, RZ, RZ, -R44 ;  /* 0x000000ffff2ca224 */ /* 0x000fe200078e0a2c */
[----:B------:R-:W-:Y:S01]  /*4da0*/  ISETP.GT.U32.AND P2, PT, R5, R52, PT ;  /* 0x000000340500720c */ /* 0x000fe20003f44070 */
[----:B------:R-:W-:Y:S01]  /*4db0*/  @!P1 IMAD.MOV R36, RZ, RZ, -R36 ;  /* 0x000000ffff249224 */ /* 0x000fe200078e0a24 */
[----:B------:R-:W-:Y:S01]  /*4dc0*/  ISETP.GE.AND P1, PT, R13, RZ, PT ;  /* 0x000000ff0d00720c */ /* 0x000fe20003f26270 */
[C---:B------:R-:W-:Y:S02]  /*4dd0*/  IMAD R56, R5.reuse, R8, R56 ;  /* 0x0000000805387224 */ /* 0x040fe400078e0238 */
[----:B------:R-:W-:Y:S02]  /*4de0*/  VIADD R13, R0, 0x22 ;  /* 0x00000022000d7836 */ /* 0x000fe40000000000 */
[--C-:B------:R-:W-:Y:S01]  /*4df0*/  @!P4 IMAD.IADD R50, R50, 0x1, -R5.reuse ;  /* 0x000000013232c824 */ /* 0x100fe200078e0a05 */
[----:B------:R-:W-:Y:S01]  /*4e00*/  ISETP.GT.U32.AND P4, PT, R5, R56, PT ;  /* 0x000000380500720c */ /* 0x000fe20003f84070 */
[--C-:B------:R-:W-:Y:S01]  /*4e10*/  @!P5 IMAD.IADD R54, R54, 0x1, -R5.reuse ;  /* 0x000000013636d824 */ /* 0x100fe200078e0a05 */
[----:B------:R-:W-:Y:S01]  /*4e20*/  IABS R58, R13 ;  /* 0x0000000d003a7213 */ /* 0x000fe20000000000 */
[--C-:B------:R-:W-:Y:S01]  /*4e30*/  @!P6 IMAD.IADD R48, R48, 0x1, -R5.reuse ;  /* 0x000000013030e824 */ /* 0x100fe200078e0a05 */
[----:B------:R-:W-:Y:S01]  /*4e40*/  ISETP.GE.AND P6, PT, R17, RZ, PT ;  /* 0x000000ff1100720c */ /* 0x000fe20003fc6270 */
[----:B------:R-:W-:Y:S01]  /*4e50*/  VIADD R17, R0, 0x20 ;  /* 0x0000002000117836 */ /* 0x000fe20000000000 */
[----:B------:R-:W-:Y:S01]  /*4e60*/  ISETP.GT.U32.AND P5, PT, R5, R54, PT ;  /* 0x000000360500720c */ /* 0x000fe20003fa4070 */
[----:B------:R-:W-:-:S02]  /*4e70*/  @!P2 IMAD.IADD R52, R52, 0x1, -R5 ;  /* 0x000000013434a824 */ /* 0x000fc400078e0a05 */
[----:B------:R-:W-:Y:S01]  /*4e80*/  IMAD.HI.U32 R7, R6, R58, RZ ;  /* 0x0000003a06077227 */ /* 0x000fe200078e00ff */
[----:B------:R-:W-:Y:S02]  /*4e90*/  IABS R62, R17 ;  /* 0x00000011003e7213 */ /* 0x000fe40000000000 */
[C---:B------:R-:W-:Y:S01]  /*4ea0*/  ISETP.GT.U32.AND P2, PT, R5.reuse, R52, PT ;  /* 0x000000340500720c */ /* 0x040fe20003f44070 */
[----:B------:R-:W-:Y:S02]  /*4eb0*/  VIADD R21, R0, 0x1f ;  /* 0x0000001f00157836 */ /* 0x000fe40000000000 */
[----:B------:R-:W-:Y:S02]  /*4ec0*/  IMAD.MOV R7, RZ, RZ, -R7 ;  /* 0x000000ffff077224 */ /* 0x000fe400078e0a07 */
[----:B------:R-:W-:Y:S01]  /*4ed0*/  @!P4 IMAD.IADD R56, R56, 0x1, -R5 ;  /* 0x000000013838c824 */ /* 0x000fe200078e0a05 */
[----:B------:R-:W-:Y:S01]  /*4ee0*/  IABS R64, R21 ;  /* 0x0000001500407213 */ /* 0x000fe20000000000 */
[----:B------:R-:W-:Y:S01]  /*4ef0*/  IMAD R58, R5, R7, R58 ;  /* 0x00000007053a7224 */ /* 0x000fe200078e023a */
[----:B------:R-:W-:Y:S01]  /*4f00*/  ISETP.GE.AND P4, PT, R13, RZ, PT ;  /* 0x000000ff0d00720c */ /* 0x000fe20003f86270 */
[----:B------:R-:W-:-:S04]  /*4f10*/  IMAD.HI.U32 R8, R6, R62, RZ ;  /* 0x0000003e06087227 */ /* 0x000fc800078e00ff */
[----:B------:R-:W-:Y:S01]  /*4f20*/  @!P3 IMAD.MOV R108, RZ, RZ, -R108 ;  /* 0x000000ffff6cb224 */ /* 0x000fe200078e0a6c */
[----:B------:R-:W-:Y:S01]  /*4f30*/  ISETP.GE.AND P3, PT, R11, RZ, PT ;  /* 0x000000ff0b00720c */ /* 0x000fe20003f66270 */
[----:B------:R-:W-:Y:S01]  /*4f40*/  @!P1 IMAD.MOV R48, RZ, RZ, -R48 ;  /* 0x000000ffff309224 */ /* 0x000fe200078e0a30 */
[----:B------:R-:W-:Y:S01]  /*4f50*/  ISETP.GT.U32.AND P1, PT, R5, R56, PT ;  /* 0x000000380500720c */ /* 0x000fe20003f24070 */
[----:B------:R-:W-:-:S04]  /*4f60*/  IMAD.HI.U32 R11, R6, R64, RZ ;  /* 0x00000040060b7227 */ /* 0x000fc800078e00ff */
[--C-:B------:R-:W-:Y:S01]  /*4f70*/  @!P5 IMAD.IADD R54, R54, 0x1, -R5.reuse ;  /* 0x000000013636d824 */ /* 0x100fe200078e0a05 */
[----:B------:R-:W-:Y:S01]  /*4f80*/  ISETP.GT.U32.AND P5, PT, R5, R58, PT ;  /* 0x0000003a0500720c */ /* 0x000fe20003fa4070 */
[----:B------:R-:W-:Y:S02]  /*4f90*/  IMAD.MOV R8, RZ, RZ, -R8 ;  /* 0x000000ffff087224 */ /* 0x000fe400078e0a08 */
[----:B------:R-:W-:Y:S02]  /*4fa0*/  VIADD R15, R0, 0x21 ;  /* 0x00000021000f7836 */ /* 0x000fe40000000000 */
[----:B------:R-:W-:Y:S01]  /*4fb0*/  @!P2 IMAD.IADD R52, R52, 0x1, -R5 ;  /* 0x000000013434a824 */ /* 0x000fe200078e0a05 */
[----:B------:R-:W-:Y:S01]  /*4fc0*/  ISETP.GE.AND P2, PT, R19, RZ, PT ;  /* 0x000000ff1300720c */ /* 0x000fe20003f46270 */
[----:B------:R-:W-:Y:S01]  /*4fd0*/  IMAD.MOV R11, RZ, RZ, -R11 ;  /* 0x000000ffff0b7224 */ /* 0x000fe200078e0a0b */
[----:B------:R-:W-:Y:S01]  /*4fe0*/  IABS R60, R15 ;  /* 0x0000000f003c7213 */ /* 0x000fe20000000000 */
[----:B------:R-:W-:-:S02]  /*4ff0*/  IMAD R62, R5, R8, R62 ;  /* 0x00000008053e7224 */ /* 0x000fc400078e023e */
[C---:B------:R-:W-:Y:S02]  /*5000*/  IMAD R64, R5.reuse, R11, R64 ;  /* 0x0000000b05407224 */ /* 0x040fe400078e0240 */
[----:B------:R-:W-:Y:S01]  /*5010*/  @!P0 IMAD.MOV R52, RZ, RZ, -R52 ;  /* 0x000000ffff348224 */ /* 0x000fe200078e0a34 */
[C---:B------:R-:W-:Y:S01]  /*5020*/  ISETP.GT.U32.AND P0, PT, R5.reuse, R62, PT ;  /* 0x0000003e0500720c */ /* 0x040fe20003f04070 */
[----:B------:R-:W-:Y:S01]  /*5030*/  @!P1 IMAD.IADD R56, R56, 0x1, -R5 ;  /* 0x0000000138389824 */ /* 0x000fe200078e0a05 */
[----:B------:R-:W-:Y:S01]  /*5040*/  ISETP.GT.U32.AND P1, PT, R5, R64, PT ;  /* 0x000000400500720c */ /* 0x000fe20003f24070 */
[----:B------:R-:W-:Y:S02]  /*5050*/  VIADD R13, R0, 0x1e ;  /* 0x0000001e000d7836 */ /* 0x000fe40000000000 */
[----:B------:R-:W-:-:S03]  /*5060*/  IMAD.HI.U32 R7, R6, R60, RZ ;  /* 0x0000003c06077227 */ /* 0x000fc600078e00ff */
[----:B------:R-:W-:Y:S01]  /*5070*/  IABS R66, R13 ;  /* 0x0000000d00427213 */ /* 0x000fe20000000000 */
[----:B------:R-:W-:Y:S02]  /*5080*/  @!P5 IMAD.IADD R58, R58, 0x1, -R5 ;  /* 0x000000013a3ad824 */ /* 0x000fe400078e0a05 */
[----:B------:R-:W-:Y:S02]  /*5090*/  IMAD.MOV R7, RZ, RZ, -R7 ;  /* 0x000000ffff077224 */ /* 0x000fe400078e0a07 */
[----:B------:R-:W-:Y:S02]  /*50a0*/  VIADD R11, R0, 0x1d ;  /* 0x0000001d000b7836 */ /* 0x000fe40000000000 */
[----:B------:R-:W-:Y:S01]  /*50b0*/  @!P3 IMAD.MOV R50, RZ, RZ, -R50 ;  /* 0x000000ffff32b224 */ /* 0x000fe200078e0a32 */
[C---:B------:R-:W-:Y:S01]  /*50c0*/  ISETP.GT.U32.AND P3, PT, R5.reuse, R58, PT ;  /* 0x0000003a0500720c */ /* 0x040fe20003f64070 */
[----:B------:R-:W-:Y:S01]  /*50d0*/  IMAD R60, R5, R7, R60 ;  /* 0x00000007053c7224 */ /* 0x000fe200078e023c */
[----:B------:R-:W-:Y:S01]  /*50e0*/  IABS R68, R11 ;  /* 0x0000000b00447213 */ /* 0x000fe20000000000 */
[----:B------:R-:W-:-:S02]  /*50f0*/  @!P0 IMAD.IADD R62, R62, 0x1, -R5 ;  /* 0x000000013e3e8824 */ /* 0x000fc400078e0a05 */
[----:B------:R-:W-:Y:S01]  /*5100*/  IMAD.HI.U32 R7, R6, R66, RZ ;  /* 0x0000004206077227 */ /* 0x000fe200078e00ff */
[----:B------:R-:W-:-:S03]  /*5110*/  ISETP.GT.U32.AND P5, PT, R5, R60, PT ;  /* 0x0000003c0500720c */ /* 0x000fc60003fa4070 */
[----:B------:R-:W-:Y:S01]  /*5120*/  @!P1 IMAD.IADD R64, R64, 0x1, -R5 ;  /* 0x0000000140409824 */ /* 0x000fe200078e0a05 */
[----:B------:R-:W-:Y:S01]  /*5130*/  ISETP.GT.U32.AND P1, PT, R5, R62, PT ;  /* 0x0000003e0500720c */ /* 0x000fe20003f24070 */
[----:B------:R-:W-:Y:S02]  /*5140*/  IMAD.MOV R8, RZ, RZ, -R7 ;  /* 0x000000ffff087224 */ /* 0x000fe400078e0a07 */
[----:B------:R-:W-:-:S04]  /*5150*/  IMAD.HI.U32 R7, R6, R68, RZ ;  /* 0x0000004406077227 */ /* 0x000fc800078e00ff */
[----:B------:R-:W-:Y:S01]  /*5160*/  @!P3 IMAD.IADD R58, R58, 0x1, -R5 ;  /* 0x000000013a3ab824 */ /* 0x000fe200078e0a05 */
[----:B------:R-:W-:Y:S01]  /*5170*/  ISETP.GE.AND P3, PT, R17, RZ, PT ;  /* 0x000000ff1100720c */ /* 0x000fe20003f66270 */
[C---:B------:R-:W-:Y:S02]  /*5180*/  IMAD R66, R5.reuse, R8, R66 ;  /* 0x0000000805427224 */ /* 0x040fe400078e0242 */
[----:B------:R-:W-:Y:S02]  /*5190*/  IMAD.MOV R7, RZ, RZ, -R7 ;  /* 0x000000ffff077224 */ /* 0x000fe400078e0a07 */
[----:B------:R-:W-:Y:S01]  /*51a0*/  @!P4 IMAD.MOV R58, RZ, RZ, -R58 ;  /* 0x000000ffff3ac224 */ /* 0x000fe200078e0a3a */
[C---:B------:R-:W-:Y:S01]  /*51b0*/  ISETP.GT.U32.AND P4, PT, R5.reuse, R66, PT ;  /* 0x000000420500720c */ /* 0x040fe20003f84070 */
[----:B------:R-:W-:Y:S02]  /*51c0*/  IMAD R68, R5, R7, R68 ;  /* 0x0000000705447224 */ /* 0x000fe400078e0244 */
[----:B------:R-:W-:-:S02]  /*51d0*/  @!P1 IMAD.IADD R62, R62, 0x1, -R5 ;  /* 0x000000013e3e9824 */ /* 0x000fc400078e0a05 */
[----:B------:R-:W-:Y:S01]  /*51e0*/  VIADD R17, R0, 0x1b ;  /* 0x0000001b00117836 */ /* 0x000fe20000000000 */
[C---:B------:R-:W-:Y:S01]  /*51f0*/  ISETP.GT.U32.AND P1, PT, R5.reuse, R68, PT ;  /* 0x000000440500720c */ /* 0x040fe20003f24070 */
[----:B------:R-:W-:Y:S01]  /*5200*/  @!P2 IMAD.MOV R56, RZ, RZ, -R56 ;  /* 0x000000ffff38a224 */ /* 0x000fe200078e0a38 */
[----:B------:R-:W-:Y:S01]  /*5210*/  ISETP.GT.U32.AND P2, PT, R5, R64, PT ;  /* 0x000000400500720c */ /* 0x000fe20003f44070 */
[----:B------:R-:W-:Y:S01]  /*5220*/  @!P6 IMAD.MOV R54, RZ, RZ, -R54 ;  /* 0x000000ffff36e224 */ /* 0x000fe200078e0a36 */
[----:B------:R-:W-:Y:S01]  /*5230*/  IABS R72, R17 ;  /* 0x0000001100487213 */ /* 0x000fe20000000000 */
[--C-:B------:R-:W-:Y:S01]  /*5240*/  @!P5 IMAD.IADD R60, R60, 0x1, -R5.reuse ;  /* 0x000000013c3cd824 */ /* 0x100fe200078e0a05 */
[----:B------:R-:W-:Y:S01]  /*5250*/  ISETP.GE.AND P6, PT, R15, RZ, PT ;  /* 0x000000ff0f00720c */ /* 0x000fe20003fc6270 */
[----:B------:R-:W-:Y:S01]  /*5260*/  @!P4 IMAD.IADD R66, R66, 0x1, -R5 ;  /* 0x000000014242c824 */ /* 0x000fe200078e0a05 */
[----:B------:R-:W-:Y:S01]  /*5270*/  ISETP.GE.AND P5, PT, R21, RZ, PT ;  /* 0x000000ff1500720c */ /* 0x000fe20003fa6270 */
[----:B------:R-:W-:Y:S01]  /*5280*/  VIADD R15, R0, 0x1c ;  /* 0x0000001c000f7836 */ /* 0x000fe20000000000 */
[----:B------:R-:W-:Y:S01]  /*5290*/  ISETP.GT.U32.AND P0, PT, R5, R60, PT ;  /* 0x0000003c0500720c */ /* 0x000fe20003f04070 */
[----:B------:R-:W-:-:S03]  /*52a0*/  IMAD.HI.U32 R8, R6, R72, RZ ;  /* 0x0000004806087227 */ /* 0x000fc600078e00ff */
[----:B------:R-:W-:Y:S01]  /*52b0*/  IABS R70, R15 ;  /* 0x0000000f00467213 */ /* 0x000fe20000000000 */
[--C-:B------:R-:W-:Y:S01]  /*52c0*/  @!P1 IMAD.IADD R68, R68, 0x1, -R5.reuse ;  /* 0x0000000144449824 */ /* 0x100fe200078e0a05 */
[----:B------:R-:W-:Y:S01]  /*52d0*/  ISETP.GT.U32.AND P1, PT, R5, R66, PT ;  /* 0x000000420500720c */ /* 0x000fe20003f24070 */
[----:B------:R-:W-:Y:S01]  /*52e0*/  IMAD.MOV R8, RZ, RZ, -R8 ;  /* 0x000000ffff087224 */ /* 0x000fe200078e0a08 */
[----:B------:R-:W-:Y:S01]  /*52f0*/  ISETP.GE.AND P4, PT, R15, RZ, PT ;  /* 0x000000ff0f00720c */ /* 0x000fe20003f86270 */
[----:B------:R-:W-:Y:S01]  /*5300*/  @!P2 IMAD.IADD R64, R64, 0x1, -R5 ;  /* 0x000000014040a824 */ /* 0x000fe200078e0a05 */
[----:B------:R-:W-:Y:S01]  /*5310*/  ISETP.GE.AND P2, PT, R11, RZ, PT ;  /* 0x000000ff0b00720c */ /* 0x000fe20003f46270 */
[----:B------:R-:W-:Y:S02]  /*5320*/  VIADD R11, R0, 0x1a ;  /* 0x0000001a000b7836 */ /* 0x000fe40000000000 */
[----:B------:R-:W-:-:S03]  /*5330*/  IMAD.HI.U32 R7, R6, R70, RZ ;  /* 0x0000004606077227 */ /* 0x000fc600078e00ff */
[----:B------:R-:W-:Y:S01]  /*5340*/  IABS R74, R11 ;  /* 0x0000000b004a7213 */ /* 0x000fe20000000000 */
[C---:B------:R-:W-:Y:S02]  /*5350*/  IMAD R72, R5.reuse, R8, R72 ;  /* 0x0000000805487224 */ /* 0x040fe400078e0248 */
[----:B------:R-:W-:Y:S02]  /*5360*/  IMAD.MOV R7, RZ, RZ, -R7 ;  /* 0x000000ffff077224 */ /* 0x000fe400078e0a07 */
[----:B------:R-:W-:Y:S01]  /*5370*/  @!P1 IMAD.IADD R66, R66, 0x1, -R5 ;  /* 0x0000000142429824 */ /* 0x000fe200078e0a05 */
[C---:B------:R-:W-:Y:S01]  /*5380*/  ISETP.GT.U32.AND P1, PT, R5.reuse, R72, PT ;  /* 0x000000480500720c */ /* 0x040fe20003f24070 */
[----:B------:R-:W-:Y:S02]  /*5390*/  IMAD R70, R5, R7, R70 ;  /* 0x0000000705467224 */ /* 0x000fe400078e0246 */
[----:B------:R-:W-:-:S04]  /*53a0*/  IMAD.HI.U32 R7, R6, R74, RZ ;  /* 0x0000004a06077227 */ /* 0x000fc800078e00ff */
[----:B------:R-:W-:Y:S01]  /*53b0*/  @!P0 IMAD.IADD R60, R60, 0x1, -R5 ;  /* 0x000000013c3c8824 */ /* 0x000fe200078e0a05 */
[----:B------:R-:W-:Y:S01]  /*53c0*/  ISETP.GE.AND P0, PT, R13, RZ, PT ;  /* 0x000000ff0d00720c */ /* 0x000fe20003f06270 */
[----:B------:R-:W-:Y:S01]  /*53d0*/  @!P3 IMAD.MOV R62, RZ, RZ, -R62 ;  /* 0x000000ffff3eb224 */ /* 0x000fe200078e0a3e */
[C---:B------:R-:W-:Y:S01]  /*53e0*/  ISETP.GT.U32.AND P3, PT, R5.reuse, R70, PT ;  /* 0x000000460500720c */ /* 0x040fe20003f64070 */
[----:B------:R-:W-:Y:S02]  /*53f0*/  IMAD.MOV R7, RZ, RZ, -R7 ;  /* 0x000000ffff077224 */ /* 0x000fe400078e0a07 */
[----:B------:R-:W-:Y:S01]  /*5400*/  @!P6 IMAD.MOV R60, RZ, RZ, -R60 ;  /* 0x000000ffff3ce224 */ /* 0x000fe200078e0a3c */
[C---:B------:R-:W-:Y:S01]  /*5410*/  ISETP.GT.U32.AND P6, PT, R5.reuse, R68, PT ;  /* 0x000000440500720c */ /* 0x040fe20003fc4070 */
[----:B------:R-:W-:Y:S02]  /*5420*/  IMAD R74, R5, R7, R74 ;  /* 0x00000007054a7224 */ /* 0x000fe400078e024a */
[----:B------:R-:W-:-:S02]  /*5430*/  VIADD R7, R0, 0x19 ;  /* 0x0000001900077836 */ /* 0x000fc40000000000 */
[--C-:B------:R-:W-:Y:S02]  /*5440*/  @!P1 IMAD.IADD R72, R72, 0x1, -R5.reuse ;  /* 0x0000000148489824 */ /* 0x100fe400078e0a05 */
[----:B------:R-:W-:Y:S01]  /*5450*/  @!P5 IMAD.MOV R64, RZ, RZ, -R64 ;  /* 0x000000ffff40d224 */ /* 0x000fe200078e0a40 */
[----:B------:R-:W-:Y:S01]  /*5460*/  IABS R76, R7 ;  /* 0x00000007004c7213 */ /* 0x000fe20000000000 */
[--C-:B------:R-:W-:Y:S01]  /*5470*/  @!P3 IMAD.IADD R70, R70, 0x1, -R5.reuse ;  /* 0x000000014646b824 */ /* 0x100fe200078e0a05 */
[----:B------:R-:W-:Y:S01]  /*5480*/  ISETP.GT.U32.AND P1, PT, R5, R72, PT ;  /* 0x000000480500720c */ /* 0x000fe20003f24070 */
[----:B------:R-:W-:Y:S01]  /*5490*/  @!P0 IMAD.MOV R66, RZ, RZ, -R66 ;  /* 0x000000ffff428224 */ /* 0x000fe200078e0a42 */
[----:B------:R-:W-:Y:S01]  /*54a0*/  ISETP.GE.AND P5, PT, R17, RZ, PT ;  /* 0x000000ff1100720c */ /* 0x000fe20003fa6270 */
[----:B------:R-:W-:Y:S01]  /*54b0*/  @!P6 IMAD.IADD R68, R68, 0x1, -R5 ;  /* 0x000000014444e824 */ /* 0x000fe200078e0a05 */
[----:B------:R-:W-:Y:S01]  /*54c0*/  ISETP.GE.AND P3, PT, R7, RZ, PT ;  /* 0x000000ff0700720c */ /* 0x000fe20003f66270 */
[----:B------:R-:W-:Y:S01]  /*54d0*/  IMAD.HI.U32 R7, R6, R76, RZ ;  /* 0x0000004c06077227 */ /* 0x000fe200078e00ff */
[----:B------:R-:W-:-:S02]  /*54e0*/  ISETP.GT.U32.AND P0, PT, R5, R70, PT ;  /* 0x000000460500720c */ /* 0x000fc40003f04070 */
[----:B------:R-:W-:Y:S01]  /*54f0*/  ISETP.GE.AND P6, PT, R11, RZ, PT ;  /* 0x000000ff0b00720c */ /* 0x000fe20003fc6270 */
[----:B------:R-:W-:Y:S01]  /*5500*/  @!P2 IMAD.MOV R68, RZ, RZ, -R68 ;  /* 0x000000ffff44a224 */ /* 0x000fe200078e0a44 */
[C---:B------:R-:W-:Y:S01]  /*5510*/  ISETP.GT.U32.AND P2, PT, R5.reuse, R74, PT ;  /* 0x0000004a0500720c */ /* 0x040fe20003f44070 */
[----:B------:R-:W-:Y:S02]  /*5520*/  IMAD.MOV R7, RZ, RZ, -R7 ;  /* 0x000000ffff077224 */ /* 0x000fe400078e0a07 */
[----:B------:R-:W-:Y:S02]  /*5530*/  @!P1 IMAD.IADD R72, R72, 0x1, -R5 ;  /* 0x0000000148489824 */ /* 0x000fe400078e0a05 */
[C---:B------:R-:W-:Y:S02]  /*5540*/  IMAD R76, R5.reuse, R7, R76 ;  /* 0x00000007054c7224 */ /* 0x040fe400078e024c */
[----:B------:R-:W-:Y:S02]  /*5550*/  @!P5 IMAD.MOV R72, RZ, RZ, -R72 ;  /* 0x000000ffff48d224 */ /* 0x000fe400078e0a48 */
[C---:B------:R-:W-:Y:S01]  /*5560*/  VIADD R15, R0.reuse, 0x17 ;  /* 0x00000017000f7836 */ /* 0x040fe20000000000 */
[----:B------:R-:W-:Y:S01]  /*5570*/  ISETP.GT.U32.AND P5, PT, R5, R76, PT ;  /* 0x0000004c0500720c */ /* 0x000fe20003fa4070 */
[----:B------:R-:W-:-:S02]  /*5580*/  VIADD R13, R0, 0x18 ;  /* 0x00000018000d7836 */ /* 0x000fc40000000000 */
[--C-:B------:R-:W-:Y:S01]  /*5590*/  @!P2 IMAD.IADD R74, R74, 0x1, -R5.reuse ;  /* 0x000000014a4aa824 */ /* 0x100fe200078e0a05 */
[----:B------:R-:W-:Y:S01]  /*55a0*/  IABS R80, R15 ;  /* 0x0000000f00507213 */ /* 0x000fe20000000000 */
[----:B------:R-:W-:Y:S01]  /*55b0*/  VIADD R7, R0, 0x16 ;  /* 0x0000001600077836 */ /* 0x000fe20000000000 */
[----:B------:R-:W-:Y:S01]  /*55c0*/  IABS R78, R13 ;  /* 0x0000000d004e7213 */ /* 0x000fe20000000000 */
[--C-:B------:R-:W-:Y:S01]  /*55d0*/  @!P0 IMAD.IADD R70, R70, 0x1, -R5.reuse ;  /* 0x0000000146468824 */ /* 0x100fe200078e0a05 */
[----:B------:R-:W-:Y:S01]  /*55e0*/  ISETP.GT.U32.AND P2, PT, R5, R74, PT ;  /* 0x0000004a0500720c */ /* 0x000fe20003f44070 */
[----:B------:R-:W-:Y:S01]  /*55f0*/  IMAD.HI.U32 R11, R6, R80, RZ ;  /* 0x00000050060b7227 */ /* 0x000fe200078e00ff */
[----:B------:R-:W-:Y:S02]  /*5600*/  IABS R82, R7 ;  /* 0x0000000700527213 */ /* 0x000fe40000000000 */
[----:B------:R-:W-:Y:S01]  /*5610*/  ISETP.GE.AND P1, PT, R15, RZ, PT ;  /* 0x000000ff0f00720c */ /* 0x000fe20003f26270 */
[----:B------:R-:W-:Y:S01]  /*5620*/  @!P5 IMAD.IADD R76, R76, 0x1, -R5 ;  /* 0x000000014c4cd824 */ /* 0x000fe200078e0a05 */
[----:B------:R-:W-:Y:S01]  /*5630*/  ISETP.GE.AND P0, PT, R13, RZ, PT ;  /* 0x000000ff0d00720c */ /* 0x000fe20003f06270 */
[----:B------:R-:W-:Y:S01]  /*5640*/  @!P4 IMAD.MOV R70, RZ, RZ, -R70 ;  /* 0x000000ffff46c224 */ /* 0x000fe200078e0a46 */
[----:B------:R-:W-:Y:S01]  /*5650*/  ISETP.GE.AND P4, PT, R7, RZ, PT ;  /* 0x000000ff0700720c */ /* 0x000fe20003f86270 */
[----:B------:R-:W-:Y:S01]  /*5660*/  IMAD.HI.U32 R8, R6, R78, RZ ;  /* 0x0000004e06087227 */ /* 0x000fe200078e00ff */
[----:B------:R-:W-:-:S03]  /*5670*/  ISETP.GT.U32.AND P5, PT, R5, R76, PT ;  /* 0x0000004c0500720c */ /* 0x000fc60003fa4070 */
[----:B------:R-:W-:Y:S02]  /*5680*/  IMAD.MOV R11, RZ, RZ, -R11 ;  /* 0x000000ffff0b7224 */ /* 0x000fe400078e0a0b */
[----:B------:R-:W-:-:S04]  /*5690*/  IMAD.HI.U32 R7, R6, R82, RZ ;  /* 0x0000005206077227 */ /* 0x000fc800078e00ff */
[----:B------:R-:W-:Y:S02]  /*56a0*/  IMAD.MOV R8, RZ, RZ, -R8 ;  /* 0x000000ffff087224 */ /* 0x000fe400078e0a08 */
[C---:B------:R-:W-:Y:S02]  /*56b0*/  IMAD R80, R5.reuse, R11, R80 ;  /* 0x0000000b05507224 */ /* 0x040fe400078e0250 */
[----:B------:R-:W-:Y:S02]  /*56c0*/  @!P2 IMAD.IADD R74, R74, 0x1, -R5 ;  /* 0x000000014a4aa824 */ /* 0x000fe400078e0a05 */
[----:B------:R-:W-:Y:S02]  /*56d0*/  IMAD.MOV R7, RZ, RZ, -R7 ;  /* 0x000000ffff077224 */ /* 0x000fe400078e0a07 */
[C---:B------:R-:W-:Y:S02]  /*56e0*/  IMAD R78, R5.reuse, R8, R78 ;  /* 0x00000008054e7224 */ /* 0x040fe400078e024e */
[----:B------:R-:W-:Y:S01]  /*56f0*/  @!P6 IMAD.MOV R74, RZ, RZ, -R74 ;  /* 0x000000ffff4ae224 */ /* 0x000fe200078e0a4a */
[C---:B------:R-:W-:Y:S01]  /*5700*/  ISETP.GT.U32.AND P6, PT, R5.reuse, R80, PT ;  /* 0x000000500500720c */ /* 0x040fe20003fc4070 */
[C---:B------:R-:W-:Y:S01]  /*5710*/  IMAD R82, R5.reuse, R7, R82 ;  /* 0x0000000705527224 */ /* 0x040fe200078e0252 */
        /* <DEDUP_REMOVED lines=12> */
[----:B------:R-:W-:-:S02]  /*57e0*/  @!P6 IMAD.IADD R80, R80, 0x1, -R5 ;  /* 0x000000015050e824 */ /* 0x000fc400078e0a05 */
[----:B------:R-:W-:Y:S02]  /*57f0*/  IMAD.MOV R11, RZ, RZ, -R11 ;  /* 0x000000ffff0b7224 */ /* 0x000fe400078e0a0b */
[--C-:B------:R-:W-:Y:S02]  /*5800*/  @!P2 IMAD.IADD R78, R78, 0x1, -R5.reuse ;  /* 0x000000014e4ea824 */ /* 0x100fe400078e0a05 */
[----:B------:R-:W-:Y:S01]  /*5810*/  @!P5 IMAD.IADD R82, R82, 0x1, -R5 ;  /* 0x000000015252d824 */ /* 0x000fe200078e0a05 */
[C---:B------:R-:W-:Y:S01]  /*5820*/  ISETP.GT.U32.AND P5, PT, R5.reuse, R80, PT ;  /* 0x000000500500720c */ /* 0x040fe20003fa4070 */
[----:B------:R-:W-:Y:S01]  /*5830*/  IMAD.HI.U32 R7, R6, R118, RZ ;  /* 0x0000007606077227 */ /* 0x000fe200078e00ff */
[----:B------:R-:W-:-:S03]  /*5840*/  ISETP.GT.U32.AND P2, PT, R5, R78, PT ;  /* 0x0000004e0500720c */ /* 0x000fc60003f44070 */
[----:B------:R-:W-:Y:S02]  /*5850*/  IMAD R86, R5, R11, R86 ;  /* 0x0000000b05567224 */ /* 0x000fe400078e0256 */
[----:B------:R-:W-:-:S03]  /*5860*/  IMAD.HI.U32 R8, R6, R84, RZ ;  /* 0x0000005406087227 */ /* 0x000fc600078e00ff */
[C---:B------:R-:W-:Y:S01]  /*5870*/  ISETP.GT.U32.AND P6, PT, R5.reuse, R86, PT ;  /* 0x000000560500720c */ /* 0x040fe20003fc4070 */
[----:B------:R-:W-:Y:S02]  /*5880*/  IMAD.MOV R7, RZ, RZ, -R7 ;  /* 0x000000ffff077224 */ /* 0x000fe400078e0a07 */
[----:B------:R-:W-:Y:S02]  /*5890*/  IMAD.MOV R8, RZ, RZ, -R8 ;  /* 0x000000ffff087224 */ /* 0x000fe400078e0a08 */
[C---:B------:R-:W-:Y:S02]  /*58a0*/  IMAD R118, R5.reuse, R7, R118 ;  /* 0x0000000705767224 */ /* 0x040fe400078e0276 */
[C---:B------:R-:W-:Y:S02]  /*58b0*/  IMAD R84, R5.reuse, R8, R84 ;  /* 0x0000000805547224 */ /* 0x040fe400078e0254 */
[--C-:B------:R-:W-:Y:S01]  /*58c0*/  @!P5 IMAD.IADD R80, R80, 0x1, -R5.reuse ;  /* 0x000000015050d824 */ /* 0x100fe200078e0a05 */
[C---:B------:R-:W-:Y:S01]  /*58d0*/  ISETP.GT.U32.AND P5, PT, R5.reuse, R118, PT ;  /* 0x000000760500720c */ /* 0x040fe20003fa4070 */
[----:B------:R-:W-:Y:S01]  /*58e0*/  @!P2 IMAD.IADD R78, R78, 0x1, -R5 ;  /* 0x000000014e4ea824 */ /* 0x000fe200078e0a05 */
[----:B------:R-:W-:Y:S01]  /*58f0*/  ISETP.GT.U32.AND P2, PT, R5, R84, PT ;  /* 0x000000540500720c */ /* 0x000fe20003f44070 */
[----:B------:R-:W-:-:S02]  /*5900*/  VIADD R23, R0, 0xf ;  /* 0x0000000f00177836 */ /* 0x000fc40000000000 */
[--C-:B------:R-:W-:Y:S02]  /*5910*/  @!P6 IMAD.IADD R86, R86, 0x1, -R5.reuse ;  /* 0x000000015656e824 */ /* 0x100fe400078e0a05 */
[----:B------:R-:W-:Y:S01]  /*5920*/  IMAD.HI.U32 R8, R6, R120, RZ ;  /* 0x0000007806087227 */ /* 0x000fe200078e00ff */
[----:B------:R-:W-:Y:S02]  /*5930*/  IABS R126, R23 ;  /* 0x00000017007e7213 */ /* 0x000fe40000000000 */
[----:B------:R-:W-:Y:S01]  /*5940*/  ISETP.GT.U32.AND P6, PT, R5, R86, PT ;  /* 0x000000560500720c */ /* 0x000fe20003fc4070 */
[----:B------:R-:W-:Y:S02]  /*5950*/  IMAD.MOV R8, RZ, RZ, -R8 ;  /* 0x000000ffff087224 */ /* 0x000fe400078e0a08 */
[----:B------:R-:W-:Y:S01]  /*5960*/  @!P5 IMAD.IADD R118, R118, 0x1, -R5 ;  /* 0x000000017676d824 */ /* 0x000fe200078e0a05 */
[----:B------:R-:W-:Y:S01]  /*5970*/  ISETP.GE.AND P5, PT, R15, RZ, PT ;  /* 0x000000ff0f00720c */ /* 0x000fe20003fa6270 */
[----:B------:R-:W-:-:S02]  /*5980*/  IMAD R120, R5, R8, R120 ;  /* 0x0000000805787224 */ /* 0x000fc400078e0278 */
[----:B------:R-:W-:-:S04]  /*5990*/  IMAD.HI.U32 R8, R6, R126, RZ ;  /* 0x0000007e06087227 */ /* 0x000fc800078e00ff */
[--C-:B------:R-:W-:Y:S01]  /*59a0*/  @!P2 IMAD.IADD R84, R84, 0x1, -R5.reuse ;  /* 0x000000015454a824 */ /* 0x100fe200078e0a05 */
[C---:B------:R-:W-:Y:S01]  /*59b0*/  ISETP.GT.U32.AND P2, PT, R5.reuse, R82, PT ;  /* 0x000000520500720c */ /* 0x040fe20003f44070 */
[----:B------:R-:W-:Y:S02]  /*59c0*/  VIADD R11, R0, 0x11 ;  /* 0x00000011000b7836 */ /* 0x000fe40000000000 */
[----:B------:R-:W-:Y:S02]  /*59d0*/  IMAD.MOV R8, RZ, RZ, -R8 ;  /* 0x000000ffff087224 */ /* 0x000fe400078e0a08 */
[----:B------:R-:W-:Y:S01]  /*59e0*/  @!P3 IMAD.MOV R76, RZ, RZ, -R76 ;  /* 0x000000ffff4cb224 */ /* 0x000fe200078e0a4c */
[C---:B------:R-:W-:Y:S01]  /*59f0*/  ISETP.GT.U32.AND P3, PT, R5.reuse, R84, PT ;  /* 0x000000540500720c */ /* 0x040fe20003f64070 */
[----:B------:R-:W-:Y:S01]  /*5a00*/  @!P6 IMAD.IADD R86, R86, 0x1, -R5 ;  /* 0x000000015656e824 */ /* 0x000fe200078e0a05 */
[----:B------:R-:W-:Y:S01]  /*5a10*/  IABS R122, R11 ;  /* 0x0000000b007a7213 */ /* 0x000fe20000000000 */
[----:B------:R-:W-:-:S02]  /*5a20*/  IMAD R126, R5, R8, R126 ;  /* 0x00000008057e7224 */ /* 0x000fc400078e027e */
[----:B------:R-:W-:Y:S02]  /*5a30*/  @!P5 IMAD.MOV R86, RZ, RZ, -R86 ;  /* 0x000000ffff56d224 */ /* 0x000fe400078e0a56 */
[----:B------:R-:W-:Y:S01]  /*5a40*/  VIADD R21, R0, 0x10 ;  /* 0x0000001000157836 */ /* 0x000fe20000000000 */
[----:B------:R-:W-:Y:S01]  /*5a50*/  ISETP.GT.U32.AND P5, PT, R5, R126, PT ;  /* 0x0000007e0500720c */ /* 0x000fe20003fa4070 */
[----:B------:R-:W-:-:S03]  /*5a60*/  IMAD.HI.U32 R7, R6, R122, RZ ;  /* 0x0000007a06077227 */ /* 0x000fc600078e00ff */
[----:B------:R-:W-:Y:S01]  /*5a70*/  IABS R124, R21 ;  /* 0x00000015007c7213 */ /* 0x000fe20000000000 */
[----:B------:R-:W-:Y:S02]  /*5a80*/  IMAD.MOV R7, RZ, RZ, -R7 ;  /* 0x000000ffff077224 */ /* 0x000fe400078e0a07 */
[----:B------:R-:W-:Y:S01]  /*5a90*/  @!P3 IMAD.IADD R84, R84, 0x1, -R5 ;  /* 0x000000015454b824 */ /* 0x000fe200078e0a05 */
[----:B------:R-:W-:Y:S01]  /*5aa0*/  ISETP.GE.AND P3, PT, R13, RZ, PT ;  /* 0x000000ff0d00720c */ /* 0x000fe20003f66270 */
[C---:B------:R-:W-:Y:S02]  /*5ab0*/  IMAD R122, R5.reuse, R7, R122 ;  /* 0x00000007057a7224 */ /* 0x040fe400078e027a */
[----:B------:R-:W-:Y:S02]  /*5ac0*/  VIADD R13, R0, 0xe ;  /* 0x0000000e000d7836 */ /* 0x000fe40000000000 */
[----:B------:R-:W-:Y:S01]  /*5ad0*/  IMAD.HI.U32 R7, R6, R124, RZ ;  /* 0x0000007c06077227 */ /* 0x000fe200078e00ff */
[----:B------:R-:W-:-:S02]  /*5ae0*/  ISETP.GT.U32.AND P6, PT, R5, R122, PT ;  /* 0x0000007a0500720c */ /* 0x000fc40003fc4070 */
[----:B------:R-:W-:Y:S01]  /*5af0*/  IABS R128, R13 ;  /* 0x0000000d00807213 */ /* 0x000fe20000000000 */
[--C-:B------:R-:W-:Y:S01]  /*5b00*/  @!P2 IMAD.IADD R82, R82, 0x1, -R5.reuse ;  /* 0x000000015252a824 */ /* 0x100fe200078e0a05 */
[C---:B------:R-:W-:Y:S01]  /*5b10*/  ISETP.GT.U32.AND P2, PT, R5.reuse, R120, PT ;  /* 0x000000780500720c */ /* 0x040fe20003f44070 */
[----:B------:R-:W-:Y:S02]  /*5b20*/  @!P5 IMAD.IADD R126, R126, 0x1, -R5 ;  /* 0x000000017e7ed824 */ /* 0x000fe400078e0a05 */
[----:B------:R-:W-:Y:S02]  /*5b30*/  IMAD.MOV R7, RZ, RZ, -R7 ;  /* 0x000000ffff077224 */ /* 0x000fe400078e0a07 */
[----:B------:R-:W-:Y:S01]  /*5b40*/  @!P0 IMAD.MOV R78, RZ, RZ, -R78 ;  /* 0x000000ffff4e8224 */ /* 0x000fe200078e0a4e */
[C---:B------:R-:W-:Y:S01]  /*5b50*/  ISETP.GT.U32.AND P5, PT, R5.reuse, R126, PT ;  /* 0x0000007e0500720c */ /* 0x040fe20003fa4070 */
[C---:B------:R-:W-:Y:S01]  /*5b60*/  IMAD R124, R5.reuse, R7, R124 ;  /* 0x00000007057c7224 */ /* 0x040fe200078e027c */
[----:B------:R-:W-:Y:S01]  /*5b70*/  ISETP.GT.U32.AND P0, PT, R5, R118, PT ;  /* 0x000000760500720c */ /* 0x000fe20003f04070 */
[----:B------:R-:W-:-:S04]  /*5b80*/  IMAD.HI.U32 R7, R6, R128, RZ ;  /* 0x0000008006077227 */ /* 0x000fc800078e00ff */
[----:B------:R-:W-:Y:S02]  /*5b90*/  IMAD.MOV R7, RZ, RZ, -R7 ;  /* 0x000000ffff077224 */ /* 0x000fe400078e0a07 */
[--C-:B------:R-:W-:Y:S01]  /*5ba0*/  @!P2 IMAD.IADD R120, R120, 0x1, -R5.reuse ;  /* 0x000000017878a824 */ /* 0x100fe200078e0a05 */
[----:B------:R-:W-:Y:S01]  /*5bb0*/  ISETP.GE.AND P2, PT, R17, RZ, PT ;  /* 0x000000ff1100720c */ /* 0x000fe20003f46270 */
[C---:B------:R-:W-:Y:S02]  /*5bc0*/  IMAD R128, R5.reuse, R7, R128 ;  /* 0x0000000705807224 */ /* 0x040fe400078e0280 */
[----:B------:R-:W-:Y:S01]  /*5bd0*/  @!P1 IMAD.MOV R80, RZ, RZ, -R80 ;  /* 0x000000ffff509224 */ /* 0x000fe200078e0a50 */
[C---:B------:R-:W-:Y:S01]  /*5be0*/  ISETP.GT.U32.AND P1, PT, R5.reuse, R120, PT ;  /* 0x000000780500720c */ /* 0x040fe20003f24070 */
[--C-:B------:R-:W-:Y:S01]  /*5bf0*/  @!P5 IMAD.IADD R126, R126, 0x1, -R5.reuse ;  /* 0x000000017e7ed824 */ /* 0x100fe200078e0a05 */
[C---:B------:R-:W-:Y:S01]  /*5c00*/  ISETP.GT.U32.AND P5, PT, R5.reuse, R128, PT ;  /* 0x000000800500720c */ /* 0x040fe20003fa4070 */
[----:B------:R-:W-:Y:S01]  /*5c10*/  @!P6 IMAD.IADD R122, R122, 0x1, -R5 ;  /* 0x000000017a7ae824 */ /* 0x000fe200078e0a05 */
[----:B------:R-:W-:Y:S01]  /*5c20*/  ISETP.GT.U32.AND P6, PT, R5, R124, PT ;  /* 0x0000007c0500720c */ /* 0x000fe20003fc4070 */
[----:B------:R-:W-:Y:S01]  /*5c30*/  @!P3 IMAD.MOV R84, RZ, RZ, -R84 ;  /* 0x000000ffff54b224 */ /* 0x000fe200078e0a54 */
[----:B------:R-:W-:Y:S01]  /*5c40*/  ISETP.GE.AND P3, PT, R19, RZ, PT ;  /* 0x000000ff1300720c */ /* 0x000fe20003f66270 */
[----:B------:R-:W-:Y:S01]  /*5c50*/  @!P4 IMAD.MOV R82, RZ, RZ, -R82 ;  /* 0x000000ffff52c224 */ /* 0x000fe200078e0a52 */
[----:B------:R-:W-:Y:S01]  /*5c60*/  ISETP.GT.U32.AND P4, PT, R5, R122, PT ;  /* 0x0000007a0500720c */ /* 0x000fe20003f84070 */
[----:B------:R-:W-:-:S02]  /*5c70*/  VIADD R7, R0, 0xd ;  /* 0x0000000d00077836 */ /* 0x000fc40000000000 */
[--C-:B------:R-:W-:Y:S01]  /*5c80*/  @!P0 IMAD.IADD R118, R118, 0x1, -R5.reuse ;  /* 0x0000000176768824 */ /* 0x100fe200078e0a05 */
[----:B------:R-:W-:Y:S01]  /*5c90*/  ISETP.GE.AND P0, PT, R11, RZ, PT ;  /* 0x000000ff0b00720c */ /* 0x000fe20003f06270 */
[--C-:B------:R-:W-:Y:S01]  /*5ca0*/  @!P1 IMAD.IADD R120, R120, 0x1, -R5.reuse ;  /* 0x0000000178789824 */ /* 0x100fe200078e0a05 */
[----:B------:R-:W-:Y:S01]  /*5cb0*/  IABS R106, R7 ;  /* 0x00000007006a7213 */ /* 0x000fe20000000000 */
[----:B------:R-:W-:Y:S01]  /*5cc0*/  @!P5 IMAD.IADD R128, R128, 0x1, -R5 ;  /* 0x000000018080d824 */ /* 0x000fe200078e0a05 */
[----:B------:R-:W-:Y:S01]  /*5cd0*/  ISETP.GE.AND P1, PT, R21, RZ, PT ;  /* 0x000000ff1500720c */ /* 0x000fe20003f26270 */
[----:B------:R-:W-:Y:S02]  /*5ce0*/  VIADD R8, R0, 0xc ;  /* 0x0000000c00087836 */ /* 0x000fe40000000000 */
[----:B------:R-:W-:Y:S01]  /*5cf0*/  @!P3 IMAD.MOV R120, RZ, RZ, -R120 ;  /* 0x000000ffff78b224 */ /* 0x000fe200078e0a78 */
[----:B------:R-:W-:Y:S01]  /*5d00*/  ISETP.GE.AND P3, PT, R7, RZ, PT ;  /* 0x000000ff0700720c */ /* 0x000fe20003f66270 */
[----:B------:R-:W-:Y:S01]  /*5d10*/  IMAD.HI.U32 R7, R6, R106, RZ ;  /* 0x0000006a06077227 */ /* 0x000fe200078e00ff */
[----:B------:R-:W-:-:S02]  /*5d20*/  ISETP.GT.U32.AND P5, PT, R5, R128, PT ;  /* 0x000000800500720c */ /* 0x000fc40003fa4070 */
[----:B------:R-:W-:Y:S01]  /*5d30*/  IABS R130, R8 ;  /* 0x0000000800827213 */ /* 0x000fe20000000000 */
[----:B------:R-:W-:Y:S01]  /*5d40*/  @!P4 IMAD.IADD R122, R122, 0x1, -R5 ;  /* 0x000000017a7ac824 */ /* 0x000fe200078e0a05 */
[----:B------:R-:W-:Y:S01]  /*5d50*/  ISETP.GE.AND P4, PT, R23, RZ, PT ;  /* 0x000000ff1700720c */ /* 0x000fe20003f86270 */
[----:B------:R-:W-:Y:S02]  /*5d60*/  IMAD.MOV R7, RZ, RZ, -R7 ;  /* 0x000000ffff077224 */ /* 0x000fe400078e0a07 */
[----:B------:R-:W-:Y:S01]  /*5d70*/  @!P6 IMAD.IADD R124, R124, 0x1, -R5 ;  /* 0x000000017c7ce824 */ /* 0x000fe200078e0a05 */
[----:B------:R-:W-:Y:S01]  /*5d80*/  ISETP.GE.AND P6, PT, R13, RZ, PT ;  /* 0x000000ff0d00720c */ /* 0x000fe20003fc6270 */
[----:B------:R-:W-:Y:S01]  /*5d90*/  @!P0 IMAD.MOV R122, RZ, RZ, -R122 ;  /* 0x000000ffff7a8224 */ /* 0x000fe200078e0a7a */
[----:B------:R-:W-:Y:S01]  /*5da0*/  ISETP.GE.AND P0, PT, R8, RZ, PT ;  /* 0x000000ff0800720c */ /* 0x000fe20003f06270 */
[----:B------:R-:W-:-:S04]  /*5db0*/  IMAD.HI.U32 R8, R6, R130, RZ ;  /* 0x0000008206087227 */ /* 0x000fc800078e00ff */
[C---:B------:R-:W-:Y:S02]  /*5dc0*/  IMAD R106, R5.reuse, R7, R106 ;  /* 0x00000007056a7224 */ /* 0x040fe400078e026a */
[----:B------:R-:W-:Y:S02]  /*5dd0*/  IMAD.MOV R8, RZ, RZ, -R8 ;  /* 0x000000ffff087224 */ /* 0x000fe400078e0a08 */
[----:B------:R-:W-:Y:S01]  /*5de0*/  @!P5 IMAD.IADD R128, R128, 0x1, -R5 ;  /* 0x000000018080d824 */ /* 0x000fe200078e0a05 */
[C---:B------:R-:W-:Y:S01]  /*5df0*/  ISETP.GT.U32.AND P5, PT, R5.reuse, R106, PT ;  /* 0x0000006a0500720c */ /* 0x040fe20003fa4070 */
[----:B------:R-:W-:Y:S01]  /*5e00*/  @!P2 IMAD.MOV R118, RZ, RZ, -R118 ;  /* 0x000000ffff76a224 */ /* 0x000fe200078e0a76 */
[C---:B------:R-:W-:Y:S01]  /*5e10*/  ISETP.GT.U32.AND P2, PT, R5.reuse, R124, PT ;  /* 0x0000007c0500720c */ /* 0x040fe20003f44070 */
[----:B------:R-:W-:Y:S02]  /*5e20*/  IMAD R130, R5, R8, R130 ;  /* 0x0000000805827224 */ /* 0x000fe400078e0282 */
[----:B------:R-:W-:-:S02]  /*5e30*/  @!P6 IMAD.MOV R128, RZ, RZ, -R128 ;  /* 0x000000ffff80e224 */ /* 0x000fc400078e0a80 */
[C---:B------:R-:W-:Y:S01]  /*5e40*/  VIADD R11, R0.reuse, 0xb ;  /* 0x0000000b000b7836 */ /* 0x040fe20000000000 */
[----:B------:R-:W-:Y:S01]  /*5e50*/  ISETP.GT.U32.AND P6, PT, R5, R130, PT ;  /* 0x000000820500720c */ /* 0x000fe20003fc4070 */
[C---:B------:R-:W-:Y:S02]  /*5e60*/  VIADD R13, R0.reuse, 0xa ;  /* 0x0000000a000d7836 */ /* 0x040fe40000000000 */
[----:B------:R-:W-:Y:S01]  /*5e70*/  VIADD R15, R0, 0x9 ;  /* 0x00000009000f7836 */ /* 0x000fe20000000000 */
[----:B------:R-:W-:Y:S01]  /*5e80*/  IABS R104, R11 ;  /* 0x0000000b00687213 */ /* 0x000fe20000000000 */
[--C-:B------:R-:W-:Y:S01]  /*5e90*/  @!P5 IMAD.IADD R106, R106, 0x1, -R5.reuse ;  /* 0x000000016a6ad824 */ /* 0x100fe200078e0a05 */
[----:B------:R-:W-:Y:S01]  /*5ea0*/  IABS R132, R13 ;  /* 0x0000000d00847213 */ /* 0x000fe20000000000 */
[----:B------:R-:W-:Y:S01]  /*5eb0*/  @!P2 IMAD.IADD R124, R124, 0x1, -R5 ;  /* 0x000000017c7ca824 */ /* 0x000fe200078e0a05 */
[----:B------:R-:W-:Y:S01]  /*5ec0*/  ISETP.GE.AND P2, PT, R11, RZ, PT ;  /* 0x000000ff0b00720c */ /* 0x000fe20003f46270 */
[----:B------:R-:W-:Y:S01]  /*5ed0*/  IMAD.HI.U32 R11, R6, R104, RZ ;  /* 0x00000068060b7227 */ /* 0x000fe200078e00ff */
[----:B------:R-:W-:-:S02]  /*5ee0*/  ISETP.GT.U32.AND P5, PT, R5, R106, PT ;  /* 0x0000006a0500720c */ /* 0x000fc40003fa4070 */
[----:B------:R-:W-:Y:S01]  /*5ef0*/  IABS R102, R15 ;  /* 0x0000000f00667213 */ /* 0x000fe20000000000 */
[----:B------:R-:W-:Y:S02]  /*5f00*/  @!P6 IMAD.IADD R130, R130, 0x1, -R5 ;  /* 0x000000018282e824 */ /* 0x000fe400078e0a05 */
[----:B------:R-:W-:Y:S02]  /*5f10*/  IMAD.MOV R11, RZ, RZ, -R11 ;  /* 0x000000ffff0b7224 */ /* 0x000fe400078e0a0b */
[----:B------:R-:W-:Y:S01]  /*5f20*/  @!P1 IMAD.MOV R124, RZ, RZ, -R124 ;  /* 0x000000ffff7c9224 */ /* 0x000fe200078e0a7c */
[----:B------:R-:W-:Y:S01]  /*5f30*/  ISETP.GE.AND P1, PT, R13, RZ, PT ;  /* 0x000000ff0d00720c */ /* 0x000fe20003f26270 */
[----:B------:R-:W-:Y:S01]  /*5f40*/  IMAD.HI.U32 R13, R6, R132, RZ ;  /* 0x00000084060d7227 */ /* 0x000fe200078e00ff */
[----:B------:R-:W-:-:S03]  /*5f50*/  ISETP.GT.U32.AND P6, PT, R5, R130, PT ;  /* 0x000000820500720c */ /* 0x000fc60003fc4070 */
[C---:B------:R-:W-:Y:S02]  /*5f60*/  IMAD R104, R5.reuse, R11, R104 ;  /* 0x0000000b05687224 */ /* 0x040fe400078e0268 */
[C---:B------:R-:W-:Y:S02]  /*5f70*/  VIADD R19, R0.reuse, 0x8 ;  /* 0x0000000800137836 */ /* 0x040fe40000000000 */
[----:B------:R-:W-:Y:S02]  /*5f80*/  IMAD.MOV R13, RZ, RZ, -R13 ;  /* 0x000000ffff0d7224 */ /* 0x000fe400078e0a0d */
[----:B------:R-:W-:Y:S01]  /*5f90*/  VIADD R23, R0, 0x6 ;  /* 0x0000000600177836 */ /* 0x000fe20000000000 */
[----:B------:R-:W-:Y:S01]  /*5fa0*/  IABS R134, R19 ;  /* 0x0000001300867213 */ /* 0x000fe20000000000 */
[----:B------:R-:W-:Y:S01]  /*5fb0*/  @!P5 IMAD.IADD R106, R106, 0x1, -R5 ;  /* 0x000000016a6ad824 */ /* 0x000fe200078e0a05 */
[----:B------:R-:W-:Y:S01]  /*5fc0*/  ISETP.GT.U32.AND P5, PT, R5, R104, PT ;  /* 0x000000680500720c */ /* 0x000fe20003fa4070 */
[----:B------:R-:W-:Y:S01]  /*5fd0*/  @!P4 IMAD.MOV R126, RZ, RZ, -R126 ;  /* 0x000000ffff7ec224 */ /* 0x000fe200078e0a7e */
[----:B------:R-:W-:Y:S01]  /*5fe0*/  ISETP.GE.AND P4, PT, R15, RZ, PT ;  /* 0x000000ff0f00720c */ /* 0x000fe20003f86270 */
[----:B------:R-:W-:Y:S01]  /*5ff0*/  IMAD.HI.U32 R15, R6, R102, RZ ;  /* 0x00000066060f7227 */ /* 0x000fe200078e00ff */
[----:B------:R-:W-:-:S03]  /*6000*/  IABS R136, R23 ;  /* 0x0000001700887213 */ /* 0x000fc60000000000 */
[C---:B------:R-:W-:Y:S02]  /*6010*/  IMAD R132, R5.reuse, R13, R132 ;  /* 0x0000000d05847224 */ /* 0x040fe400078e0284 */
[----:B------:R-:W-:Y:S02]  /*6020*/  IMAD.MOV R15, RZ, RZ, -R15 ;  /* 0x000000ffff0f7224 */ /* 0x000fe400078e0a0f */
[----:B------:R-:W-:Y:S02]  /*6030*/  VIADD R17, R0, 0x5 ;  /* 0x0000000500117836 */ /* 0x000fe40000000000 */
[----:B------:R-:W-:Y:S01]  /*6040*/  @!P6 IMAD.IADD R130, R130, 0x1, -R5 ;  /* 0x000000018282e824 */ /* 0x000fe200078e0a05 */
[----:B------:R-:W-:Y:S01]  /*6050*/  ISETP.GT.U32.AND P6, PT, R5, R132, PT ;  /* 0x000000840500720c */ /* 0x000fe20003fc4070 */
[----:B------:R-:W-:Y:S01]  /*6060*/  IMAD.HI.U32 R7, R6, R134, RZ ;  /* 0x0000008606077227 */ /* 0x000fe200078e00ff */
[----:B------:R-:W-:-:S03]  /*6070*/  IABS R34, R17 ;  /* 0x0000001100227213 */ /* 0x000fc60000000000 */
[----:B------:R-:W-:Y:S02]  /*6080*/  VIADD R21, R0, 0x7 ;  /* 0x0000000700157836 */ /* 0x000fe40000000000 */
[----:B------:R-:W-:-:S03]  /*6090*/  IMAD.HI.U32 R8, R6, R136, RZ ;  /* 0x0000008806087227 */ /* 0x000fc600078e00ff */
[----:B------:R-:W-:Y:S01]  /*60a0*/  IABS R100, R21 ;  /* 0x0000001500647213 */ /* 0x000fe20000000000 */
[C---:B------:R-:W-:Y:S02]  /*60b0*/  IMAD R102, R5.reuse, R15, R102 ;  /* 0x0000000f05667224 */ /* 0x040fe400078e0266 */
[----:B------:R-:W-:Y:S02]  /*60c0*/  VIADD R15, R0, 0x4 ;  /* 0x00000004000f7836 */ /* 0x000fe40000000000 */
[----:B------:R-:W-:Y:S02]  /*60d0*/  IMAD.MOV R13, RZ, RZ, -R7 ;  /* 0x000000ffff0d7224 */ /* 0x000fe400078e0a07 */
[----:B------:R-:W-:Y:S01]  /*60e0*/  IMAD.MOV R8, RZ, RZ, -R8 ;  /* 0x000000ffff087224 */ /* 0x000fe200078e0a08 */
[----:B------:R-:W-:Y:S01]  /*60f0*/  IABS R138, R15 ;  /* 0x0000000f008a7213 */ /* 0x000fe20000000000 */
[----:B------:R-:W-:Y:S02]  /*6100*/  @!P5 IMAD.IADD R104, R104, 0x1, -R5 ;  /* 0x000000016868d824 */ /* 0x000fe400078e0a05 */
[----:B------:R-:W-:-:S02]  /*6110*/  IMAD R134, R5, R13, R134 ;  /* 0x0000000d05867224 */ /* 0x000fc400078e0286 */
[----:B------:R-:W-:Y:S01]  /*6120*/  @!P3 IMAD.MOV R106, RZ, RZ, -R106 ;  /* 0x000000ffff6ab224 */ /* 0x000fe200078e0a6a */
[C---:B------:R-:W-:Y:S01]  /*6130*/  ISETP.GT.U32.AND P3, PT, R5.reuse, R102, PT ;  /* 0x000000660500720c */ /* 0x040fe20003f64070 */
[----:B------:R-:W-:Y:S01]  /*6140*/  IMAD.HI.U32 R11, R6, R34, RZ ;  /* 0x00000022060b7227 */ /* 0x000fe200078e00ff */
[----:B------:R-:W-:-:S03]  /*6150*/  ISETP.GT.U32.AND P5, PT, R5, R104, PT ;  /* 0x000000680500720c */ /* 0x000fc60003fa4070 */
[----:B------:R-:W-:Y:S02]  /*6160*/  IMAD R136, R5, R8, R136 ;  /* 0x0000000805887224 */ /* 0x000fe400078e0288 */
[----:B------:R-:W-:-:S04]  /*6170*/  IMAD.HI.U32 R7, R6, R100, RZ ;  /* 0x0000006406077227 */ /* 0x000fc800078e00ff */
[----:B------:R-:W-:Y:S01]  /*6180*/  @!P0 IMAD.MOV R130, RZ, RZ, -R130 ;  /* 0x000000ffff828224 */ /* 0x000fe200078e0a82 */
[C---:B------:R-:W-:Y:S01]  /*6190*/  ISETP.GT.U32.AND P0, PT, R5.reuse, R134, PT ;  /* 0x000000860500720c */ /* 0x040fe20003f04070 */
[----:B------:R-:W-:Y:S02]  /*61a0*/  IMAD.MOV R11, RZ, RZ, -R11 ;  /* 0x000000ffff0b7224 */ /* 0x000fe400078e0a0b */
[----:B------:R-:W-:Y:S01]  /*61b0*/  @!P6 IMAD.IADD R132, R132, 0x1, -R5 ;  /* 0x000000018484e824 */ /* 0x000fe200078e0a05 */
[----:B------:R-:W-:Y:S01]  /*61c0*/  ISETP.GT.U32.AND P6, PT, R5, R136, PT ;  /* 0x000000880500720c */ /* 0x000fe20003fc4070 */
[----:B------:R-:W-:-:S04]  /*61d0*/  IMAD.HI.U32 R13, R6, R138, RZ ;  /* 0x0000008a060d7227 */ /* 0x000fc800078e00ff */
[----:B------:R-:W-:Y:S02]  /*61e0*/  IMAD.MOV R7, RZ, RZ, -R7 ;  /* 0x000000ffff077224 */ /* 0x000fe400078e0a07 */
[C---:B------:R-:W-:Y:S02]  /*61f0*/  IMAD R34, R5.reuse, R11, R34 ;  /* 0x0000000b05227224 */ /* 0x040fe400078e0222 */
[----:B------:R-:W-:Y:S02]  /*6200*/  IMAD.MOV R13, RZ, RZ, -R13 ;  /* 0x000000ffff0d7224 */ /* 0x000fe400078e0a0d */
[----:B------:R-:W-:Y:S02]  /*6210*/  VIADD R11, R0, 0x3 ;  /* 0x00000003000b7836 */ /* 0x000fe40000000000 */
[C---:B------:R-:W-:Y:S02]  /*6220*/  IMAD R100, R5.reuse, R7, R100 ;  /* 0x0000000705647224 */ /* 0x040fe400078e0264 */
[C---:B------:R-:W-:Y:S01]  /*6230*/  IMAD R138, R5.reuse, R13, R138 ;  /* 0x0000000d058a7224 */ /* 0x040fe200078e028a */
[----:B------:R-:W-:Y:S01]  /*6240*/  IABS R32, R11 ;  /* 0x0000000b00207213 */ /* 0x000fe20000000000 */
[----:B------:R-:W-:Y:S01]  /*6250*/  @!P3 IMAD.IADD R102, R102, 0x1, -R5 ;  /* 0x000000016666b824 */ /* 0x000fe200078e0a05 */
[----:B------:R-:W-:Y:S01]  /*6260*/  ISETP.GT.U32.AND P3, PT, R5, R132, PT ;  /* 0x000000840500720c */ /* 0x000fe20003f64070 */
[----:B------:R-:W-:-:S02]  /*6270*/  VIADD R13, R0, 0x2 ;  /* 0x00000002000d7836 */ /* 0x000fc40000000000 */
[--C-:B------:R-:W-:Y:S01]  /*6280*/  @!P5 IMAD.IADD R104, R104, 0x1, -R5.reuse ;  /* 0x000000016868d824 */ /* 0x100fe200078e0a05 */
[C---:B------:R-:W-:Y:S01]  /*6290*/  ISETP.GT.U32.AND P5, PT, R5.reuse, R100, PT ;  /* 0x000000640500720c */ /* 0x040fe20003fa4070 */
[--C-:B------:R-:W-:Y:S01]  /*62a0*/  @!P0 IMAD.IADD R134, R134, 0x1, -R5.reuse ;  /* 0x0000000186868824 */ /* 0x100fe200078e0a05 */
[----:B------:R-:W-:Y:S01]  /*62b0*/  ISETP.GT.U32.AND P0, PT, R5, R102, PT ;  /* 0x000000660500720c */ /* 0x000fe20003f04070 */
[----:B------:R-:W-:Y:S01]  /*62c0*/  @!P6 IMAD.IADD R136, R136, 0x1, -R5 ;  /* 0x000000018888e824 */ /* 0x000fe200078e0a05 */
[----:B------:R-:W-:Y:S01]  /*62d0*/  IABS R140, R13 ;  /* 0x0000000d008c7213 */ /* 0x000fe20000000000 */
[----:B------:R-:W-:-:S03]  /*62e0*/  IMAD.HI.U32 R7, R6, R32, RZ ;  /* 0x0000002006077227 */ /* 0x000fc600078e00ff */
[----:B------:R-:W-:Y:S01]  /*62f0*/  ISETP.GT.U32.AND P6, PT, R5, R136, PT ;  /* 0x000000880500720c */ /* 0x000fe20003fc4070 */
[----:B------:R-:W-:Y:S02]  /*6300*/  IMAD.MOV R8, RZ, RZ, -R7 ;  /* 0x000000ffff087224 */ /* 0x000fe400078e0a07 */
[----:B------:R-:W-:-:S04]  /*6310*/  IMAD.HI.U32 R7, R6, R140, RZ ;  /* 0x0000008c06077227 */ /* 0x000fc800078e00ff */
[----:B------:R-:W-:Y:S02]  /*6320*/  IMAD.MOV R7, RZ, RZ, -R7 ;  /* 0x000000ffff077224 */ /* 0x000fe400078e0a07 */
[--C-:B------:R-:W-:Y:S01]  /*6330*/  @!P5 IMAD.IADD R100, R100, 0x1, -R5.reuse ;  /* 0x000000016464d824 */ /* 0x100fe200078e0a05 */
[C---:B------:R-:W-:Y:S01]  /*6340*/  ISETP.GT.U32.AND P5, PT, R5.reuse, R134, PT ;  /* 0x000000860500720c */ /* 0x040fe20003fa4070 */
[----:B------:R-:W-:Y:S01]  /*6350*/  @!P0 IMAD.IADD R102, R102, 0x1, -R5 ;  /* 0x0000000166668824 */ /* 0x000fe200078e0a05 */
[C---:B------:R-:W-:Y:S01]  /*6360*/  ISETP.GT.U32.AND P0, PT, R5.reuse, R138, PT ;  /* 0x0000008a0500720c */ /* 0x040fe20003f04070 */
[----:B------:R-:W-:Y:S02]  /*6370*/  IMAD R140, R5, R7, R140 ;  /* 0x00000007058c7224 */ /* 0x000fe400078e028c */
[----:B------:R-:W-:-:S04]  /*6380*/  IMAD.HI.U32 R6, R6, R30, RZ ;  /* 0x0000001e06067227 */ /* 0x000fc800078e00ff */
[----:B------:R-:W-:Y:S01]  /*6390*/  @!P2 IMAD.MOV R104, RZ, RZ, -R104 ;  /* 0x000000ffff68a224 */ /* 0x000fe200078e0a68 */
[C---:B------:R-:W-:Y:S01]  /*63a0*/  ISETP.GT.U32.AND P2, PT, R5.reuse, R100, PT ;  /* 0x000000640500720c */ /* 0x040fe20003f44070 */
[--C-:B------:R-:W-:Y:S01]  /*63b0*/  @!P6 IMAD.IADD R136, R136, 0x1, -R5.reuse ;  /* 0x000000018888e824 */ /* 0x100fe200078e0a05 */
[C---:B------:R-:W-:Y:S01]  /*63c0*/  ISETP.GT.U32.AND P6, PT, R5.reuse, R140, PT ;  /* 0x0000008c0500720c */ /* 0x040fe20003fc4070 */
[----:B------:R-:W-:Y:S02]  /*63d0*/  IMAD.MOV R7, RZ, RZ, -R6 ;  /* 0x000000ffff077224 */ /* 0x000fe400078e0a06 */
[C---:B------:R-:W-:Y:S02]  /*63e0*/  IMAD R32, R5.reuse, R8, R32 ;  /* 0x0000000805207224 */ /* 0x040fe400078e0220 */
[C---:B------:R-:W-:Y:S02]  /*63f0*/  IMAD R30, R5.reuse, R7, R30 ;  /* 0x00000007051e7224 */ /* 0x040fe400078e021e */
[--C-:B------:R-:W-:Y:S01]  /*6400*/  @!P5 IMAD.IADD R134, R134, 0x1, -R5.reuse ;  /* 0x000000018686d824 */ /* 0x100fe200078e0a05 */
[C---:B------:R-:W-:Y:S01]  /*6410*/  ISETP.GT.U32.AND P5, PT, R5.reuse, R32, PT ;  /* 0x000000200500720c */ /* 0x040fe20003fa4070 */
[--C-:B------:R-:W-:Y:S01]  /*6420*/  @!P3 IMAD.IADD R132, R132, 0x1, -R5.reuse ;  /* 0x000000018484b824 */ /* 0x100fe200078e0a05 */
[C---:B------:R-:W-:Y:S01]  /*6430*/  ISETP.GT.U32.AND P3, PT, R5.reuse, R34, PT ;  /* 0x000000220500720c */ /* 0x040fe20003f64070 */
[--C-:B------:R-:W-:Y:S01]  /*6440*/  @!P0 IMAD.IADD R138, R138, 0x1, -R5.reuse ;  /* 0x000000018a8a8824 */ /* 0x100fe200078e0a05 */
[----:B------:R-:W-:Y:S01]  /*6450*/  ISETP.GT.U32.AND P0, PT, R5, R30, PT ;  /* 0x0000001e0500720c */ /* 0x000fe20003f04070 */
[--C-:B------:R-:W-:Y:S01]  /*6460*/  @!P2 IMAD.IADD R100, R100, 0x1, -R5.reuse ;  /* 0x000000016464a824 */ /* 0x100fe200078e0a05 */
[----:B------:R-:W-:Y:S01]  /*6470*/  ISETP.GE.AND P2, PT, R19, RZ, PT ;  /* 0x000000ff1300720c */ /* 0x000fe20003f46270 */
[----:B------:R-:W-:Y:S01]  /*6480*/  @!P6 IMAD.IADD R140, R140, 0x1, -R5 ;  /* 0x000000018c8ce824 */ /* 0x000fe200078e0a05 */
[----:B------:R-:W-:Y:S01]  /*6490*/  ISETP.GT.U32.AND P6, PT, R5, R138, PT ;  /* 0x0000008a0500720c */ /* 0x000fe20003fc4070 */
[----:B------:R-:W-:-:S02]  /*64a0*/  @!P4 IMAD.MOV R102, RZ, RZ, -R102 ;  /* 0x000000ffff66c224 */ /* 0x000fc400078e0a66 */
[----:B------:R-:W-:Y:S02]  /*64b0*/  @!P1 IMAD.MOV R132, RZ, RZ, -R132 ;  /* 0x000000ffff849224 */ /* 0x000fe400078e0a84 */
[--C-:B------:R-:W-:Y:S01]  /*64c0*/  @!P5 IMAD.IADD R32, R32, 0x1, -R5.reuse ;  /* 0x000000012020d824 */ /* 0x100fe200078e0a05 */
[----:B------:R-:W-:Y:S01]  /*64d0*/  ISETP.GE.AND P5, PT, R23, RZ, PT ;  /* 0x000000ff1700720c */ /* 0x000fe20003fa6270 */
[--C-:B------:R-:W-:Y:S01]  /*64e0*/  @!P3 IMAD.IADD R34, R34, 0x1, -R5.reuse ;  /* 0x000000012222b824 */ /* 0x100fe200078e0a05 */
[----:B------:R-:W-:Y:S01]  /*64f0*/  ISETP.GE.AND P3, PT, R21, RZ, PT ;  /* 0x000000ff1500720c */ /* 0x000fe20003f66270 */
[--C-:B------:R-:W-:Y:S01]  /*6500*/  @!P0 IMAD.IADD R30, R30, 0x1, -R5.reuse ;  /* 0x000000011e1e8824 */ /* 0x100fe200078e0a05 */
[C---:B------:R-:W-:Y:S01]  /*6510*/  ISETP.GT.U32.AND P4, PT, R5.reuse, R32, PT ;  /* 0x000000200500720c */ /* 0x040fe20003f84070 */
[----:B------:R-:W-:Y:S01]  /*6520*/  @!P2 IMAD.MOV R134, RZ, RZ, -R134 ;  /* 0x000000ffff86a224 */ /* 0x000fe200078e0a86 */
[C---:B------:R-:W-:Y:S01]  /*6530*/  ISETP.GT.U32.AND P1, PT, R5.reuse, R34, PT ;  /* 0x000000220500720c */ /* 0x040fe20003f24070 */
[----:B------:R-:W-:Y:S01]  /*6540*/  @!P6 IMAD.IADD R138, R138, 0x1, -R5 ;  /* 0x000000018a8ae824 */ /* 0x000fe200078e0a05 */
[----:B------:R-:W-:Y:S01]  /*6550*/  ISETP.GT.U32.AND P2, PT, R5, R30, PT ;  /* 0x0000001e0500720c */ /* 0x000fe20003f44070 */
[----:B------:R-:W-:Y:S01]  /*6560*/  IMAD R6, R42, 0x2, R142 ;  /* 0x000000022a067824 */ /* 0x000fe200078e028e */
[----:B------:R-:W-:-:S02]  /*6570*/  ISETP.GE.AND P6, PT, R11, RZ, PT ;  /* 0x000000ff0b00720c */ /* 0x000fc40003fc6270 */
[----:B------:R-:W-:Y:S01]  /*6580*/  ISETP.GT.U32.AND P0, PT, R5, R140, PT ;  /* 0x0000008c0500720c */ /* 0x000fe20003f04070 */
[----:B------:R-:W-:Y:S01]  /*6590*/  @!P5 IMAD.MOV R136, RZ, RZ, -R136 ;  /* 0x000000ffff88d224 */ /* 0x000fe200078e0a88 */
[----:B------:R-:W-:Y:S01]  /*65a0*/  SHF.R.S32.HI R11, RZ, 0x1f, R144 ;  /* 0x0000001fff0b7819 */ /* 0x000fe20000011490 */
[----:B------:R-:W-:Y:S01]  /*65b0*/  @!P3 IMAD.MOV R100, RZ, RZ, -R100 ;  /* 0x000000ffff64b224 */ /* 0x000fe200078e0a64 */
[----:B------:R-:W-:Y:S01]  /*65c0*/  ISETP.GE.AND P3, PT, R17, RZ, PT ;  /* 0x000000ff1100720c */ /* 0x000fe20003f66270 */
[--C-:B------:R-:W-:Y:S01]  /*65d0*/  @!P4 IMAD.IADD R32, R32, 0x1, -R5.reuse ;  /* 0x000000012020c824 */ /* 0x100fe200078e0a05 */
[----:B------:R-:W-:Y:S01]  /*65e0*/  ISETP.GE.AND P4, PT, R13, RZ, PT ;  /* 0x000000ff0d00720c */ /* 0x000fe20003f86270 */
[--C-:B------:R-:W-:Y:S01]  /*65f0*/  @!P1 IMAD.IADD R34, R34, 0x1, -R5.reuse ;  /* 0x0000000122229824 */ /* 0x100fe200078e0a05 */
[----:B------:R-:W-:Y:S01]  /*6600*/  ISETP.GE.AND P1, PT, R15, RZ, PT ;  /* 0x000000ff0f00720c */ /* 0x000fe20003f26270 */
[--C-:B------:R-:W-:Y:S01]  /*6610*/  @!P2 IMAD.IADD R30, R30, 0x1, -R5.reuse ;  /* 0x000000011e1ea824 */ /* 0x100fe200078e0a05 */
[----:B------:R-:W-:Y:S01]  /*6620*/  ISETP.NE.AND P2, PT, R141, RZ, PT ;  /* 0x000000ff8d00720c */ /* 0x000fe20003f45270 */
[----:B------:R-:W-:Y:S01]  /*6630*/  @!P6 IMAD.MOV R32, RZ, RZ, -R32 ;  /* 0x000000ffff20e224 */ /* 0x000fe200078e0a20 */
[----:B------:R-:W-:Y:S01]  /*6640*/  LOP3.LUT R141, RZ, R141, RZ, 0x33, !PT ;  /* 0x0000008dff8d7212 */ /* 0x000fe200078e33ff */
[----:B------:R-:W-:Y:S01]  /*6650*/  @!P0 IMAD.IADD R140, R140, 0x1, -R5 ;  /* 0x000000018c8c8824 */ /* 0x000fe200078e0a05 */
[----:B------:R-:W-:Y:S01]  /*6660*/  ISETP.GE.AND P0, PT, R27, RZ, PT ;  /* 0x000000ff1b00720c */ /* 0x000fe20003f06270 */
[----:B------:R-:W-:Y:S01]  /*6670*/  IMAD R7, R42, 0x2, R6 ;  /* 0x000000022a077824 */ /* 0x000fe200078e0206 */
[----:B------:R-:W-:Y:S01]  /*6680*/  LEA.HI R144, R11, R144, RZ, 0x7 ;  /* 0x000000900b907211 */ /* 0x000fe200078f38ff */
[----:B------:R-:W-:Y:S01]  /*6690*/  @!P3 IMAD.MOV R34, RZ, RZ, -R34 ;  /* 0x000000ffff22b224 */ /* 0x000fe200078e0a22 */
[C---:B------:R-:W-:Y:S01]  /*66a0*/  SEL R139, R141.reuse, R32, !P2 ;  /* 0x000000208d8b7207 */ /* 0x040fe20005000000 */
[----:B------:R-:W-:Y:S01]  /*66b0*/  IMAD.SHL.U32 R32, R4, 0x10, RZ ;  /* 0x0000001004207824 */ /* 0x000fe200078e00ff */
[----:B------:R-:W-:Y:S01]  /*66c0*/  SEL R11, R141, R16, !P2 ;  /* 0x000000108d0b7207 */ /* 0x000fe20005000000 */
[----:B------:R-:W-:Y:S01]  /*66d0*/  IMAD R4, R91, UR17, RZ ;  /* 0x000000115b047c24 */ /* 0x000fe2000f8e02ff */
[C---:B------:R-:W-:Y:S01]  /*66e0*/  SEL R16, R141.reuse, R98, !P2 ;  /* 0x000000628d107207 */ /* 0x040fe20005000000 */
[----:B------:R-:W-:Y:S01]  /*66f0*/  @!P1 IMAD.MOV R138, RZ, RZ, -R138 ;  /* 0x000000ffff8a9224 */ /* 0x000fe200078e0a8a */
[----:B------:R-:W-:Y:S01]  /*6700*/  SEL R98, R141, R9, !P2 ;  /* 0x000000098d627207 */ /* 0x000fe20005000000 */
[----:B------:R-:W-:Y:S01]  /*6710*/  IMAD R9, R3, UR4, RZ ;  /* 0x0000000403097c24 */ /* 0x000fe2000f8e02ff */
[C---:B------:R-:W-:Y:S01]  /*6720*/  SEL R88, R141.reuse, R88, !P2 ;  /* 0x000000588d587207 */ /* 0x040fe20005000000 */
[----:B------:R-:W-:Y:S01]  /*6730*/  ULDC.64 UR4, c[0x0][0x218] ;  /* 0x0000860000047ab9 */ /* 0x000fe20000000a00 */
[C---:B------:R-:W-:Y:S01]  /*6740*/  SEL R101, R141.reuse, R10, !P2 ;  /* 0x0000000a8d657207 */ /* 0x040fe20005000000 */
[----:B------:R-:W-:Y:S01]  /*6750*/  @!P4 IMAD.MOV R140, RZ, RZ, -R140 ;  /* 0x000000ffff8cc224 */ /* 0x000fe200078e0a8c */
[----:B------:R-:W-:Y:S01]  /*6760*/  IADD3 R5, P1, R4, UR4, RZ ;  /* 0x0000000404057c10 */ /* 0x000fe2000ff3e0ff */
[----:B------:R-:W-:Y:S01]  /*6770*/  ULDC UR4, c[0x0][0x240] ;  /* 0x0000900000047ab9 */ /* 0x000fe20000000800 */
[C---:B------:R-:W-:Y:S01]  /*6780*/  SEL R117, R141.reuse, R12, !P2 ;  /* 0x0000000c8d757207 */ /* 0x040fe20005000000 */
[----:B------:R-:W-:Y:S01]  /*6790*/  IMAD R88, R88, UR4, RZ ;  /* 0x0000000458587c24 */ /* 0x000fe2000f8e02ff */
[----:B------:R-:W-:Y:S01]  /*67a0*/  SEL R15, R141, R96, !P2 ;  /* 0x000000608d0f7207 */ /* 0x000fe20005000000 */
[----:B------:R-:W-:Y:S01]  /*67b0*/  @!P0 IMAD.MOV R30, RZ, RZ, -R30 ;  /* 0x000000ffff1e8224 */ /* 0x000fe200078e0a1e */
[----:B------:R-:W-:Y:S01]  /*67c0*/  LOP3.LUT R91, R32, 0x70, RZ, 0xc0, !PT ;  /* 0x00000070205b7812 */ /* 0x000fe200078ec0ff */
[----:B------:R-:W-:Y:S01]  /*67d0*/  IMAD R101, R101, UR4, RZ ;  /* 0x0000000465657c24 */ /* 0x000fe2000f8e02ff */
[----:B------:R-:W-:Y:S01]  /*67e0*/  SEL R10, R141, R14, !P2 ;  /* 0x0000000e8d0a7207 */ /* 0x000fe20005000000 */
[----:B------:R-:W-:Y:S01]  /*67f0*/  IMAD R117, R117, UR4, RZ ;  /* 0x0000000475757c24 */ /* 0x000fe2000f8e02ff */
[C---:B------:R-:W-:Y:S01]  /*6800*/  SEL R18, R141.reuse, R18, !P2 ;  /* 0x000000128d127207 */ /* 0x040fe20005000000 */
[----:B------:R0:W-:Y:S01]  /*6810*/  STL [R1+0x564], R91 ;  /* 0x0005645b01007387 */ /* 0x0001e20000100800 */
[----:B------:R-:W-:Y:S01]  /*6820*/  SEL R12, R141, R92, !P2 ;  /* 0x0000005c8d0c7207 */ /* 0x000fe20005000000 */
[----:B------:R-:W-:Y:S01]  /*6830*/  IMAD R15, R15, UR4, RZ ;  /* 0x000000040f0f7c24 */ /* 0x000fe2000f8e02ff */
[C---:B------:R-:W-:Y:S01]  /*6840*/  SEL R13, R141.reuse, R90, !P2 ;  /* 0x0000005a8d0d7207 */ /* 0x040fe20005000000 */
[----:B------:R-:W-:Y:S01]  /*6850*/  IMAD R10, R10, UR4, RZ ;  /* 0x000000040a0a7c24 */ /* 0x000fe2000f8e02ff */
[C---:B------:R-:W-:Y:S01]  /*6860*/  SEL R14, R141.reuse, R94, !P2 ;  /* 0x0000005e8d0e7207 */ /* 0x040fe20005000000 */
[----:B------:R-:W-:Y:S01]  /*6870*/  IMAD R18, R18, UR4, RZ ;  /* 0x0000000412127c24 */ /* 0x000fe2000f8e02ff */
[C---:B------:R-:W-:Y:S01]  /*6880*/  SEL R20, R141.reuse, R20, !P2 ;  /* 0x000000148d147207 */ /* 0x040fe20005000000 */
[----:B------:R-:W-:Y:S01]  /*6890*/  IMAD R16, R16, UR4, RZ ;  /* 0x0000000410107c24 */ /* 0x000fe2000f8e02ff */
[C---:B------:R-:W-:Y:S01]  /*68a0*/  SEL R22, R141.reuse, R22, !P2 ;  /* 0x000000168d167207 */ /* 0x040fe20005000000 */
[----:B0-----:R-:W-:Y:S01]  /*68b0*/  IMAD R91, R2, 0x80, R91 ;  /* 0x00000080025b7824 */ /* 0x001fe200078e025b */
[----:B------:R-:W-:Y:S01]  /*68c0*/  SEL R17, R141, R236, !P2 ;  /* 0x000000ec8d117207 */ /* 0x000fe20005000000 */
[----:B------:R-:W-:Y:S01]  /*68d0*/  IMAD R11, R11, UR4, RZ ;  /* 0x000000040b0b7c24 */ /* 0x000fe2000f8e02ff */
[C---:B------:R-:W-:Y:S01]  /*68e0*/  SEL R19, R141.reuse, R238, !P2 ;  /* 0x000000ee8d137207 */ /* 0x040fe20005000000 */
[----:B------:R-:W-:Y:S01]  /*68f0*/  IMAD R20, R20, UR4, RZ ;  /* 0x0000000414147c24 */ /* 0x000fe2000f8e02ff */
[----:B------:R-:W-:Y:S01]  /*6900*/  SEL R21, R141, R242, !P2 ;  /* 0x000000f28d157207 */ /* 0x000fe20005000000 */
[----:B------:R-:W-:Y:S01]  /*6910*/  IMAD R17, R17, UR4, RZ ;  /* 0x0000000411117c24 */ /* 0x000fe2000f8e02ff */
[C---:B------:R-:W-:Y:S01]  /*6920*/  SEL R23, R141.reuse, R240, !P2 ;  /* 0x000000f08d177207 */ /* 0x040fe20005000000 */
[----:B------:R-:W-:Y:S01]  /*6930*/  IMAD R12, R12, UR4, RZ ;  /* 0x000000040c0c7c24 */ /* 0x000fe2000f8e02ff */
[C---:B------:R-:W-:Y:S01]  /*6940*/  SEL R89, R141.reuse, R246, !P2 ;  /* 0x000000f68d597207 */ /* 0x040fe20005000000 */
[----:B------:R-:W-:Y:S01]  /*6950*/  IMAD R22, R22, UR4, RZ ;  /* 0x0000000416167c24 */ /* 0x000fe2000f8e02ff */
[----:B------:R-:W-:Y:S01]  /*6960*/  SEL R90, R141, R244, !P2 ;  /* 0x000000f48d5a7207 */ /* 0x000fe20005000000 */
[----:B------:R-:W-:Y:S01]  /*6970*/  IMAD R19, R19, UR4, RZ ;  /* 0x0000000413137c24 */ /* 0x000fe2000f8e02ff */
        /* <DEDUP_REMOVED lines=18> */
[----:B------:R-:W-:Y:S01]  /*6aa0*/  SEL R205, R141, R205, !P2 ;  /* 0x000000cd8dcd7207 */ /* 0x000fe20005000000 */
[----:B------:R-:W-:Y:S01]  /*6ab0*/  IMAD R201, R201, UR4, RZ ;  /* 0x00000004c9c97c24 */ /* 0x000fe2000f8e02ff */
[----:B------:R-:W-:Y:S01]  /*6ac0*/  SEL R207, R141, R207, !P2 ;  /* 0x000000cf8dcf7207 */ /* 0x000fe20005000000 */
        /* <DEDUP_REMOVED lines=191> */
[----:B------:R-:W-:Y:S01]  /*76c0*/  IADD3 R3, P0, R9, UR8, RZ ;  /* 0x0000000809037c10 */ /* 0x000fe2000ff1e0ff */
[----:B------:R-:W-:Y:S01]  /*76d0*/  IMAD R133, R133, UR4, RZ ;  /* 0x0000000485857c24 */ /* 0x000fe2000f8e02ff */
[----:B------:R-:W-:Y:S01]  /*76e0*/  LEA.HI.X.SX32 R4, R4, UR5, 0x1, P1 ;  /* 0x0000000504047c11 */ /* 0x000fe200088f0eff */
[----:B------:R-:W-:Y:S01]  /*76f0*/  IMAD R134, R134, UR4, RZ ;  /* 0x0000000486867c24 */ /* 0x000fe2000f8e02ff */
[-C--:B------:R-:W-:Y:S01]  /*7700*/  IADD3 R97, P6, R88, R5.reuse, RZ ;  /* 0x0000000558617210 */ /* 0x080fe20007fde0ff */
[----:B------:R-:W-:Y:S01]  /*7710*/  IMAD R135, R135, UR4, RZ ;  /* 0x0000000487877c24 */ /* 0x000fe2000f8e02ff */
[----:B------:R-:W-:Y:S01]  /*7720*/  SEL R141, R141, R30, !P2 ;  /* 0x0000001e8d8d7207 */ /* 0x000fe20005000000 */
[----:B------:R-:W-:Y:S01]  /*7730*/  IMAD R136, R136, UR4, RZ ;  /* 0x0000000488887c24 */ /* 0x000fe2000f8e02ff */
[-C--:B------:R-:W-:Y:S01]  /*7740*/  IADD3 R95, P2, R101, R5.reuse, RZ ;  /* 0x00000005655f7210 */ /* 0x080fe20007f5e0ff */
[----:B------:R-:W-:Y:S01]  /*7750*/  IMAD R137, R137, UR4, RZ ;  /* 0x0000000489897c24 */ /* 0x000fe2000f8e02ff */
[----:B------:R-:W-:Y:S01]  /*7760*/  LEA.HI.X.SX32 R2, R9, UR9, 0x1, P0 ;  /* 0x0000000909027c11 */ /* 0x000fe200080f0eff */
[----:B------:R-:W-:Y:S01]  /*7770*/  IMAD R138, R138, UR4, RZ ;  /* 0x000000048a8a7c24 */ /* 0x000fe2000f8e02ff */
[----:B------:R-:W-:Y:S01]  /*7780*/  LEA.HI.X.SX32 R88, R88, R4, 0x1, P6 ;  /* 0x0000000458587211 */ /* 0x000fe200030f0eff */
[----:B------:R-:W-:Y:S01]  /*7790*/  STL [R1+0x45c], R95 ;  /* 0x00045c5f01007387 */ /* 0x000fe20000100800 */
[-C--:B------:R-:W-:Y:S01]  /*77a0*/  IADD3 R99, P0, R117, R5.reuse, RZ ;  /* 0x0000000575637210 */ /* 0x080fe20007f1e0ff */
[----:B------:R-:W-:Y:S01]  /*77b0*/  IMAD R139, R139, UR4, RZ ;  /* 0x000000048b8b7c24 */ /* 0x000fe2000f8e02ff */
[-C--:B------:R-:W-:Y:S01]  /*77c0*/  IADD3 R105, P6, R15, R5.reuse, RZ ;  /* 0x000000050f697210 */ /* 0x080fe20007fde0ff */
[----:B------:R-:W-:Y:S01]  /*77d0*/  IMAD R140, R140, UR4, RZ ;  /* 0x000000048c8c7c24 */ /* 0x000fe2000f8e02ff */
[----:B------:R-:W-:Y:S01]  /*77e0*/  LOP3.LUT R9, R91, R146, RZ, 0xfc, !PT ;  /* 0x000000925b097212 */ /* 0x000fe200078efcff */
[----:B------:R-:W-:Y:S01]  /*77f0*/  IMAD R141, R141, UR4, RZ ;  /* 0x000000048d8d7c24 */ /* 0x000fe2000f8e02ff */
[-C--:B------:R-:W-:Y:S01]  /*7800*/  IADD3 R100, P1, R10, R5.reuse, RZ ;  /* 0x000000050a647210 */ /* 0x080fe20007f3e0ff */
[----:B------:R-:W-:Y:S01]  /*7810*/  IMAD.WIDE R146, R146, UR16, RZ ;  /* 0x0000001092927c25 */ /* 0x000fe2000f8e02ff */
[-C--:B------:R-:W-:Y:S01]  /*7820*/  LEA.HI.X.SX32 R102, R101, R4.reuse, 0x1, P2 ;  /* 0x0000000465667211 */ /* 0x080fe200010f0eff */
[----:B------:R-:W-:Y:S01]  /*7830*/  UIADD3 UR8, UR7, 0x4000, URZ ;  /* 0x0000400007087890 */ /* 0x000fe2000fffe03f */
[-C--:B------:R-:W-:Y:S01]  /*7840*/  IADD3 R91, P3, R18, R5.reuse, RZ ;  /* 0x00000005125b7210 */ /* 0x080fe20007f7e0ff */
[C---:B------:R-:W-:Y:S01]  /*7850*/  IMAD R8, R42.reuse, 0x2, R7 ;  /* 0x000000022a087824 */ /* 0x040fe200078e0207 */
[-C--:B------:R-:W-:Y:S01]  /*7860*/  LEA.HI.X.SX32 R117, R117, R4.reuse, 0x1, P0 ;  /* 0x0000000475757211 */ /* 0x080fe200000f0eff */
[----:B------:R0:W-:Y:S01]  /*7870*/  STL [R1+0x458], R102 ;  /* 0x0004586601007387 */ /* 0x0001e20000100800 */
[-C--:B------:R-:W-:Y:S01]  /*7880*/  LEA.HI.X.SX32 R15, R15, R4.reuse, 0x1, P6 ;  /* 0x000000040f0f7211 */ /* 0x080fe200030f0eff */
[----:B------:R-:W-:Y:S01]  /*7890*/  IMAD R24, R42, 0x2, R8 ;  /* 0x000000022a187824 */ /* 0x000fe200078e0208 */
[-C--:B------:R-:W-:Y:S01]  /*78a0*/  IADD3 R106, P0, R16, R5.reuse, RZ ;  /* 0x00000005106a7210 */ /* 0x080fe20007f1e0ff */
[----:B------:R-:W-:Y:S01]  /*78b0*/  USHF.R.U32.HI UR8, URZ, 0x4, UR8 ;  /* 0x000000043f087899 */ /* 0x000fe20008011608 */
[-C--:B------:R-:W-:Y:S01]  /*78c0*/  LEA.HI.X.SX32 R10, R10, R4.reuse, 0x1, P1 ;  /* 0x000000040a0a7211 */ /* 0x080fe200008f0eff */
[----:B------:R-:W-:Y:S01]  /*78d0*/  IMAD R25, R42, 0x4, R24 ;  /* 0x000000042a197824 */ /* 0x000fe200078e0218 */
[-C--:B------:R-:W-:Y:S01]  /*78e0*/  IADD3 R112, P6, R90, R5.reuse, RZ ;  /* 0x000000055a707210 */ /* 0x080fe20007fde0ff */
[----:B------:R-:W-:Y:S01]  /*78f0*/  USGXT.U32 UR12, UR8, 0xe ;  /* 0x0000000e080c789a */ /* 0x000fe20008000000 */
[-C--:B------:R-:W-:Y:S01]  /*7900*/  IADD3 R101, P2, R11, R5.reuse, RZ ;  /* 0x000000050b657210 */ /* 0x080fe20007f5e0ff */
[----:B------:R-:W-:Y:S01]  /*7910*/  IMAD R26, R42, 0x2, R25 ;  /* 0x000000022a1a7824 */ /* 0x000fe200078e0219 */
[-C--:B------:R-:W-:Y:S01]  /*7920*/  LEA.HI.X.SX32 R18, R18, R4.reuse, 0x1, P3 ;  /* 0x0000000412127211 */ /* 0x080fe200018f0eff */
[----:B------:R-:W-:Y:S01]  /*7930*/  UIADD3 UR8, UP0, UR12, 0x2, URZ ;  /* 0x000000020c087890 */ /* 0x000fe2000ff1e03f */
[-C--:B------:R-:W-:Y:S01]  /*7940*/  IADD3 R107, P1, R17, R5.reuse, RZ ;  /* 0x00000005116b7210 */ /* 0x080fe20007f3e0ff */
[----:B------:R-:W-:Y:S01]  /*7950*/  IMAD R27, R42, 0x2, R26 ;  /* 0x000000022a1b7824 */ /* 0x000fe200078e021a */
[-C--:B------:R-:W-:Y:S01]  /*7960*/  IADD3 R93, P4, R20, R5.reuse, RZ ;  /* 0x00000005145d7210 */ /* 0x080fe20007f9e0ff */
[----:B------:R-:W-:Y:S01]  /*7970*/  UMOV UR5, URZ ;  /* 0x0000003f00057c82 */ /* 0x000fe20008000000 */
[-C--:B0-----:R-:W-:Y:S01]  /*7980*/  IADD3 R102, P3, R12, R5.reuse, RZ ;  /* 0x000000050c667210 */ /* 0x081fe20007f7e0ff */
[----:B------:R-:W-:Y:S01]  /*7990*/  IMAD R28, R42, 0x2, R27 ;  /* 0x000000022a1c7824 */ /* 0x000fe200078e021b */
[-C--:B------:R-:W-:Y:S01]  /*79a0*/  IADD3 R95, P5, R22, R5.reuse, RZ ;  /* 0x00000005165f7210 */ /* 0x080fe20007fbe0ff */
[----:B------:R-:W-:Y:S01]  /*79b0*/  USHF.L.U32 UR17, UR17, 0x7, URZ ;  /* 0x0000000711117899 */ /* 0x000fe2000800063f */
[-C--:B------:R-:W-:Y:S01]  /*79c0*/  LEA.HI.X.SX32 R16, R16, R4.reuse, 0x1, P0 ;  /* 0x0000000410107211 */ /* 0x080fe200000f0eff */
[----:B------:R-:W-:Y:S01]  /*79d0*/  IMAD R29, R42, 0x2, R28 ;  /* 0x000000022a1d7824 */ /* 0x000fe200078e021c */
[-C--:B------:R-:W-:Y:S01]  /*79e0*/  LEA.HI.X.SX32 R90, R90, R4.reuse, 0x1, P6 ;  /* 0x000000045a5a7211 */ /* 0x080fe200030f0eff */
[----:B------:R-:W-:Y:S01]  /*79f0*/  UIADD3.X UR9, UR5, 0x40000040, URZ, UP0, !UPT ;  /* 0x4000004005097890 */ /* 0x000fe200087fe43f */
[-C--:B------:R-:W-:Y:S01]  /*7a00*/  LEA.HI.X.SX32 R11, R11, R4.reuse, 0x1, P2 ;  /* 0x000000040b0b7211 */ /* 0x080fe200010f0eff */
[----:B------:R-:W-:Y:S01]  /*7a10*/  IMAD R30, R42, 0x2, R29 ;  /* 0x000000022a1e7824 */ /* 0x000fe200078e021d */
[-C--:B------:R-:W-:Y:S01]  /*7a20*/  IADD3 R113, P0, R92, R5.reuse, RZ ;  /* 0x000000055c717210 */ /* 0x080fe20007f1e0ff */
[----:B------:R-:W-:Y:S01]  /*7a30*/  UMOV UR4, URZ ;  /* 0x0000003f00047c82 */ /* 0x000fe20008000000 */
[-C--:B------:R-:W-:Y:S01]  /*7a40*/  LEA.HI.X.SX32 R17, R17, R4.reuse, 0x1, P1 ;  /* 0x0000000411117211 */ /* 0x080fe200008f0eff */
[----:B------:R-:W-:Y:S01]  /*7a50*/  IMAD R31, R42, 0x2, R30 ;  /* 0x000000022a1f7824 */ /* 0x000fe200078e021e */
[-C--:B------:R-:W-:Y:S01]  /*7a60*/  IADD3 R198, P6, R197, R5.reuse, RZ ;  /* 0x00000005c5c67210 */ /* 0x080fe20007fde0ff */
[----:B------:R-:W-:Y:S01]  /*7a70*/  USHF.R.S32.HI UR28, URZ, 0x1f, UR17 ;  /* 0x0000001f3f1c7899 */ /* 0x000fe20008011411 */
[-C--:B------:R-:W-:Y:S01]  /*7a80*/  LEA.HI.X.SX32 R20, R20, R4.reuse, 0x1, P4 ;  /* 0x0000000414147211 */ /* 0x080fe200020f0eff */
[----:B------:R-:W-:Y:S01]  /*7a90*/  IMAD R32, R42, 0x4, R31 ;  /* 0x000000042a207824 */ /* 0x000fe200078e021f */
[-C--:B------:R-:W-:Y:S01]  /*7aa0*/  IADD3 R108, P2, R19, R5.reuse, RZ ;  /* 0x00000005136c7210 */ /* 0x080fe20007f5e0ff */
[----:B------:R-:W-:Y:S01]  /*7ab0*/  UIADD3.64 UR20, UR8, 0x2, URZ ;  /* 0x0000000208147897 */ /* 0x000fe2000fffe03f */
[-C--:B------:R-:W-:Y:S01]  /*7ac0*/  LEA.HI.X.SX32 R12, R12, R4.reuse, 0x1, P3 ;  /* 0x000000040c0c7211 */ /* 0x080fe200018f0eff */
[----:B------:R-:W-:Y:S01]  /*7ad0*/  IMAD R33, R42, 0x2, R32 ;  /* 0x000000022a217824 */ /* 0x000fe200078e0220 */
[-C--:B------:R-:W-:Y:S01]  /*7ae0*/  IADD3 R114, P1, R94, R5.reuse, RZ ;  /* 0x000000055e727210 */ /* 0x080fe20007f3e0ff */
[----:B------:R-:W-:Y:S01]  /*7af0*/  UIADD3.64 UR24, UR8, 0x4, URZ ;  /* 0x0000000408187897 */ /* 0x000fe2000fffe03f */
[-C--:B------:R-:W-:Y:S01]  /*7b00*/  IADD3 R103, P4, R13, R5.reuse, RZ ;  /* 0x000000050d677210 */ /* 0x080fe20007f9e0ff */
[----:B------:R-:W-:Y:S01]  /*7b10*/  IMAD R34, R42, 0x2, R33 ;  /* 0x000000022a227824 */ /* 0x000fe200078e0221 */
[----:B------:R-:W-:Y:S01]  /*7b20*/  LEA.HI.X.SX32 R22, R22, R4, 0x1, P5 ;  /* 0x0000000416167211 */ /* 0x000fe200028f0eff */
[----:B------:R-:W-:Y:S01]  /*7b30*/  ULDC UR5, c[0x0][0x230] ;  /* 0x00008c0000057ab9 */ /* 0x000fe20000000800 */
[----:B------:R-:W-:-:S02]  /*7b40*/  IADD3 R109, P3, R21, R5, RZ ;  /* 0x00000005156d7210 */ /* 0x000fc40007f7e0ff */
[-C--:B------:R-:W-:Y:S02]  /*7b50*/  IADD3 R104, P5, R14, R5.reuse, RZ ;  /* 0x000000050e687210 */ /* 0x080fe40007fbe0ff */
[-C--:B------:R-:W-:Y:S02]  /*7b60*/  LEA.HI.X.SX32 R92, R92, R4.reuse, 0x1, P0 ;  /* 0x000000045c5c7211 */ /* 0x080fe400000f0eff */
[-C--:B------:R-:W-:Y:S02]  /*7b70*/  LEA.HI.X.SX32 R197, R197, R4.reuse, 0x1, P6 ;  /* 0x00000004c5c57211 */ /* 0x080fe400030f0eff */
[-C--:B------:R-:W-:Y:S02]  /*7b80*/  LEA.HI.X.SX32 R19, R19, R4.reuse, 0x1, P2 ;  /* 0x0000000413137211 */ /* 0x080fe400010f0eff */
[----:B------:R-:W-:Y:S02]  /*7b90*/  IADD3 R200, P0, R199, R5, RZ ;  /* 0x00000005c7c87210 */ /* 0x000fe40007f1e0ff */
[----:B------:R-:W-:-:S02]  /*7ba0*/  LEA.HI.X.SX32 R94, R94, R4, 0x1, P1 ;  /* 0x000000045e5e7211 */ /* 0x000fc400008f0eff */
[-C--:B------:R-:W-:Y:S02]  /*7bb0*/  IADD3 R212, P6, R211, R5.reuse, RZ ;  /* 0x00000005d3d47210 */ /* 0x080fe40007fde0ff */
[-C--:B------:R-:W-:Y:S02]  /*7bc0*/  LEA.HI.X.SX32 R13, R13, R4.reuse, 0x1, P4 ;  /* 0x000000040d0d7211 */ /* 0x080fe400020f0eff */
[-C--:B------:R-:W-:Y:S02]  /*7bd0*/  IADD3 R115, P2, R96, R5.reuse, RZ ;  /* 0x0000000560737210 */ /* 0x080fe40007f5e0ff */
[----:B------:R-:W-:Y:S02]  /*7be0*/  LEA.HI.X.SX32 R21, R21, R4, 0x1, P3 ;  /* 0x0000000415157211 */ /* 0x000fe400018f0eff */
[-C--:B------:R-:W-:Y:S02]  /*7bf0*/  IADD3 R202, P1, R201, R5.reuse, RZ ;  /* 0x00000005c9ca7210 */ /* 0x080fe40007f3e0ff */
[----:B------:R-:W-:-:S02]  /*7c00*/  IADD3 R110, P4, R23, R5, RZ ;  /* 0x00000005176e7210 */ /* 0x000fc40007f9e0ff */
[-C--:B------:R-:W-:Y:S02]  /*7c10*/  LEA.HI.X.SX32 R14, R14, R4.reuse, 0x1, P5 ;  /* 0x000000040e0e7211 */ /* 0x080fe400028f0eff */
[-C--:B------:R-:W-:Y:S02]  /*7c20*/  IADD3 R116, P3, R98, R5.reuse, RZ ;  /* 0x0000000562747210 */ /* 0x080fe40007f7e0ff */
[----:B------:R-:W-:Y:S02]  /*7c30*/  IADD3 R111, P5, R89, R5, RZ ;  /* 0x00000005596f7210 */ /* 0x000fe40007fbe0ff */
[-C--:B------:R-:W-:Y:S02]  /*7c40*/  LEA.HI.X.SX32 R199, R199, R4.reuse, 0x1, P0 ;  /* 0x00000004c7c77211 */ /* 0x080fe400000f0eff */
[-C--:B------:R-:W-:Y:S02]  /*7c50*/  LEA.HI.X.SX32 R211, R211, R4.reuse, 0x1, P6 ;  /* 0x00000004d3d37211 */ /* 0x080fe400030f0eff */
[----:B------:R-:W-:-:S02]  /*7c60*/  LEA.HI.X.SX32 R96, R96, R4, 0x1, P2 ;  /* 0x0000000460607211 */ /* 0x000fc400010f0eff */
[-C--:B------:R-:W-:Y:S02]  /*7c70*/  IADD3 R214, P0, R213, R5.reuse, RZ ;  /* 0x00000005d5d67210 */ /* 0x080fe40007f1e0ff */
[-C--:B------:R-:W-:Y:S02]  /*7c80*/  LEA.HI.X.SX32 R201, R201, R4.reuse, 0x1, P1 ;  /* 0x00000004c9c97211 */ /* 0x080fe400008f0eff */
[-C--:B------:R-:W-:Y:S02]  /*7c90*/  IADD3 R226, P6, R225, R5.reuse, RZ ;  /* 0x00000005e1e27210 */ /* 0x080fe40007fde0ff */
[-C--:B------:R-:W-:Y:S02]  /*7ca0*/  LEA.HI.X.SX32 R23, R23, R4.reuse, 0x1, P4 ;  /* 0x0000000417177211 */ /* 0x080fe400020f0eff */
[----:B------:R-:W-:Y:S02]  /*7cb0*/  IADD3 R204, P2, R203, R5, RZ ;  /* 0x00000005cbcc7210 */ /* 0x000fe40007f5e0ff */
[----:B------:R-:W-:-:S02]  /*7cc0*/  LEA.HI.X.SX32 R98, R98, R4, 0x1, P3 ;  /* 0x0000000462627211 */ /* 0x000fc400018f0eff */
[-C--:B------:R-:W-:Y:S02]  /*7cd0*/  IADD3 R216, P1, R215, R5.reuse, RZ ;  /* 0x00000005d7d87210 */ /* 0x080fe40007f3e0ff */
[-C--:B------:R-:W-:Y:S02]  /*7ce0*/  IADD3 R194, P4, R193, R5.reuse, RZ ;  /* 0x00000005c1c27210 */ /* 0x080fe40007f9e0ff */
[-C--:B------:R-:W-:Y:S02]  /*7cf0*/  LEA.HI.X.SX32 R89, R89, R4.reuse, 0x1, P5 ;  /* 0x0000000459597211 */ /* 0x080fe400028f0eff */
[-C--:B------:R-:W-:Y:S02]  /*7d00*/  IADD3 R206, P3, R205, R5.reuse, RZ ;  /* 0x00000005cdce7210 */ /* 0x080fe40007f7e0ff */
[----:B------:R-:W-:Y:S02]  /*7d10*/  IADD3 R196, P5, R195, R5, RZ ;  /* 0x00000005c3c47210 */ /* 0x000fe40007fbe0ff */
[----:B------:R-:W-:-:S02]  /*7d20*/  LEA.HI.X.SX32 R213, R213, R4, 0x1, P0 ;  /* 0x00000004d5d57211 */ /* 0x000fc400000f0eff */
[-C--:B------:R-:W-:Y:S02]  /*7d30*/  LEA.HI.X.SX32 R225, R225, R4.reuse, 0x1, P6 ;  /* 0x00000004e1e17211 */ /* 0x080fe400030f0eff */
[-C--:B------:R-:W-:Y:S02]  /*7d40*/  LEA.HI.X.SX32 R203, R203, R4.reuse, 0x1, P2 ;  /* 0x00000004cbcb7211 */ /* 0x080fe400010f0eff */
[-C--:B------:R-:W-:Y:S02]  /*7d50*/  IADD3 R228, P0, R227, R5.reuse, RZ ;  /* 0x00000005e3e47210 */ /* 0x080fe40007f1e0ff */
[-C--:B------:R-:W-:Y:S02]  /*7d60*/  LEA.HI.X.SX32 R215, R215, R4.reuse, 0x1, P1 ;  /* 0x00000004d7d77211 */ /* 0x080fe400008f0eff */
[----:B------:R-:W-:Y:S02]  /*7d70*/  IADD3 R240, P6, R239, R5, RZ ;  /* 0x00000005eff07210 */ /* 0x000fe40007fde0ff */
[----:B------:R-:W-:-:S02]  /*7d80*/  LEA.HI.X.SX32 R193, R193, R4, 0x1, P4 ;  /* 0x00000004c1c17211 */ /* 0x000fc400020f0eff */
[-C--:B------:R-:W-:Y:S02]  /*7d90*/  IADD3 R218, P2, R217, R5.reuse, RZ ;  /* 0x00000005d9da7210 */ /* 0x080fe40007f5e0ff */
[-C--:B------:R-:W-:Y:S02]  /*7da0*/  LEA.HI.X.SX32 R205, R205, R4.reuse, 0x1, P3 ;  /* 0x00000004cdcd7211 */ /* 0x080fe400018f0eff */
[-C--:B------:R-:W-:Y:S02]  /*7db0*/  IADD3 R230, P1, R229, R5.reuse, RZ ;  /* 0x00000005e5e67210 */ /* 0x080fe40007f3e0ff */
[-C--:B------:R-:W-:Y:S02]  /*7dc0*/  IADD3 R208, P4, R207, R5.reuse, RZ ;  /* 0x00000005cfd07210 */ /* 0x080fe40007f9e0ff */
[----:B------:R-:W-:Y:S02]  /*7dd0*/  LEA.HI.X.SX32 R195, R195, R4, 0x1, P5 ;  /* 0x00000004c3c37211 */ /* 0x000fe400028f0eff */
        /* <DEDUP_REMOVED lines=9> */
[-C--:B------:R-:W-:Y:S01]  /*7e70*/  IADD3 R232, P2, R231, R5.reuse, RZ ;  /* 0x00000005e7e87210 */ /* 0x080fe20007f5e0ff */
[----:B------:R0:W-:Y:S01]  /*7e80*/  STL [R1+0x4], R148 ;  /* 0x0000049401007387 */ /* 0x0001e20000100800 */
[----:B------:R-:W-:Y:S02]  /*7e90*/  LEA.HI.X.SX32 R219, R219, R4, 0x1, P3 ;  /* 0x00000004dbdb7211 */ /* 0x000fe400018f0eff */
[-C--:B------:R-:W-:Y:S02]  /*7ea0*/  IADD3 R244, P1, R243, R5.reuse, RZ ;  /* 0x00000005f3f47210 */ /* 0x080fe40007f3e0ff */
[----:B------:R-:W-:-:S02]  /*7eb0*/  IADD3 R222, P4, R221, R5, RZ ;  /* 0x00000005ddde7210 */ /* 0x000fc40007f9e0ff */
[-C--:B------:R-:W-:Y:S02]  /*7ec0*/  LEA.HI.X.SX32 R209, R209, R4.reuse, 0x1, P5 ;  /* 0x00000004d1d17211 */ /* 0x080fe400028f0eff */
[-C--:B------:R-:W-:Y:S02]  /*7ed0*/  IADD3 R234, P3, R233, R5.reuse, RZ ;  /* 0x00000005e9ea7210 */ /* 0x080fe40007f7e0ff */
[-C--:B------:R-:W-:Y:S02]  /*7ee0*/  IADD3 R224, P5, R223, R5.reuse, RZ ;  /* 0x00000005dfe07210 */ /* 0x080fe40007fbe0ff */
[-C--:B------:R-:W-:Y:S02]  /*7ef0*/  LEA.HI.X.SX32 R241, R241, R4.reuse, 0x1, P0 ;  /* 0x00000004f1f17211 */ /* 0x080fe400000f0eff */
[----:B------:R-:W-:Y:S02]  /*7f00*/  LEA.HI.X.SX32 R231, R231, R4, 0x1, P2 ;  /* 0x00000004e7e77211 */ /* 0x000fe400010f0eff */
[----:B------:R-:W-:-:S02]  /*7f10*/  IADD3 R150, P0, R125, R5, RZ ;  /* 0x000000057d967210 */ /* 0x000fc40007f1e0ff */
[-C--:B------:R-:W-:Y:S02]  /*7f20*/  LEA.HI.X.SX32 R243, R243, R4.reuse, 0x1, P1 ;  /* 0x00000004f3f37211 */ /* 0x080fe400008f0eff */
[-C--:B------:R-:W-:Y:S01]  /*7f30*/  LEA.HI.X.SX32 R221, R221, R4.reuse, 0x1, P4 ;  /* 0x00000004dddd7211 */ /* 0x080fe200020f0eff */
[----:B------:R1:W-:Y:S01]  /*7f40*/  STL [R1+0xc], R150 ;  /* 0x00000c9601007387 */ /* 0x0003e20000100800 */
[-C--:B------:R-:W-:Y:S02]  /*7f50*/  IADD3 R246, P2, R245, R5.reuse, RZ ;  /* 0x00000005f5f67210 */ /* 0x080fe40007f5e0ff */
[----:B------:R-:W-:Y:S02]  /*7f60*/  LEA.HI.X.SX32 R233, R233, R4, 0x1, P3 ;  /* 0x00000004e9e97211 */ /* 0x000fe400018f0eff */
[-C--:B0-----:R-:W-:Y:S02]  /*7f70*/  IADD3 R148, P1, R123, R5.reuse, RZ ;  /* 0x000000057b947210 */ /* 0x081fe40007f3e0ff */
[----:B------:R-:W-:-:S02]  /*7f80*/  IADD3 R236, P4, R235, R5, RZ ;  /* 0x00000005ebec7210 */ /* 0x000fc40007f9e0ff */
[-C--:B------:R-:W-:Y:S01]  /*7f90*/  LEA.HI.X.SX32 R223, R223, R4.reuse, 0x1, P5 ;  /* 0x00000004dfdf7211 */ /* 0x080fe200028f0eff */
[----:B------:R0:W-:Y:S01]  /*7fa0*/  STL [R1+0x14], R148 ;  /* 0x0000149401007387 */ /* 0x0001e20000100800 */
[-C--:B------:R-:W-:Y:S02]  /*7fb0*/  IADD3 R248, P3, R247, R5.reuse, RZ ;  /* 0x00000005f7f87210 */ /* 0x080fe40007f7e0ff */
[-C--:B------:R-:W-:Y:S02]  /*7fc0*/  IADD3 R238, P5, R237, R5.reuse, RZ ;  /* 0x00000005edee7210 */ /* 0x080fe40007fbe0ff */
[-C--:B------:R-:W-:Y:S02]  /*7fd0*/  LEA.HI.X.SX32 R245, R245, R4.reuse, 0x1, P2 ;  /* 0x00000004f5f57211 */ /* 0x080fe400010f0eff */
[----:B------:R-:W-:Y:S02]  /*7fe0*/  LEA.HI.X.SX32 R235, R235, R4, 0x1, P4 ;  /* 0x00000004ebeb7211 */ /* 0x000fe400020f0eff */
[----:B-1----:R-:W-:-:S02]  /*7ff0*/  IADD3 R150, P2, R121, R5, RZ ;  /* 0x0000000579967210 */ /* 0x002fc40007f5e0ff */
[-C--:B------:R-:W-:Y:S02]  /*8000*/  LEA.HI.X.SX32 R247, R247, R4.reuse, 0x1, P3 ;  /* 0x00000004f7f77211 */ /* 0x080fe400018f0eff */
[-C--:B------:R-:W-:Y:S01]  /*8010*/  IADD3 R250, P4, R249, R5.reuse, RZ ;  /* 0x00000005f9fa7210 */ /* 0x080fe20007f9e0ff */
[----:B------:R1:W-:Y:S01]  /*8020*/  STL [R1+0x1c], R150 ;  /* 0x00001c9601007387 */ /* 0x0003e20000100800 */
[-C--:B------:R-:W-:Y:S02]  /*8030*/  LEA.HI.X.SX32 R237, R237, R4.reuse, 0x1, P5 ;  /* 0x00000004eded7211 */ /* 0x080fe400028f0eff */
[-C--:B0-----:R-:W-:Y:S02]  /*8040*/  IADD3 R148, P3, R119, R5.reuse, RZ ;  /* 0x0000000577947210 */ /* 0x081fe40007f7e0ff */
[----:B------:R-:W-:Y:S02]  /*8050*/  IADD3 R252, P5, R251, R5, RZ ;  /* 0x00000005fbfc7210 */ /* 0x000fe40007fbe0ff */
[-C--:B------:R-:W-:Y:S01]  /*8060*/  LEA.HI.X.SX32 R249, R249, R4.reuse, 0x1, P4 ;  /* 0x00000004f9f97211 */ /* 0x080fe200020f0eff */
[----:B------:R0:W-:Y:S01]  /*8070*/  STL [R1+0x24], R148 ;  /* 0x0000249401007387 */ /* 0x0001e20000100800 */
[----:B------:R-:W-:-:S02]  /*8080*/  LEA.HI.X.SX32 R251, R251, R4, 0x1, P5 ;  /* 0x00000004fbfb7211 */ /* 0x000fc400028f0eff */
[-C--:B-1----:R-:W-:Y:S02]  /*8090*/  IADD3 R150, P4, R87, R5.reuse, RZ ;  /* 0x0000000557967210 */ /* 0x082fe40007f9e0ff */
[-C--:B------:R-:W-:Y:S02]  /*80a0*/  LEA.HI.X.SX32 R127, R127, R4.reuse, 0x1, P6 ;  /* 0x000000047f7f7211 */ /* 0x080fe400030f0eff */
[----:B------:R-:W-:Y:S01]  /*80b0*/  LEA.HI.X.SX32 R121, R121, R4, 0x1, P2 ;  /* 0x0000000479797211 */ /* 0x000fe200010f0eff */
[----:B------:R1:W-:Y:S01]  /*80c0*/  STL [R1+0x2c], R150 ;  /* 0x00002c9601007387 */ /* 0x0003e20000100800 */
[----:B0-----:R-:W-:-:S05]  /*80d0*/  IADD3 R148, P5, R85, R5, RZ ;  /* 0x0000000555947210 */ /* 0x001fca0007fbe0ff */
[----:B------:R0:W-:Y:S01]  /*80e0*/  STL [R1+0x34], R148 ;  /* 0x0000349401007387 */ /* 0x0001e20000100800 */
[----:B-1----:R-:W-:-:S03]  /*80f0*/  IADD3 R150, P6, R83, R5, RZ ;  /* 0x0000000553967210 */ /* 0x002fc60007fde0ff */
[----:B------:R1:W-:Y:S04]  /*8100*/  STL [R1], R127 ;  /* 0x0000007f01007387 */ /* 0x0003e80000100800 */
[----:B------:R-:W-:Y:S01]  /*8110*/  STL [R1+0x3c], R150 ;  /* 0x00003c9601007387 */ /* 0x000fe20000100800 */
[-C--:B0-----:R-:W-:Y:S02]  /*8120*/  LEA.HI.X.SX32 R148, R125, R4.reuse, 0x1, P0 ;  /* 0x000000047d947211 */ /* 0x081fe400000f0eff */
[----:B------:R-:W-:Y:S02]  /*8130*/  LEA.HI.X.SX32 R125, R123, R4, 0x1, P1 ;  /* 0x000000047b7d7211 */ /* 0x000fe400008f0eff */
[-C--:B-1----:R-:W-:Y:S01]  /*8140*/  IADD3 R127, P0, R81, R5.reuse, RZ ;  /* 0x00000005517f7210 */ /* 0x082fe20007f1e0ff */
[----:B------:R-:W-:Y:S01]  /*8150*/  STL [R1+0x8], R148 ;  /* 0x0000089401007387 */ /* 0x000fe20000100800 */
[----:B------:R-:W-:-:S03]  /*8160*/  IADD3 R123, P1, R79, R5, RZ ;  /* 0x000000054f7b7210 */ /* 0x000fc60007f3e0ff */
[----:B------:R-:W-:Y:S04]  /*8170*/  STL [R1+0x44], R127 ;  /* 0x0000447f01007387 */ /* 0x000fe80000100800 */
[----:B------:R0:W-:Y:S04]  /*8180*/  STL [R1+0x10], R125 ;  /* 0x0000107d01007387 */ /* 0x0001e80000100800 */
[----:B------:R1:W-:Y:S04]  /*8190*/  STL [R1+0x4c], R123 ;  /* 0x00004c7b01007387 */ /* 0x0003e80000100800 */
[----:B------:R2:W-:Y:S01]  /*81a0*/  STL [R1+0x18], R121 ;  /* 0x0000187901007387 */ /* 0x0005e20000100800 */
[----:B0-----:R-:W-:-:S02]  /*81b0*/  IADD3 R125, P2, R77, R5, RZ ;  /* 0x000000054d7d7210 */ /* 0x001fc40007f5e0ff */
[----:B-1----:R-:W-:-:S03]  /*81c0*/  LEA.HI.X.SX32 R123, R119, R4, 0x1, P3 ;  /* 0x00000004777b7211 */ /* 0x002fc600018f0eff */
[----:B------:R-:W-:Y:S01]  /*81d0*/  STL [R1+0x54], R125 ;  /* 0x0000547d01007387 */ /* 0x000fe20000100800 */
[----:B------:R-:W-:Y:S02]  /*81e0*/  LEA.HI.X.SX32 R119, R87, R4, 0x1, P4 ;  /* 0x0000000457777211 */ /* 0x000fe400020f0eff */
[-C--:B--2---:R-:W-:Y:S01]  /*81f0*/  IADD3 R121, P3, R75, R5.reuse, RZ ;  /* 0x000000054b797210 */ /* 0x084fe20007f7e0ff */
[----:B------:R0:W-:Y:S04]  /*8200*/  STL [R1+0x20], R123 ;  /* 0x0000207b01007387 */ /* 0x0001e80000100800 */
[----:B------:R1:W-:Y:S04]  /*8210*/  STL [R1+0x5c], R121 ;  /* 0x00005c7901007387 */ /* 0x0003e80000100800 */
[----:B------:R2:W-:Y:S01]  /*8220*/  STL [R1+0x28], R119 ;  /* 0x0000287701007387 */ /* 0x0005e20000100800 */
[----:B0-----:R-:W-:-:S02]  /*8230*/  IADD3 R123, P4, R73, R5, RZ ;  /* 0x00000005497b7210 */ /* 0x001fc40007f9e0ff */
[----:B-1----:R-:W-:-:S03]  /*8240*/  LEA.HI.X.SX32 R121, R85, R4, 0x1, P5 ;  /* 0x0000000455797211 */ /* 0x002fc600028f0eff */
[----:B------:R0:W-:Y:S01]  /*8250*/  STL [R1+0x64], R123 ;  /* 0x0000647b01007387 */ /* 0x0001e20000100800 */
[----:B--2---:R-:W-:-:S03]  /*8260*/  IADD3 R119, P5, R71, R5, RZ ;  /* 0x0000000547777210 */ /* 0x004fc60007fbe0ff */
[----:B------:R1:W-:Y:S04]  /*8270*/  STL [R1+0x30], R121 ;  /* 0x0000307901007387 */ /* 0x0003e80000100800 */
[----:B------:R2:W-:Y:S01]  /*8280*/  STL [R1+0x6c], R119 ;  /* 0x00006c7701007387 */ /* 0x0005e20000100800 */
[----:B0-----:R-:W-:Y:S02]  /*8290*/  LEA.HI.X.SX32 R123, R83, R4, 0x1, P6 ;  /* 0x00000004537b7211 */ /* 0x001fe400030f0eff */
[----:B-1----:R-:W-:-:S03]  /*82a0*/  IADD3 R121, P6, R69, R5, RZ ;  /* 0x0000000545797210 */ /* 0x002fc60007fde0ff */
[----:B------:R0:W-:Y:S01]  /*82b0*/  STL [R1+0x38], R123 ;  /* 0x0000387b01007387 */ /* 0x0001e20000100800 */
[----:B--2---:R-:W-:-:S03]  /*82c0*/  LEA.HI.X.SX32 R119, R81, R4, 0x1, P0 ;  /* 0x0000000451777211 */ /* 0x004fc600000f0eff */
[----:B------:R1:W-:Y:S04]  /*82d0*/  STL [R1+0x74], R121 ;  /* 0x0000747901007387 */ /* 0x0003e80000100800 */
[----:B------:R2:W-:Y:S01]  /*82e0*/  STL [R1+0x40], R119 ;  /* 0x0000407701007387 */ /* 0x0005e20000100800 */
[----:B0-----:R-:W-:Y:S02]  /*82f0*/  IADD3 R123, P0, R67, R5, RZ ;  /* 0x00000005437b7210 */ /* 0x001fe40007f1e0ff */
        /* <DEDUP_REMOVED lines=69> */
[----:B------:R1:W-:Y:S01]  /*8750*/  STL [R1+0x104], R121 ;  /* 0x0001047901007387 */ /* 0x0003e20000100800 */
[----:B------:R-:W-:-:S03]  /*8760*/  IMAD R45, R149, UR16, RZ ;  /* 0x00000010952d7c24 */ /* 0x000fc6000f8e02ff */
[----:B------:R2:W-:Y:S01]  /*8770*/  STL [R1+0xd0], R119 ;  /* 0x0000d07701007387 */ /* 0x0005e20000100800 */
[----:B0-----:R-:W-:Y:S02]  /*8780*/  IADD3 R123, P4, R41, R5, RZ ;  /* 0x00000005297b7210 */ /* 0x001fe40007f9e0ff */
[----:B-1----:R-:W-:-:S03]  /*8790*/  LEA.HI.X.SX32 R121, R43, R4, 0x1, P5 ;  /* 0x000000042b797211 */ /* 0x002fc600028f0eff */
[----:B------:R0:W-:Y:S01]  /*87a0*/  STL [R1+0x10c], R123 ;  /* 0x00010c7b01007387 */ /* 0x0001e20000100800 */
[----:B------:R-:W-:Y:S01]  /*87b0*/  IMAD R43, R153, UR16, RZ ;  /* 0x00000010992b7c24 */ /* 0x000fe2000f8e02ff */
[-C--:B--2---:R-:W-:Y:S02]  /*87c0*/  IADD3 R119, P5, R44, R5.reuse, RZ ;  /* 0x000000052c777210 */ /* 0x084fe40007fbe0ff */
[----:B------:R1:W-:Y:S04]  /*87d0*/  STL [R1+0xd8], R121 ;  /* 0x0000d87901007387 */ /* 0x0003e80000100800 */
[----:B------:R2:W-:Y:S01]  /*87e0*/  STL [R1+0x114], R119 ;  /* 0x0001147701007387 */ /* 0x0005e20000100800 */
[----:B0-----:R-:W-:Y:S01]  /*87f0*/  LEA.HI.X.SX32 R123, R40, R4, 0x1, P6 ;  /* 0x00000004287b7211 */ /* 0x001fe200030f0eff */
[----:B------:R-:W-:Y:S01]  /*8800*/  IMAD R40, R157, UR16, RZ ;  /* 0x000000109d287c24 */ /* 0x000fe2000f8e02ff */
        /* <DEDUP_REMOVED lines=32> */
[----:B------:R-:W-:Y:S01]  /*8a10*/  IMAD R46, R145, UR16, RZ ;  /* 0x00000010912e7c24 */ /* 0x000fe2000f8e02ff */
[----:B------:R-:W-:Y:S02]  /*8a20*/  USHF.L.U32 UR16, UR16, 0x7, URZ ;  /* 0x0000000710107899 */ /* 0x000fe4000800063f */
[----:B------:R2:W-:Y:S01]  /*8a30*/  STL [R1+0x118], R119 ;  /* 0x0001187701007387 */ /* 0x0005e20000100800 */
[----:B0-----:R-:W-:Y:S01]  /*8a40*/  IADD3 R123, P6, R60, R5, RZ ;  /* 0x000000053c7b7210 */ /* 0x001fe20007fde0ff */
[----:B------:R-:W-:Y:S01]  /*8a50*/  USHF.R.S32.HI UR6, URZ, 0x1f, UR16 ;  /* 0x0000001f3f067899 */ /* 0x000fe20008011410 */
[----:B-1----:R-:W-:-:S03]  /*8a60*/  LEA.HI.X.SX32 R121, R48, R4, 0x1, P0 ;  /* 0x0000000430797211 */ /* 0x002fc600000f0eff */
[----:B------:R0:W-:Y:S01]  /*8a70*/  STL [R1+0x154], R123 ;  /* 0x0001547b01007387 */ /* 0x0001e20000100800 */
[----:B------:R-:W-:Y:S02]  /*8a80*/  CS2R R48, SRZ ;  /* 0x0000000000307805 */ /* 0x000fe4000001ff00 */
[----:B--2---:R-:W-:Y:S01]  /*8a90*/  IADD3 R119, P0, R62, R5, RZ ;  /* 0x000000053e777210 */ /* 0x004fe20007f1e0ff */
[----:B------:R1:W-:Y:S04]  /*8aa0*/  STL [R1+0x120], R121 ;  /* 0x0001207901007387 */ /* 0x0003e80000100800 */
[----:B------:R2:W-:Y:S01]  /*8ab0*/  STL [R1+0x15c], R119 ;  /* 0x00015c7701007387 */ /* 0x0005e20000100800 */
[----:B0-----:R-:W-:Y:S02]  /*8ac0*/  LEA.HI.X.SX32 R123, R50, R4, 0x1, P1 ;  /* 0x00000004327b7211 */ /* 0x001fe400008f0eff */
[----:B------:R-:W-:-:S02]  /*8ad0*/  CS2R R50, SRZ ;  /* 0x0000000000327805 */ /* 0x000fc4000001ff00 */
[----:B-1----:R-:W-:Y:S01]  /*8ae0*/  IADD3 R121, P1, R64, R5, RZ ;  /* 0x0000000540797210 */ /* 0x002fe20007f3e0ff */
[----:B------:R0:W-:Y:S01]  /*8af0*/  STL [R1+0x128], R123 ;  /* 0x0001287b01007387 */ /* 0x0001e20000100800 */
[----:B--2---:R-:W-:-:S03]  /*8b00*/  LEA.HI.X.SX32 R119, R52, R4, 0x1, P2 ;  /* 0x0000000434777211 */ /* 0x004fc600010f0eff */
[----:B------:R1:W-:Y:S01]  /*8b10*/  STL [R1+0x164], R121 ;  /* 0x0001647901007387 */ /* 0x0003e20000100800 */
[----:B------:R-:W-:-:S03]  /*8b20*/  CS2R R52, SRZ ;  /* 0x0000000000347805 */ /* 0x000fc6000001ff00 */
[----:B------:R2:W-:Y:S01]  /*8b30*/  STL [R1+0x130], R119 ;  /* 0x0001307701007387 */ /* 0x0005e20000100800 */
[----:B0-----:R-:W-:Y:S02]  /*8b40*/  IADD3 R123, P2, R66, R5, RZ ;  /* 0x00000005427b7210 */ /* 0x001fe40007f5e0ff */
        /* <DEDUP_REMOVED lines=62> */
[-C--:B------:R-:W-:Y:S02]  /*8f30*/  LEA.HI.X.SX32 R120, R120, R4.reuse, 0x1, P0 ;  /* 0x0000000478787211 */ /* 0x080fe400000f0eff */
[----:B------:R-:W-:Y:S02]  /*8f40*/  CS2R R78, SRZ ;  /* 0x00000000004e7805 */ /* 0x000fe4000001ff00 */
[----:B--2---:R-:W-:Y:S01]  /*8f50*/  IADD3 R119, P1, R122, R5, RZ ;  /* 0x000000057a777210 */ /* 0x004fe20007f3e0ff */
[----:B------:R1:W-:Y:S04]  /*8f60*/  STL [R1+0x198], R121 ;  /* 0x0001987901007387 */ /* 0x0003e80000100800 */
[----:B------:R2:W-:Y:S01]  /*8f70*/  STL [R1+0x1d4], R119 ;  /* 0x0001d47701007387 */ /* 0x0005e20000100800 */
[----:B0-----:R-:W-:-:S02]  /*8f80*/  LEA.HI.X.SX32 R123, R80, R4, 0x1, P2 ;  /* 0x00000004507b7211 */ /* 0x001fc400010f0eff */
[----:B------:R-:W-:Y:S02]  /*8f90*/  CS2R R80, SRZ ;  /* 0x0000000000507805 */ /* 0x000fe4000001ff00 */
        /* <DEDUP_REMOVED lines=16> */
[----:B------:R-:W-:Y:S01]  /*90a0*/  STL [R1+0x1b8], R123 ;  /* 0x0001b87b01007387 */ /* 0x000fe20000100800 */
[----:B--2---:R-:W-:-:S03]  /*90b0*/  LEA.HI.X.SX32 R119, R118, R4, 0x1, P6 ;  /* 0x0000000476777211 */ /* 0x004fc600030f0eff */
[----:B------:R-:W-:Y:S01]  /*90c0*/  STL [R1+0x1f4], R121 ;  /* 0x0001f47901007387 */ /* 0x000fe20000100800 */
[----:B------:R-:W-:-:S03]  /*90d0*/  IADD3 R118, P6, R130, R5, RZ ;  /* 0x0000000582767210 */ /* 0x000fc60007fde0ff */
[----:B------:R0:W-:Y:S04]  /*90e0*/  STL [R1+0x1c0], R119 ;  /* 0x0001c07701007387 */ /* 0x0001e80000100800 */
        /* <DEDUP_REMOVED lines=37> */
[----:B------:R-:W-:Y:S01]  /*9340*/  STL [R1+0x210], R120 ;  /* 0x0002107801007387 */ /* 0x000fe20000100800 */
[----:B0-----:R-:W-:Y:S02]  /*9350*/  IADD3 R119, P2, R140, R5, RZ ;  /* 0x000000058c777210 */ /* 0x001fe40007f5e0ff */
[----:B-1----:R-:W-:-:S03]  /*9360*/  LEA.HI.X.SX32 R118, R134, R4, 0x1, P3 ;  /* 0x0000000486767211 */ /* 0x002fc600018f0eff */
[----:B------:R0:W-:Y:S01]  /*9370*/  STL [R1+0x44c], R119 ;  /* 0x00044c7701007387 */ /* 0x0001e20000100800 */
[----:B------:R-:W-:-:S03]  /*9380*/  IADD3 R5, P3, R141, R5, RZ ;  /* 0x000000058d057210 */ /* 0x000fc60007f7e0ff */
[----:B------:R1:W-:Y:S04]  /*9390*/  STL [R1+0x218], R118 ;  /* 0x0002187601007387 */ /* 0x0003e80000100800 */
[----:B------:R2:W-:Y:S01]  /*93a0*/  STL [R1+0x450], R5 ;  /* 0x0004500501007387 */ /* 0x0005e20000100800 */
[-C--:B0-----:R-:W-:Y:S02]  /*93b0*/  LEA.HI.X.SX32 R119, R135, R4.reuse, 0x1, P4 ;  /* 0x0000000487777211 */ /* 0x081fe400020f0eff */
[----:B-1----:R-:W-:-:S03]  /*93c0*/  LEA.HI.X.SX32 R118, R136, R4, 0x1, P5 ;  /* 0x0000000488767211 */ /* 0x002fc600028f0eff */
[----:B------:R0:W-:Y:S01]  /*93d0*/  STL [R1+0x220], R119 ;  /* 0x0002207701007387 */ /* 0x0001e20000100800 */
[----:B--2---:R-:W-:-:S03]  /*93e0*/  LEA.HI.X.SX32 R5, R137, R4, 0x1, P6 ;  /* 0x0000000489057211 */ /* 0x004fc600030f0eff */
        /* <DEDUP_REMOVED lines=8> */
[-C--:B0-----:R-:W-:Y:S02]  /*9470*/  LEA.HI.X.SX32 R119, R140, R4.reuse, 0x1, P2 ;  /* 0x000000048c777211 */ /* 0x081fe400010f0eff */
[----:B-1----:R-:W-:-:S03]  /*9480*/  LEA.HI.X.SX32 R118, R141, R4, 0x1, P3 ;  /* 0x000000048d767211 */ /* 0x002fc600018f0eff */
[----:B------:R0:W-:Y:S01]  /*9490*/  STL [R1+0x448], R119 ;  /* 0x0004487701007387 */ /* 0x0001e20000100800 */
[----:B------:R-:W-:Y:S02]  /*94a0*/  IMAD R4, R42, 0x2, R34 ;  /* 0x000000022a047824 */ /* 0x000fe400078e0222 */
[----:B--2---:R-:W-:Y:S01]  /*94b0*/  IMAD.X R5, R147, 0x1, R2, P0 ;  /* 0x0000000193057824 */ /* 0x004fe200000e0602 */
[----:B------:R1:W-:Y:S01]  /*94c0*/  STL [R1+0x23c], R118 ;  /* 0x00023c7601007387 */ /* 0x0003e20000100800 */
[----:B------:R-:W-:-:S03]  /*94d0*/  IADD3 R120, P0, R37, R3, RZ ;  /* 0x0000000325787210 */ /* 0x000fc60007f1e0ff */
[----:B------:R2:W-:Y:S01]  /*94e0*/  STL [R1+0x438], R5 ;  /* 0x0004380501007387 */ /* 0x0005e20000100800 */
[----:B0-----:R-:W-:-:S03]  /*94f0*/  IADD3 R119, P2, R40, R3, RZ ;  /* 0x0000000328777210 */ /* 0x001fc60007f5e0ff */
[----:B------:R0:W-:Y:S01]  /*9500*/  STL [R1+0x258], R120 ;  /* 0x0002587801007387 */ /* 0x0001e20000100800 */
[----:B-1----:R-:W-:Y:S01]  /*9510*/  IADD3 R118, P6, R38, R3, RZ ;  /* 0x0000000326767210 */ /* 0x002fe20007fde0ff */
[----:B--2---:R-:W-:-:S04]  /*9520*/  IMAD R5, R42, 0x2, R4 ;  /* 0x000000022a057824 */ /* 0x004fc800078e0204 */
[----:B------:R1:W-:Y:S01]  /*9530*/  STL [R1+0x298], R118 ;  /* 0x0002987601007387 */ /* 0x0003e20000100800 */
[----:B0-----:R-:W-:-:S03]  /*9540*/  IADD3 R120, P1, R41, R3, RZ ;  /* 0x0000000329787210 */ /* 0x001fc60007f3e0ff */
[----:B------:R0:W-:Y:S01]  /*9550*/  STL [R1+0x2d8], R119 ;  /* 0x0002d87701007387 */ /* 0x0001e20000100800 */
[----:B------:R-:W-:-:S03]  /*9560*/  IMAD R35, R42, 0x2, R5 ;  /* 0x000000022a237824 */ /* 0x000fc600078e0205 */
[----:B------:R2:W-:Y:S01]  /*9570*/  STL [R1+0x318], R120 ;  /* 0x0003187801007387 */ /* 0x0005e20000100800 */
[----:B------:R-:W-:Y:S01]  /*9580*/  IMAD R36, R42, 0x2, R35 ;  /* 0x000000022a247824 */ /* 0x000fe200078e0223 */
[-C--:B-1----:R-:W-:Y:S02]  /*9590*/  IADD3 R118, P4, R43, R3.reuse, RZ ;  /* 0x000000032b767210 */ /* 0x082fe40007f9e0ff */
[----:B0-----:R-:W-:-:S03]  /*95a0*/  IADD3 R119, P5, R44, R3, RZ ;  /* 0x000000032c777210 */ /* 0x001fc60007fbe0ff */
[----:B------:R0:W-:Y:S01]  /*95b0*/  STL [R1+0x358], R118 ;  /* 0x0003587601007387 */ /* 0x0001e20000100800 */
[----:B--2---:R-:W-:-:S03]  /*95c0*/  LEA.HI.X.SX32 R120, R37, R2, 0x1, P0 ;  /* 0x0000000225787211 */ /* 0x004fc600000f0eff */
[----:B------:R1:W-:Y:S01]  /*95d0*/  STL [R1+0x398], R119 ;  /* 0x0003987701007387 */ /* 0x0003e20000100800 */
[----:B------:R-:W-:-:S03]  /*95e0*/  IMAD R37, R42, 0x4, R36 ;  /* 0x000000042a257824 */ /* 0x000fc600078e0224 */
[----:B------:R2:W-:Y:S01]  /*95f0*/  STL [R1+0x254], R120 ;  /* 0x0002547801007387 */ /* 0x0005e20000100800 */
[----:B0-----:R-:W-:Y:S02]  /*9600*/  IADD3 R118, P3, R45, R3, RZ ;  /* 0x000000032d767210 */ /* 0x001fe40007f7e0ff */
[----:B-1----:R-:W-:-:S03]  /*9610*/  LEA.HI.X.SX32 R119, R38, R2, 0x1, P6 ;  /* 0x0000000226777211 */ /* 0x002fc600030f0eff */
[----:B------:R0:W-:Y:S01]  /*9620*/  STL [R1+0x3d8], R118 ;  /* 0x0003d87601007387 */ /* 0x0001e20000100800 */
[----:B------:R-:W-:Y:S01]  /*9630*/  IMAD R38, R42, 0x2, R37 ;  /* 0x000000022a267824 */ /* 0x000fe200078e0225 */
[-C--:B--2---:R-:W-:Y:S02]  /*9640*/  IADD3 R120, P0, R46, R3.reuse, RZ ;  /* 0x000000032e787210 */ /* 0x084fe40007f1e0ff */
        /* <DEDUP_REMOVED lines=13> */
[----:B------:R-:W-:Y:S01]  /*9720*/  STL [R1+0x270], R120 ;  /* 0x0002707801007387 */ /* 0x000fe20000100800 */
[----:B0-----:R-:W-:Y:S02]  /*9730*/  LEA.HI.X.SX32 R118, R44, R2, 0x1, P5 ;  /* 0x000000022c767211 */ /* 0x001fe400028f0eff */
[----:B-1----:R-:W-:-:S03]  /*9740*/  IADD3 R119, P5, R6, R3, RZ ;  /* 0x0000000306777210 */ /* 0x002fc60007fbe0ff */
[----:B------:R0:W-:Y:S04]  /*9750*/  STL [R1+0x394], R118 ;  /* 0x0003947601007387 */ /* 0x0001e80000100800 */
[----:B------:R1:W-:Y:S01]  /*9760*/  STL [R1+0x278], R119 ;  /* 0x0002787701007387 */ /* 0x0003e20000100800 */
[-C--:B0-----:R-:W-:Y:S02]  /*9770*/  LEA.HI.X.SX32 R118, R45, R2.reuse, 0x1, P3 ;  /* 0x000000022d767211 */ /* 0x081fe400018f0eff */
[----:B------:R-:W-:Y:S02]  /*9780*/  CS2R R44, SRZ ;  /* 0x00000000002c7805 */ /* 0x000fe4000001ff00 */
[----:B------:R-:W-:Y:S02]  /*9790*/  IADD3 R120, P3, R7, R3, RZ ;  /* 0x0000000307787210 */ /* 0x000fe40007f7e0ff */
[----:B-1----:R-:W-:Y:S01]  /*97a0*/  LEA.HI.X.SX32 R119, R46, R2, 0x1, P0 ;  /* 0x000000022e777211 */ /* 0x002fe200000f0eff */
[----:B------:R0:W-:Y:S01]  /*97b0*/  STL [R1+0x3d4], R118 ;  /* 0x0003d47601007387 */ /* 0x0001e20000100800 */
[----:B------:R-:W-:-:S03]  /*97c0*/  CS2R R46, SRZ ;  /* 0x00000000002e7805 */ /* 0x000fc6000001ff00 */
        /* <DEDUP_REMOVED lines=8> */
[----:B0-----:R-:W-:Y:S01]  /*9850*/  LEA.HI.X.SX32 R118, R39, R2, 0x1, P1 ;  /* 0x0000000227767211 */ /* 0x001fe200008f0eff */
[----:B------:R-:W-:Y:S01]  /*9860*/  IMAD R39, R42, 0x2, R38 ;  /* 0x000000022a277824 */ /* 0x000fe200078e0226 */
[----:B-1----:R-:W-:-:S03]  /*9870*/  IADD3 R120, P1, R25, R3, RZ ;  /* 0x0000000319787210 */ /* 0x002fc60007f3e0ff */
[----:B------:R0:W-:Y:S01]  /*9880*/  STL [R1+0x264], R118 ;  /* 0x0002647601007387 */ /* 0x0001e20000100800 */
[----:B------:R-:W-:Y:S01]  /*9890*/  IMAD R40, R42, 0x2, R39 ;  /* 0x000000022a287824 */ /* 0x000fe200078e0227 */
[----:B--2---:R-:W-:Y:S02]  /*98a0*/  LEA.HI.X.SX32 R119, R142, R2, 0x1, P4 ;  /* 0x000000028e777211 */ /* 0x004fe400020f0eff */
[----:B------:R-:W-:Y:S04]  /*98b0*/  STL [R1+0x2a0], R120 ;  /* 0x0002a07801007387 */ /* 0x000fe80000100800 */
[----:B------:R1:W-:Y:S01]  /*98c0*/  STL [R1+0x26c], R119 ;  /* 0x00026c7701007387 */ /* 0x0003e20000100800 */
[----:B0-----:R-:W-:-:S05]  /*98d0*/  IADD3 R118, P4, R26, R3, RZ ;  /* 0x000000031a767210 */ /* 0x001fca0007f9e0ff */
[----:B------:R0:W-:Y:S01]  /*98e0*/  STL [R1+0x2a8], R118 ;  /* 0x0002a87601007387 */ /* 0x0001e20000100800 */
[----:B-1----:R-:W-:Y:S02]  /*98f0*/  LEA.HI.X.SX32 R119, R6, R2, 0x1, P5 ;  /* 0x0000000206777211 */ /* 0x002fe400028f0eff */
[----:B------:R-:W-:-:S03]  /*9900*/  IADD3 R6, P5, R27, R3, RZ ;  /* 0x000000031b067210 */ /* 0x000fc60007fbe0ff */
[----:B------:R1:W-:Y:S01]  /*9910*/  STL [R1+0x274], R119 ;  /* 0x0002747701007387 */ /* 0x0003e20000100800 */
[-C--:B0-----:R-:W-:Y:S01]  /*9920*/  LEA.HI.X.SX32 R118, R7, R2.reuse, 0x1, P3 ;  /* 0x0000000207767211 */ /* 0x081fe200018f0eff */
[----:B------:R-:W-:Y:S02]  /*9930*/  IMAD R7, R42, 0x2, R40 ;  /* 0x000000022a077824 */ /* 0x000fe400078e0228 */
[----:B------:R0:W-:Y:S04]  /*9940*/  STL [R1+0x2b0], R6 ;  /* 0x0002b00601007387 */ /* 0x0001e80000100800 */
[----:B------:R2:W-:Y:S01]  /*9950*/  STL [R1+0x27c], R118 ;  /* 0x00027c7601007387 */ /* 0x0005e20000100800 */
[----:B-1----:R-:W-:Y:S02]  /*9960*/  LEA.HI.X.SX32 R119, R24, R2, 0x1, P2 ;  /* 0x0000000218777211 */ /* 0x002fe400010f0eff */
[----:B0-----:R-:W-:-:S02]  /*9970*/  IADD3 R6, P3, R28, R3, RZ ;  /* 0x000000031c067210 */ /* 0x001fc40007f7e0ff */
[----:B--2---:R-:W-:-:S03]  /*9980*/  LEA.HI.X.SX32 R118, R8, R2, 0x1, P0 ;  /* 0x0000000208767211 */ /* 0x004fc600000f0eff */
[----:B------:R0:W-:Y:S01]  /*9990*/  STL [R1+0x2b8], R6 ;  /* 0x0002b80601007387 */ /* 0x0001e20000100800 */
[----:B------:R-:W-:-:S03]  /*99a0*/  IADD3 R8, P0, R29, R3, RZ ;  /* 0x000000031d087210 */ /* 0x000fc60007f1e0ff */
[----:B------:R1:W-:Y:S04]  /*99b0*/  STL [R1+0x284], R118 ;  /* 0x0002847601007387 */ /* 0x0003e80000100800 */
[----:B------:R2:W-:Y:S01]  /*99c0*/  STL [R1+0x2c0], R8 ;  /* 0x0002c00801007387 */ /* 0x0005e20000100800 */
[----:B0-----:R-:W-:-:S03]  /*99d0*/  IMAD R6, R42, 0x2, R7 ;  /* 0x000000022a067824 */ /* 0x001fc600078e0207 */
[----:B------:R0:W-:Y:S01]  /*99e0*/  STL [R1+0x28c], R119 ;  /* 0x00028c7701007387 */ /* 0x0001e20000100800 */
[----:B-1----:R-:W-:Y:S02]  /*99f0*/  IADD3 R118, P2, R30, R3, RZ ;  /* 0x000000031e767210 */ /* 0x002fe40007f5e0ff */
[----:B--2---:R-:W-:-:S03]  /*9a00*/  LEA.HI.X.SX32 R8, R25, R2, 0x1, P1 ;  /* 0x0000000219087211 */ /* 0x004fc600008f0eff */
[----:B------:R-:W-:Y:S01]  /*9a10*/  STL [R1+0x2c8], R118 ;  /* 0x0002c87601007387 */ /* 0x000fe20000100800 */
[C---:B------:R-:W-:Y:S01]  /*9a20*/  IMAD R25, R42.reuse, 0x2, R6 ;  /* 0x000000022a197824 */ /* 0x040fe200078e0206 */
[----:B0-----:R-:W-:Y:S02]  /*9a30*/  IADD3 R119, P1, R31, R3, RZ ;  /* 0x000000031f777210 */ /* 0x001fe40007f3e0ff */
[----:B------:R0:W-:Y:S01]  /*9a40*/  STL [R1+0x29c], R8 ;  /* 0x00029c0801007387 */ /* 0x0001e20000100800 */
[----:B------:R-:W-:-:S03]  /*9a50*/  IMAD R24, R42, 0x4, R25 ;  /* 0x000000042a187824 */ /* 0x000fc600078e0219 */
[----:B------:R-:W-:Y:S01]  /*9a60*/  STL [R1+0x2d0], R119 ;  /* 0x0002d07701007387 */ /* 0x000fe20000100800 */
[----:B0-----:R-:W-:Y:S02]  /*9a70*/  LEA.HI.X.SX32 R8, R26, R2, 0x1, P4 ;  /* 0x000000021a087211 */ /* 0x001fe400020f0eff */
[----:B------:R-:W-:-:S03]  /*9a80*/  IADD3 R118, P4, R32, R3, RZ ;  /* 0x0000000320767210 */ /* 0x000fc60007f9e0ff */
[----:B------:R0:W-:Y:S04]  /*9a90*/  STL [R1+0x2a4], R8 ;  /* 0x0002a40801007387 */ /* 0x0001e80000100800 */
[----:B------:R1:W-:Y:S01]  /*9aa0*/  STL [R1+0x2e0], R118 ;  /* 0x0002e07601007387 */ /* 0x0003e20000100800 */
[-C--:B0-----:R-:W-:Y:S02]  /*9ab0*/  LEA.HI.X.SX32 R8, R27, R2.reuse, 0x1, P5 ;  /* 0x000000021b087211 */ /* 0x081fe400028f0eff */
[-C--:B------:R-:W-:Y:S02]  /*9ac0*/  IADD3 R119, P5, R33, R3.reuse, RZ ;  /* 0x0000000321777210 */ /* 0x080fe40007fbe0ff */
[----:B-1----:R-:W-:Y:S01]  /*9ad0*/  LEA.HI.X.SX32 R118, R28, R2, 0x1, P3 ;  /* 0x000000021c767211 */ /* 0x002fe200018f0eff */
[----:B------:R0:W-:Y:S01]  /*9ae0*/  STL [R1+0x2ac], R8 ;  /* 0x0002ac0801007387 */ /* 0x0001e20000100800 */
[----:B------:R-:W-:-:S03]  /*9af0*/  IADD3 R120, P3, R34, R3, RZ ;  /* 0x0000000322787210 */ /* 0x000fc60007f7e0ff */
[----:B------:R1:W-:Y:S04]  /*9b00*/  STL [R1+0x2e8], R119 ;  /* 0x0002e87701007387 */ /* 0x0003e80000100800 */
[----:B------:R2:W-:Y:S01]  /*9b10*/  STL [R1+0x2b4], R118 ;  /* 0x0002b47601007387 */ /* 0x0005e20000100800 */
[----:B0-----:R-:W-:-:S03]  /*9b20*/  IMAD R8, R42, 0x2, R24 ;  /* 0x000000022a087824 */ /* 0x001fc600078e0218 */
[----:B------:R0:W-:Y:S01]  /*9b30*/  STL [R1+0x2f0], R120 ;  /* 0x0002f07801007387 */ /* 0x0001e20000100800 */
[----:B-1----:R-:W-:Y:S01]  /*9b40*/  LEA.HI.X.SX32 R119, R29, R2, 0x1, P0 ;  /* 0x000000021d777211 */ /* 0x002fe200000f0eff */
[----:B------:R-:W-:Y:S01]  /*9b50*/  IMAD R41, R42, 0x2, R8 ;  /* 0x000000022a297824 */ /* 0x000fe200078e0208 */
[----:B--2---:R-:W-:-:S03]  /*9b60*/  IADD3 R118, P0, R4, R3, RZ ;  /* 0x0000000304767210 */ /* 0x004fc60007f1e0ff */
[----:B------:R1:W-:Y:S01]  /*9b70*/  STL [R1+0x2bc], R119 ;  /* 0x0002bc7701007387 */ /* 0x0003e20000100800 */
[----:B------:R-:W-:Y:S01]  /*9b80*/  IMAD R28, R42, 0x2, R41 ;  /* 0x000000022a1c7824 */ /* 0x000fe200078e0229 */
[----:B0-----:R-:W-:Y:S02]  /*9b90*/  LEA.HI.X.SX32 R120, R30, R2, 0x1, P2 ;  /* 0x000000021e787211 */ /* 0x001fe400010f0eff */
[----:B------:R0:W-:Y:S01]  /*9ba0*/  STL [R1+0x2f8], R118 ;  /* 0x0002f87601007387 */ /* 0x0001e20000100800 */
[----:B------:R-:W-:-:S03]  /*9bb0*/  IMAD R27, R42, 0x2, R28 ;  /* 0x000000022a1b7824 */ /* 0x000fc600078e021c */
[----:B------:R2:W-:Y:S01]  /*9bc0*/  STL [R1+0x2c4], R120 ;  /* 0x0002c47801007387 */ /* 0x0005e20000100800 */
[----:B------:R-:W-:Y:S01]  /*9bd0*/  IMAD R30, R42, 0x2, R27 ;  /* 0x000000022a1e7824 */ /* 0x000fe200078e021b */
[----:B-1----:R-:W-:Y:S02]  /*9be0*/  IADD3 R119, P2, R5, R3, RZ ;  /* 0x0000000305777210 */ /* 0x002fe40007f5e0ff */
[----:B0-----:R-:W-:-:S03]  /*9bf0*/  LEA.HI.X.SX32 R118, R31, R2, 0x1, P1 ;  /* 0x000000021f767211 */ /* 0x001fc600008f0eff */
        /* <DEDUP_REMOVED lines=10> */
[-C--:B0-----:R-:W-:Y:S02]  /*9ca0*/  LEA.HI.X.SX32 R119, R34, R2.reuse, 0x1, P3 ;  /* 0x0000000222777211 */ /* 0x081fe400018f0eff */
[----:B-1----:R-:W-:-:S03]  /*9cb0*/  LEA.HI.X.SX32 R118, R4, R2, 0x1, P0 ;  /* 0x0000000204767211 */ /* 0x002fc600000f0eff */
[----:B------:R0:W-:Y:S01]  /*9cc0*/  STL [R1+0x2ec], R119 ;  /* 0x0002ec7701007387 */ /* 0x0001e20000100800 */
[-C--:B------:R-:W-:Y:S02]  /*9cd0*/  LEA.HI.X.SX32 R4, R5, R2.reuse, 0x1, P2 ;  /* 0x0000000205047211 */ /* 0x080fe400010f0eff */
[-C--:B------:R-:W-:Y:S01]  /*9ce0*/  LEA.HI.X.SX32 R5, R36, R2.reuse, 0x1, P4 ;  /* 0x0000000224057211 */ /* 0x080fe200020f0eff */
[----:B------:R1:W-:Y:S04]  /*9cf0*/  STL [R1+0x2f4], R118 ;  /* 0x0002f47601007387 */ /* 0x0003e80000100800 */
[----:B------:R2:W-:Y:S01]  /*9d00*/  STL [R1+0x2fc], R4 ;  /* 0x0002fc0401007387 */ /* 0x0005e20000100800 */
[----:B0-----:R-:W-:Y:S02]  /*9d10*/  IADD3 R119, P0, R37, R3, RZ ;  /* 0x0000000325777210 */ /* 0x001fe40007f1e0ff */
[----:B-1----:R-:W-:-:S02]  /*9d20*/  LEA.HI.X.SX32 R118, R35, R2, 0x1, P1 ;  /* 0x0000000223767211 */ /* 0x002fc400008f0eff */
[----:B------:R-:W-:Y:S01]  /*9d30*/  CS2R R34, SRZ ;  /* 0x0000000000227805 */ /* 0x000fe2000001ff00 */
[C---:B--2---:R-:W-:Y:S02]  /*9d40*/  IMAD R4, R42.reuse, 0x2, R30 ;  /* 0x000000022a047824 */ /* 0x044fe400078e021e */
[----:B------:R0:W-:Y:S02]  /*9d50*/  STL [R1+0x304], R118 ;  /* 0x0003047601007387 */ /* 0x0001e40000100800 */
[C---:B------:R-:W-:Y:S02]  /*9d60*/  IMAD R26, R42.reuse, 0x4, R4 ;  /* 0x000000042a1a7824 */ /* 0x040fe400078e0204 */
[----:B------:R1:W-:Y:S02]  /*9d70*/  STL [R1+0x30c], R5 ;  /* 0x00030c0501007387 */ /* 0x0003e40000100800 */
[----:B------:R-:W-:Y:S02]  /*9d80*/  IMAD R29, R42, 0x2, R26 ;  /* 0x000000022a1d7824 */ /* 0x000fe400078e021a */
[----:B------:R2:W-:Y:S01]  /*9d90*/  STL [R1+0x320], R119 ;  /* 0x0003207701007387 */ /* 0x0005e20000100800 */
[-C--:B0-----:R-:W-:Y:S01]  /*9da0*/  IADD3 R118, P1, R38, R3.reuse, RZ ;  /* 0x0000000326767210 */ /* 0x081fe20007f3e0ff */
[----:B------:R-:W-:Y:S01]  /*9db0*/  IMAD R31, R42, 0x2, R29 ;  /* 0x000000022a1f7824 */ /* 0x000fe200078e021d */
[----:B-1----:R-:W-:-:S03]  /*9dc0*/  IADD3 R5, P2, R39, R3, RZ ;  /* 0x0000000327057210 */ /* 0x002fc60007f5e0ff */
[----:B------:R0:W-:Y:S01]  /*9dd0*/  STL [R1+0x328], R118 ;  /* 0x0003287601007387 */ /* 0x0001e20000100800 */
[----:B--2---:R-:W-:-:S03]  /*9de0*/  LEA.HI.X.SX32 R119, R37, R2, 0x1, P0 ;  /* 0x0000000225777211 */ /* 0x004fc600000f0eff */
[----:B------:R1:W-:Y:S01]  /*9df0*/  STL [R1+0x330], R5 ;  /* 0x0003300501007387 */ /* 0x0003e20000100800 */
[----:B------:R-:W-:-:S03]  /*9e00*/  CS2R R36, SRZ ;  /* 0x0000000000247805 */ /* 0x000fc6000001ff00 */
[----:B------:R2:W-:Y:S01]  /*9e10*/  STL [R1+0x31c], R119 ;  /* 0x00031c7701007387 */ /* 0x0005e20000100800 */
[-C--:B0-----:R-:W-:Y:S02]  /*9e20*/  LEA.HI.X.SX32 R118, R38, R2.reuse, 0x1, P1 ;  /* 0x0000000226767211 */ /* 0x081fe400008f0eff */
[----:B-1----:R-:W-:-:S03]  /*9e30*/  LEA.HI.X.SX32 R5, R39, R2, 0x1, P2 ;  /* 0x0000000227057211 */ /* 0x002fc600010f0eff */
[----:B------:R0:W-:Y:S01]  /*9e40*/  STL [R1+0x324], R118 ;  /* 0x0003247601007387 */ /* 0x0001e20000100800 */
[----:B------:R-:W-:Y:S02]  /*9e50*/  CS2R R38, SRZ ;  /* 0x0000000000267805 */ /* 0x000fe4000001ff00 */
[-C--:B--2---:R-:W-:Y:S01]  /*9e60*/  IADD3 R119, P0, R40, R3.reuse, RZ ;  /* 0x0000000328777210 */ /* 0x084fe20007f1e0ff */
[----:B------:R1:W-:Y:S04]  /*9e70*/  STL [R1+0x32c], R5 ;  /* 0x00032c0501007387 */ /* 0x0003e80000100800 */
[----:B------:R-:W-:Y:S01]  /*9e80*/  STL [R1+0x338], R119 ;  /* 0x0003387701007387 */ /* 0x000fe20000100800 */
[-C--:B0-----:R-:W-:Y:S02]  /*9e90*/  IADD3 R118, P2, R6, R3.reuse, RZ ;  /* 0x0000000306767210 */ /* 0x081fe40007f5e0ff */
[----:B-1----:R-:W-:-:S02]  /*9ea0*/  IADD3 R5, P1, R7, R3, RZ ;  /* 0x0000000307057210 */ /* 0x002fc40007f3e0ff */
[-C--:B------:R-:W-:Y:S02]  /*9eb0*/  LEA.HI.X.SX32 R6, R6, R2.reuse, 0x1, P2 ;  /* 0x0000000206067211 */ /* 0x080fe400010f0eff */
[-C--:B------:R-:W-:Y:S01]  /*9ec0*/  LEA.HI.X.SX32 R7, R7, R2.reuse, 0x1, P1 ;  /* 0x0000000207077211 */ /* 0x080fe200008f0eff */
[----:B------:R0:W-:Y:S04]  /*9ed0*/  STL [R1+0x340], R5 ;  /* 0x0003400501007387 */ /* 0x0001e80000100800 */
[----:B------:R1:W-:Y:S01]  /*9ee0*/  STL [R1+0x348], R118 ;  /* 0x0003487601007387 */ /* 0x0003e20000100800 */
[----:B0-----:R-:W-:Y:S02]  /*9ef0*/  LEA.HI.X.SX32 R5, R40, R2, 0x1, P0 ;  /* 0x0000000228057211 */ /* 0x001fe400000f0eff */
[----:B-1----:R-:W-:-:S03]  /*9f00*/  IADD3 R118, P0, R25, R3, RZ ;  /* 0x0000000319767210 */ /* 0x002fc60007f1e0ff */
[----:B------:R0:W-:Y:S04]  /*9f10*/  STL [R1+0x334], R5 ;  /* 0x0003340501007387 */ /* 0x0001e80000100800 */
[----:B------:R1:W-:Y:S04]  /*9f20*/  STL [R1+0x33c], R7 ;  /* 0x00033c0701007387 */ /* 0x0003e80000100800 */
[----:B------:R2:W-:Y:S01]  /*9f30*/  STL [R1+0x344], R6 ;  /* 0x0003440601007387 */ /* 0x0005e20000100800 */
[----:B0-----:R-:W-:-:S03]  /*9f40*/  IMAD R5, R42, 0x2, R31 ;  /* 0x000000022a057824 */ /* 0x001fc600078e021f */
[----:B------:R0:W-:Y:S01]  /*9f50*/  STL [R1+0x350], R118 ;  /* 0x0003507601007387 */ /* 0x0001e20000100800 */
[-C--:B-1----:R-:W-:Y:S01]  /*9f60*/  IADD3 R7, P2, R8, R3.reuse, RZ ;  /* 0x0000000308077210 */ /* 0x082fe20007f5e0ff */
[----:B------:R-:W-:Y:S01]  /*9f70*/  IMAD R32, R42, 0x2, R5 ;  /* 0x000000022a207824 */ /* 0x000fe200078e0205 */
[-C--:B--2---:R-:W-:Y:S02]  /*9f80*/  IADD3 R6, P1, R24, R3.reuse, RZ ;  /* 0x0000000318067210 */ /* 0x084fe40007f3e0ff */
[-C--:B------:R-:W-:Y:S02]  /*9f90*/  LEA.HI.X.SX32 R8, R8, R2.reuse, 0x1, P2 ;  /* 0x0000000208087211 */ /* 0x080fe400010f0eff */
[----:B0-----:R-:W-:Y:S01]  /*9fa0*/  IADD3 R118, P2, R27, R3, RZ ;  /* 0x000000031b767210 */ /* 0x001fe20007f5e0ff */
[----:B------:R0:W-:Y:S04]  /*9fb0*/  STL [R1+0x360], R6 ;  /* 0x0003600601007387 */ /* 0x0001e80000100800 */
[----:B------:R1:W-:Y:S01]  /*9fc0*/  STL [R1+0x368], R7 ;  /* 0x0003680701007387 */ /* 0x0003e20000100800 */
[----:B0-----:R-:W-:-:S02]  /*9fd0*/  LEA.HI.X.SX32 R6, R25, R2, 0x1, P0 ;  /* 0x0000000219067211 */ /* 0x001fc400000f0eff */
[----:B-1----:R-:W-:-:S03]  /*9fe0*/  LEA.HI.X.SX32 R7, R24, R2, 0x1, P1 ;  /* 0x0000000218077211 */ /* 0x002fc600008f0eff */
[----:B------:R0:W-:Y:S04]  /*9ff0*/  STL [R1+0x34c], R6 ;  /* 0x00034c0601007387 */ /* 0x0001e80000100800 */
[----:B------:R1:W-:Y:S04]  /*a000*/  STL [R1+0x35c], R7 ;  /* 0x00035c0701007387 */ /* 0x0003e80000100800 */
[----:B------:R2:W-:Y:S01]  /*a010*/  STL [R1+0x364], R8 ;  /* 0x0003640801007387 */ /* 0x0005e20000100800 */
[----:B0-----:R-:W-:Y:S01]  /*a020*/  IMAD R6, R42, 0x2, R32 ;  /* 0x000000022a067824 */ /* 0x001fe200078e0220 */
[----:B-1----:R-:W-:-:S02]  /*a030*/  IADD3 R7, P0, R41, R3, RZ ;  /* 0x0000000329077210 */ /* 0x002fc40007f1e0ff */
[----:B--2---:R-:W-:-:S03]  /*a040*/  IADD3 R8, P1, R28, R3, RZ ;  /* 0x000000031c087210 */ /* 0x004fc60007f3e0ff */
[----:B------:R0:W-:Y:S01]  /*a050*/  STL [R1+0x370], R7 ;  /* 0x0003700701007387 */ /* 0x0001e20000100800 */
[----:B------:R-:W-:-:S03]  /*a060*/  LEA.HI.X.SX32 R119, R28, R2, 0x1, P1 ;  /* 0x000000021c777211 */ /* 0x000fc600008f0eff */
[----:B------:R1:W-:Y:S04]  /*a070*/  STL [R1+0x378], R8 ;  /* 0x0003780801007387 */ /* 0x0003e80000100800 */
[----:B------:R2:W-:Y:S01]  /*a080*/  STL [R1+0x380], R118 ;  /* 0x0003807601007387 */ /* 0x0005e20000100800 */
[----:B0-----:R-:W-:Y:S01]  /*a090*/  IMAD R7, R42, 0x2, R6 ;  /* 0x000000022a077824 */ /* 0x001fe200078e0206 */
[----:B-1----:R-:W-:Y:S02]  /*a0a0*/  LEA.HI.X.SX32 R8, R41, R2, 0x1, P0 ;  /* 0x0000000229087211 */ /* 0x002fe400000f0eff */
[----:B------:R-:W-:Y:S02]  /*a0b0*/  CS2R R40, SRZ ;  /* 0x0000000000287805 */ /* 0x000fe4000001ff00 */
[----:B------:R-:W-:-:S02]  /*a0c0*/  IADD3 R120, P0, R30, R3, RZ ;  /* 0x000000031e787210 */ /* 0x000fc40007f1e0ff */
[----:B--2---:R-:W-:Y:S01]  /*a0d0*/  LEA.HI.X.SX32 R118, R27, R2, 0x1, P2 ;  /* 0x000000021b767211 */ /* 0x004fe200010f0eff */
[----:B------:R0:W-:Y:S04]  /*a0e0*/  STL [R1+0x36c], R8 ;  /* 0x00036c0801007387 */ /* 0x0001e80000100800 */
[----:B------:R1:W-:Y:S04]  /*a0f0*/  STL [R1+0x374], R119 ;  /* 0x0003747701007387 */ /* 0x0003e80000100800 */
[----:B------:R2:W-:Y:S01]  /*a100*/  STL [R1+0x37c], R118 ;  /* 0x00037c7601007387 */ /* 0x0005e20000100800 */
[----:B0-----:R-:W-:-:S03]  /*a110*/  IMAD R8, R42, 0x4, R7 ;  /* 0x000000042a087824 */ /* 0x001fc600078e0207 */
[----:B------:R0:W-:Y:S01]  /*a120*/  STL [R1+0x388], R120 ;  /* 0x0003887801007387 */ /* 0x0001e20000100800 */
[-C--:B-1----:R-:W-:Y:S01]  /*a130*/  IADD3 R119, P1, R4, R3.reuse, RZ ;  /* 0x0000000304777210 */ /* 0x082fe20007f3e0ff */
[----:B------:R-:W-:Y:S01]  /*a140*/  IMAD R24, R42, 0x2, R8 ;  /* 0x000000022a187824 */ /* 0x000fe200078e0208 */
[----:B--2---:R-:W-:-:S03]  /*a150*/  IADD3 R118, P2, R26, R3, RZ ;  /* 0x000000031a767210 */ /* 0x004fc60007f5e0ff */
[----:B------:R1:W-:Y:S01]  /*a160*/  STL [R1+0x390], R119 ;  /* 0x0003907701007387 */ /* 0x0003e20000100800 */
[----:B0-----:R-:W-:-:S03]  /*a170*/  LEA.HI.X.SX32 R120, R30, R2, 0x1, P0 ;  /* 0x000000021e787211 */ /* 0x001fc600000f0eff */
[----:B------:R0:W-:Y:S04]  /*a180*/  STL [R1+0x3a0], R118 ;  /* 0x0003a07601007387 */ /* 0x0001e80000100800 */
[----:B------:R2:W-:Y:S01]  /*a190*/  STL [R1+0x384], R120 ;  /* 0x0003847801007387 */ /* 0x0005e20000100800 */
[-C--:B-1----:R-:W-:Y:S01]  /*a1a0*/  LEA.HI.X.SX32 R119, R4, R2.reuse, 0x1, P1 ;  /* 0x0000000204777211 */ /* 0x082fe200008f0eff */
[----:B------:R-:W-:Y:S01]  /*a1b0*/  IMAD R4, R42, 0x2, R24 ;  /* 0x000000022a047824 */ /* 0x000fe200078e0218 */
[----:B0-----:R-:W-:-:S03]  /*a1c0*/  LEA.HI.X.SX32 R118, R26, R2, 0x1, P2 ;  /* 0x000000021a767211 */ /* 0x001fc600010f0eff */
[----:B------:R0:W-:Y:S01]  /*a1d0*/  STL [R1+0x38c], R119 ;  /* 0x00038c7701007387 */ /* 0x0001e20000100800 */
[----:B------:R-:W-:Y:S01]  /*a1e0*/  IMAD R26, R42, 0x2, R4 ;  /* 0x000000022a1a7824 */ /* 0x000fe200078e0204 */
[-C--:B--2---:R-:W-:Y:S02]  /*a1f0*/  IADD3 R120, P0, R29, R3.reuse, RZ ;  /* 0x000000031d787210 */ /* 0x084fe40007f1e0ff */
[----:B------:R1:W-:Y:S04]  /*a200*/  STL [R1+0x39c], R118 ;  /* 0x00039c7601007387 */ /* 0x0003e80000100800 */
[----:B------:R2:W-:Y:S01]  /*a210*/  STL [R1+0x3a8], R120 ;  /* 0x0003a87801007387 */ /* 0x0005e20000100800 */
[-C--:B0-----:R-:W-:Y:S02]  /*a220*/  IADD3 R119, P1, R31, R3.reuse, RZ ;  /* 0x000000031f777210 */ /* 0x081fe40007f3e0ff */
[----:B-1----:R-:W-:-:S03]  /*a230*/  IADD3 R118, P2, R5, R3, RZ ;  /* 0x0000000305767210 */ /* 0x002fc60007f5e0ff */
[----:B------:R0:W-:Y:S01]  /*a240*/  STL [R1+0x3b0], R119 ;  /* 0x0003b07701007387 */ /* 0x0001e20000100800 */
[----:B--2---:R-:W-:-:S03]  /*a250*/  LEA.HI.X.SX32 R120, R29, R2, 0x1, P0 ;  /* 0x000000021d787211 */ /* 0x004fc600000f0eff */
[----:B------:R1:W-:Y:S01]  /*a260*/  STL [R1+0x3b8], R118 ;  /* 0x0003b87601007387 */ /* 0x0003e20000100800 */
[----:B------:R-:W-:-:S03]  /*a270*/  CS2R R28, SRZ ;  /* 0x00000000001c7805 */ /* 0x000fc6000001ff00 */
[----:B------:R2:W-:Y:S01]  /*a280*/  STL [R1+0x3a4], R120 ;  /* 0x0003a47801007387 */ /* 0x0005e20000100800 */
[-C--:B0-----:R-:W-:Y:S02]  /*a290*/  LEA.HI.X.SX32 R119, R31, R2.reuse, 0x1, P1 ;  /* 0x000000021f777211 */ /* 0x081fe400008f0eff */
[----:B------:R-:W-:Y:S02]  /*a2a0*/  CS2R R30, SRZ ;  /* 0x00000000001e7805 */ /* 0x000fe4000001ff00 */
[----:B-1----:R-:W-:Y:S01]  /*a2b0*/  LEA.HI.X.SX32 R118, R5, R2, 0x1, P2 ;  /* 0x0000000205767211 */ /* 0x002fe200010f0eff */
[----:B------:R0:W-:Y:S01]  /*a2c0*/  STL [R1+0x3ac], R119 ;  /* 0x0003ac7701007387 */ /* 0x0001e20000100800 */
[----:B------:R-:W-:Y:S01]  /*a2d0*/  IMAD R5, R42, 0x2, R26 ;  /* 0x000000022a057824 */ /* 0x000fe200078e021a */
[----:B--2---:R-:W-:Y:S02]  /*a2e0*/  IADD3 R120, P0, R32, R3, RZ ;  /* 0x0000000320787210 */ /* 0x004fe40007f1e0ff */
[----:B------:R1:W-:Y:S01]  /*a2f0*/  STL [R1+0x3b4], R118 ;  /* 0x0003b47601007387 */ /* 0x0003e20000100800 */
[----:B------:R-:W-:-:S03]  /*a300*/  IMAD R25, R42, 0x2, R5 ;  /* 0x000000022a197824 */ /* 0x000fc600078e0205 */
[----:B------:R2:W-:Y:S01]  /*a310*/  STL [R1+0x3c0], R120 ;  /* 0x0003c07801007387 */ /* 0x0005e20000100800 */
[-C--:B0-----:R-:W-:Y:S02]  /*a320*/  IADD3 R119, P1, R6, R3.reuse, RZ ;  /* 0x0000000306777210 */ /* 0x081fe40007f3e0ff */
[----:B-1----:R-:W-:-:S03]  /*a330*/  IADD3 R118, P2, R7, R3, RZ ;  /* 0x0000000307767210 */ /* 0x002fc60007f5e0ff */
[----:B------:R0:W-:Y:S01]  /*a340*/  STL [R1+0x3c8], R119 ;  /* 0x0003c87701007387 */ /* 0x0001e20000100800 */
[----:B--2---:R-:W-:-:S03]  /*a350*/  LEA.HI.X.SX32 R120, R32, R2, 0x1, P0 ;  /* 0x0000000220787211 */ /* 0x004fc600000f0eff */
[----:B------:R1:W-:Y:S01]  /*a360*/  STL [R1+0x3d0], R118 ;  /* 0x0003d07601007387 */ /* 0x0003e20000100800 */
[----:B------:R-:W-:-:S03]  /*a370*/  CS2R R32, SRZ ;  /* 0x0000000000207805 */ /* 0x000fc6000001ff00 */
[----:B------:R-:W-:Y:S01]  /*a380*/  STL [R1+0x3bc], R120 ;  /* 0x0003bc7801007387 */ /* 0x000fe20000100800 */
[-C--:B0-----:R-:W-:Y:S01]  /*a390*/  LEA.HI.X.SX32 R119, R6, R2.reuse, 0x1, P1 ;  /* 0x0000000206777211 */ /* 0x081fe200008f0eff */
[----:B------:R-:W-:Y:S01]  /*a3a0*/  IMAD R6, R42, 0x2, R25 ;  /* 0x000000022a067824 */ /* 0x000fe200078e0219 */
[----:B-1----:R-:W-:-:S03]  /*a3b0*/  LEA.HI.X.SX32 R118, R7, R2, 0x1, P2 ;  /* 0x0000000207767211 */ /* 0x002fc600010f0eff */
[----:B------:R0:W-:Y:S01]  /*a3c0*/  STL [R1+0x3c4], R119 ;  /* 0x0003c47701007387 */ /* 0x0001e20000100800 */
[----:B------:R-:W-:-:S03]  /*a3d0*/  IADD3 R7, P0, R8, R3, RZ ;  /* 0x0000000308077210 */ /* 0x000fc60007f1e0ff */
[----:B------:R1:W-:Y:S04]  /*a3e0*/  STL [R1+0x3cc], R118 ;  /* 0x0003cc7601007387 */ /* 0x0003e80000100800 */
[----:B------:R2:W-:Y:S01]  /*a3f0*/  STL [R1+0x3e0], R7 ;  /* 0x0003e00701007387 */ /* 0x0005e20000100800 */
[-C--:B0-----:R-:W-:Y:S02]  /*a400*/  IADD3 R119, P1, R24, R3.reuse, RZ ;  /* 0x0000000318777210 */ /* 0x081fe40007f3e0ff */
[----:B-1----:R-:W-:-:S03]  /*a410*/  IADD3 R118, P2, R4, R3, RZ ;  /* 0x0000000304767210 */ /* 0x002fc60007f5e0ff */
[----:B------:R0:W-:Y:S01]  /*a420*/  STL [R1+0x3e8], R119 ;  /* 0x0003e87701007387 */ /* 0x0001e20000100800 */
[----:B--2---:R-:W-:-:S03]  /*a430*/  IMAD R7, R42, 0x4, R6 ;  /* 0x000000042a077824 */ /* 0x004fc600078e0206 */
[----:B------:R1:W-:Y:S01]  /*a440*/  STL [R1+0x3f0], R118 ;  /* 0x0003f07601007387 */ /* 0x0003e20000100800 */
[-C--:B0-----:R-:W-:Y:S02]  /*a450*/  LEA.HI.X.SX32 R119, R8, R2.reuse, 0x1, P0 ;  /* 0x0000000208777211 */ /* 0x081fe400000f0eff */
[-C--:B------:R-:W-:Y:S01]  /*a460*/  LEA.HI.X.SX32 R8, R4, R2.reuse, 0x1, P2 ;  /* 0x0000000204087211 */ /* 0x080fe200010f0eff */
[----:B------:R-:W-:Y:S01]  /*a470*/  IMAD R4, R42, 0x2, R7 ;  /* 0x000000022a047824 */ /* 0x000fe200078e0207 */
[----:B-1----:R-:W-:Y:S01]  /*a480*/  LEA.HI.X.SX32 R118, R24, R2, 0x1, P1 ;  /* 0x0000000218767211 */ /* 0x002fe200008f0eff */
[----:B------:R0:W-:Y:S02]  /*a490*/  STL [R1+0x3dc], R119 ;  /* 0x0003dc7701007387 */ /* 0x0001e40000100800 */
[----:B------:R-:W-:Y:S02]  /*a4a0*/  IMAD R24, R42, 0x2, R4 ;  /* 0x000000022a187824 */ /* 0x000fe400078e0204 */
[----:B------:R1:W-:Y:S04]  /*a4b0*/  STL [R1+0x3e4], R118 ;  /* 0x0003e47601007387 */ /* 0x0003e80000100800 */
[----:B------:R2:W-:Y:S01]  /*a4c0*/  STL [R1+0x3ec], R8 ;  /* 0x0003ec0801007387 */ /* 0x0005e20000100800 */
[----:B0-----:R-:W-:-:S02]  /*a4d0*/  IADD3 R119, P0, R26, R3, RZ ;  /* 0x000000031a777210 */ /* 0x001fc40007f1e0ff */
[----:B-1----:R-:W-:-:S03]  /*a4e0*/  IADD3 R118, P1, R5, R3, RZ ;  /* 0x0000000305767210 */ /* 0x002fc60007f3e0ff */
[----:B------:R0:W-:Y:S01]  /*a4f0*/  STL [R1+0x3f8], R119 ;  /* 0x0003f87701007387 */ /* 0x0001e20000100800 */
[----:B--2---:R-:W-:-:S03]  /*a500*/  IADD3 R8, P2, R25, R3, RZ ;  /* 0x0000000319087210 */ /* 0x004fc60007f5e0ff */
[----:B------:R1:W-:Y:S04]  /*a510*/  STL [R1+0x400], R118 ;  /* 0x0004007601007387 */ /* 0x0003e80000100800 */
[----:B------:R2:W-:Y:S01]  /*a520*/  STL [R1+0x408], R8 ;  /* 0x0004080801007387 */ /* 0x0005e20000100800 */
[-C--:B0-----:R-:W-:Y:S02]  /*a530*/  LEA.HI.X.SX32 R119, R26, R2.reuse, 0x1, P0 ;  /* 0x000000021a777211 */ /* 0x081fe400000f0eff */
[----:B------:R-:W-:Y:S02]  /*a540*/  CS2R R26, SRZ ;  /* 0x00000000001a7805 */ /* 0x000fe4000001ff00 */
[-C--:B-1----:R-:W-:Y:S01]  /*a550*/  LEA.HI.X.SX32 R118, R25, R2.reuse, 0x1, P2 ;  /* 0x0000000219767211 */ /* 0x082fe200010f0eff */
[----:B------:R0:W-:Y:S01]  /*a560*/  STL [R1+0x3f4], R119 ;  /* 0x0003f47701007387 */ /* 0x0001e20000100800 */
[----:B--2---:R-:W-:Y:S01]  /*a570*/  LEA.HI.X.SX32 R8, R5, R2, 0x1, P1 ;  /* 0x0000000205087211 */ /* 0x004fe200008f0eff */
[----:B------:R-:W-:-:S04]  /*a580*/  IMAD R5, R42, 0x2, R24 ;  /* 0x000000022a057824 */ /* 0x000fc800078e0218 */
[----:B------:R1:W-:Y:S01]  /*a590*/  STL [R1+0x3fc], R8 ;  /* 0x0003fc0801007387 */ /* 0x0003e20000100800 */
[----:B0-----:R-:W-:-:S03]  /*a5a0*/  IADD3 R119, P2, R4, R3, RZ ;  /* 0x0000000304777210 */ /* 0x001fc60007f5e0ff */
[----:B------:R0:W-:Y:S01]  /*a5b0*/  STL [R1+0x404], R118 ;  /* 0x0004047601007387 */ /* 0x0001e20000100800 */
[----:B------:R-:W-:Y:S02]  /*a5c0*/  LEA.HI.X.SX32 R4, R4, R2, 0x1, P2 ;  /* 0x0000000204047211 */ /* 0x000fe400010f0eff */
[-C--:B-1----:R-:W-:Y:S02]  /*a5d0*/  IADD3 R8, P0, R6, R3.reuse, RZ ;  /* 0x0000000306087210 */ /* 0x082fe40007f1e0ff */
[----:B0-----:R-:W-:-:S03]  /*a5e0*/  IADD3 R118, P1, R7, R3, RZ ;  /* 0x0000000307767210 */ /* 0x001fc60007f3e0ff */
[----:B------:R0:W-:Y:S04]  /*a5f0*/  STL [R1+0x410], R8 ;  /* 0x0004100801007387 */ /* 0x0001e80000100800 */
[----:B------:R1:W-:Y:S04]  /*a600*/  STL [R1+0x420], R118 ;  /* 0x0004207601007387 */ /* 0x0003e80000100800 */
[----:B------:R-:W-:Y:S01]  /*a610*/  STL [R1+0x428], R119 ;  /* 0x0004287701007387 */ /* 0x000fe20000100800 */
[----:B0-----:R-:W-:Y:S01]  /*a620*/  IMAD R8, R42, 0x2, R5 ;  /* 0x000000022a087824 */ /* 0x001fe200078e0205 */
[----:B-1----:R-:W-:-:S03]  /*a630*/  LEA.HI.X.SX32 R118, R6, R2, 0x1, P0 ;  /* 0x0000000206767211 */ /* 0x002fc600000f0eff */
[----:B------:R-:W-:Y:S01]  /*a640*/  IMAD R42, R42, 0x2, R8 ;  /* 0x000000022a2a7824 */ /* 0x000fe200078e0208 */
[----:B------:R-:W-:Y:S02]  /*a650*/  LEA.HI.X.SX32 R6, R7, R2, 0x1, P1 ;  /* 0x0000000207067211 */ /* 0x000fe400008f0eff */
[-C--:B------:R-:W-:Y:S01]  /*a660*/  IADD3 R7, P0, R24, R3.reuse, RZ ;  /* 0x0000000318077210 */ /* 0x080fe20007f1e0ff */
[----:B------:R-:W-:Y:S04]  /*a670*/  STL [R1+0x40c], R118 ;  /* 0x00040c7601007387 */ /* 0x000fe80000100800 */
[----:B------:R0:W-:Y:S04]  /*a680*/  STL [R1+0x41c], R6 ;  /* 0x00041c0601007387 */ /* 0x0001e80000100800 */
[----:B------:R1:W-:Y:S04]  /*a690*/  STL [R1+0x424], R4 ;  /* 0x0004240401007387 */ /* 0x0003e80000100800 */
[----:B------:R2:W-:Y:S01]  /*a6a0*/  STL [R1+0x42c], R7 ;  /* 0x00042c0701007387 */ /* 0x0005e20000100800 */
[----:B0-----:R-:W-:-:S02]  /*a6b0*/  IADD3 R6, P1, R5, R3, RZ ;  /* 0x0000000305067210 */ /* 0x001fc40007f3e0ff */
[----:B-1----:R-:W-:-:S03]  /*a6c0*/  IADD3 R4, P2, R8, R3, RZ ;  /* 0x0000000308047210 */ /* 0x002fc60007f5e0ff */
[----:B------:R0:W-:Y:S01]  /*a6d0*/  STL [R1+0x430], R6 ;  /* 0x0004300601007387 */ /* 0x0001e20000100800 */
[----:B------:R-:W-:Y:S02]  /*a6e0*/  IADD3 R3, P3, R42, R3, RZ ;  /* 0x000000032a037210 */ /* 0x000fe40007f7e0ff */
[----:B--2---:R-:W-:Y:S01]  /*a6f0*/  LOP3.LUT R7, R9, 0x20, RZ, 0x3c, !PT ;  /* 0x0000002009077812 */ /* 0x004fe200078e3cff */
[----:B------:R1:W-:Y:S04]  /*a700*/  STL [R1+0x434], R4 ;  /* 0x0004340401007387 */ /* 0x0003e80000100800 */
[----:B------:R2:W-:Y:S01]  /*a710*/  STL [R1+0x250], R3 ;  /* 0x0002500301007387 */ /* 0x0005e20000100800 */
[----:B0-----:R-:W-:Y:S02]  /*a720*/  LEA.HI.X.SX32 R6, R24, R2, 0x1, P0 ;  /* 0x0000000218067211 */ /* 0x001fe400000f0eff */
[----:B------:R-:W-:-:S02]  /*a730*/  CS2R R24, SRZ ;  /* 0x0000000000187805 */ /* 0x000fc4000001ff00 */
[-C--:B-1----:R-:W-:Y:S01]  /*a740*/  LEA.HI.X.SX32 R4, R5, R2.reuse, 0x1, P1 ;  /* 0x0000000205047211 */ /* 0x082fe200008f0eff */
[----:B------:R0:W-:Y:S01]  /*a750*/  STL [R1+0x240], R6 ;  /* 0x0002400601007387 */ /* 0x0001e20000100800 */
[C---:B------:R-:W-:Y:S02]  /*a760*/  LOP3.LUT R5, R9.reuse, 0x40, RZ, 0x3c, !PT ;  /* 0x0000004009057812 */ /* 0x040fe400078e3cff */
[-C--:B--2---:R-:W-:Y:S01]  /*a770*/  LEA.HI.X.SX32 R3, R8, R2.reuse, 0x1, P2 ;  /* 0x0000000208037211 */ /* 0x084fe200010f0eff */
[----:B------:R1:W-:Y:S01]  /*a780*/  STL [R1+0x248], R4 ;  /* 0x0002480401007387 */ /* 0x0003e20000100800 */
[----:B------:R-:W-:Y:S02]  /*a790*/  LEA.HI.X.SX32 R2, R42, R2, 0x1, P3 ;  /* 0x000000022a027211 */ /* 0x000fe400018f0eff */
[----:B------:R-:W-:Y:S02]  /*a7a0*/  CS2R R42, SRZ ;  /* 0x00000000002a7805 */ /* 0x000fe4000001ff00 */
[C---:B------:R-:W-:Y:S01]  /*a7b0*/  LOP3.LUT R8, R9.reuse, 0x10, RZ, 0x3c, !PT ;  /* 0x0000001009087812 */ /* 0x040fe200078e3cff */
[----:B------:R2:W-:Y:S01]  /*a7c0*/  STL [R1+0x24c], R3 ;  /* 0x00024c0301007387 */ /* 0x0005e20000100800 */
[----:B0-----:R-:W-:-:S03]  /*a7d0*/  LOP3.LUT R6, R9, 0x30, RZ, 0x3c, !PT ;  /* 0x0000003009067812 */ /* 0x001fc600078e3cff */
[----:B------:R0:W-:Y:S01]  /*a7e0*/  STL [R1+0x244], R2 ;  /* 0x0002440201007387 */ /* 0x0001e20000100800 */
[C---:B-1----:R-:W-:Y:S02]  /*a7f0*/  LOP3.LUT R4, R9.reuse, 0x50, RZ, 0x3c, !PT ;  /* 0x0000005009047812 */ /* 0x042fe400078e3cff */
[----:B--2---:R-:W-:Y:S02]  /*a800*/  LOP3.LUT R3, R9, 0x60, RZ, 0x3c, !PT ;  /* 0x0000006009037812 */ /* 0x004fe400078e3cff */
[----:B0-----:R-:W-:-:S05]  /*a810*/  SHF.R.S32.HI R2, RZ, 0x7, R144 ;  /* 0x00000007ff027819 */ /* 0x001fca0000011490 */
[----:B------:R0:W-:Y:S02]  /*a820*/  STL [R1+0x484], R2 ;  /* 0x0004840201007387 */ /* 0x0001e40000100800 */
[----:B0-----:R-:W-:-:S07]  /*a830*/  LOP3.LUT R2, R9, 0x70, RZ, 0x3c, !PT ;  /* 0x0000007009027812 */ /* 0x001fce00078e3cff */
.L_x_2:
[----:B------:R-:W2:Y:S04]  /*a840*/  LDL R119, [R1+0x244] ;  /* 0x0002440001777983 */ /* 0x000ea80000100800 */
[----:B------:R-:W2:Y:S01]  /*a850*/  LDL R118, [R1+0x250] ;  /* 0x0002500001767983 */ /* 0x000ea20000100800 */
[----:B------:R-:W-:Y:S01]  /*a860*/  UIMAD UR13, UR4, -0x80, UR5 ;  /* 0xffffff80040d78a4 */ /* 0x000fe2000f8e0205 */
[----:B------:R-:W0:Y:S02]  /*a870*/  S2R R120, SR_TID.X ;  /* 0x0000000000787919 */ /* 0x000e240000002100 */
[----:B------:R1:W-:Y:S04]  /*a880*/  STL [R1+0x6cc], R111 ;  /* 0x0006cc6f01007387 */ /* 0x0003e80000100800 */
[----:B------:R-:W-:Y:S04]  /*a890*/  STL [R1+0x6c8], R89 ;  /* 0x0006c85901007387 */ /* 0x000fe80000100800 */
[----:B------:R-:W-:Y:S04]  /*a8a0*/  STL [R1+0x6c4], R103 ;  /* 0x0006c46701007387 */ /* 0x000fe80000100800 */
[----:B------:R3:W-:Y:S04]  /*a8b0*/  STL [R1+0x6c0], R13 ;  /* 0x0006c00d01007387 */ /* 0x0007e80000100800 */
[----:B-----5:R4:W-:Y:S04]  /*a8c0*/  STL [R1+0x568], R0 ;  /* 0x0005680001007387 */ /* 0x0209e80000100800 */
[----:B-1----:R-:W2:Y:S01]  /*a8d0*/  LDL R111, [R1+0x434] ;  /* 0x00043400016f7983 */ /* 0x002ea20000100800 */
[----:B------:R-:W1:Y:S01]  /*a8e0*/  S2R R121, SR_TID.X ;  /* 0x0000000000797919 */ /* 0x000e620000002100 */
[----:B0-----:R-:W-:Y:S01]  /*a8f0*/  SHF.R.U32.HI R120, RZ, 0x6, R120 ;  /* 0x00000006ff787819 */ /* 0x001fe20000011678 */
[----:B---3--:R-:W0:Y:S03]  /*a900*/  S2R R13, SR_TID.X ;  /* 0x00000000000d7919 */ /* 0x008e260000002100 */
[----:B------:R-:W-:Y:S01]  /*a910*/  SGXT.U32 R120, R120, 0x1 ;  /* 0x000000017878781a */ /* 0x000fe20000000000 */
[----:B------:R-:W3:Y:S03]  /*a920*/  LDL R159, [R1+0x248] ;  /* 0x00024800019f7983 */ /* 0x000ee60000100800 */
[----:B------:R-:W-:Y:S01]  /*a930*/  LOP3.LUT R120, R120, 0x4, RZ, 0xfc, !PT ;  /* 0x0000000478787812 */ /* 0x000fe200078efcff */
[----:B------:R-:W3:Y:S03]  /*a940*/  LDL R103, [R1+0x240] ;  /* 0x0002400001677983 */ /* 0x000ee60000100800 */
[----:B------:R-:W-:Y:S01]  /*a950*/  ISETP.GE.AND P2, PT, R120, UR13, PT ;  /* 0x0000000d78007c0c */ /* 0x000fe2000bf46270 */
[----:B------:R-:W3:Y:S04]  /*a960*/  LDL R89, [R1+0x42c] ;  /* 0x00042c0001597983 */ /* 0x000ee80000100800 */
[----:B------:R-:W3:Y:S01]  /*a970*/  LDL R120, [R1+0x24c] ;  /* 0x00024c0001787983 */ /* 0x000ee20000100800 */
[----:B------:R-:W-:-:S03]  /*a980*/  PRMT R141, RZ, 0x7610, R141 ;  /* 0x00007610ff8d7816 */ /* 0x000fc6000000008d */
[----:B----4-:R-:W4:Y:S01]  /*a990*/  LDL R0, [R1+0x428] ;  /* 0x0004280001007983 */ /* 0x010f220000100800 */
[----:B-1----:R-:W-:-:S04]  /*a9a0*/  SHF.R.U32.HI R121, RZ, 0x6, R121 ;  /* 0x00000006ff797819 */ /* 0x002fc80000011679 */
[----:B------:R-:W-:-:S04]  /*a9b0*/  SGXT.U32 R121, R121, 0x1 ;  /* 0x000000017979781a */ /* 0x000fc80000000000 */
[----:B------:R-:W-:-:S04]  /*a9c0*/  LOP3.LUT R121, R121, 0x2, RZ, 0xfc, !PT ;  /* 0x0000000279797812 */ /* 0x000fc800078efcff */
[----:B------:R-:W-:Y:S02]  /*a9d0*/  ISETP.GE.AND P0, PT, R121, UR13, PT ;  /* 0x0000000d79007c0c */ /* 0x000fe4000bf06270 */
[----:B------:R-:W1:Y:S01]  /*a9e0*/  S2R R121, SR_TID.X ;  /* 0x0000000000797919 */ /* 0x000e620000002100 */
[----:B0-----:R-:W-:Y:S02]  /*a9f0*/  SHF.R.U32.HI R13, RZ, 0x6, R13 ;  /* 0x00000006ff0d7819 */ /* 0x001fe4000001160d */
[----:B-1----:R-:W-:-:S04]  /*aa00*/  SHF.R.U32.HI R121, RZ, 0x6, R121 ;  /* 0x00000006ff797819 */ /* 0x002fc80000011679 */
[----:B------:R-:W-:-:S04]  /*aa10*/  SGXT.U32 R121, R121, 0x1 ;  /* 0x000000017979781a */ /* 0x000fc80000000000 */
[----:B------:R-:W-:-:S04]  /*aa20*/  LOP3.LUT R121, R121, 0x6, RZ, 0xfc, !PT ;  /* 0x0000000679797812 */ /* 0x000fc800078efcff */
[----:B------:R-:W-:Y:S02]  /*aa30*/  ISETP.GE.AND P3, PT, R121, UR13, PT ;  /* 0x0000000d79007c0c */ /* 0x000fe4000bf66270 */
[----:B------:R-:W4:Y:S01]  /*aa40*/  LDL R121, [R1+0x430] ;  /* 0x0004300001797983 */ /* 0x000f220000100800 */
[----:B------:R-:W-:-:S04]  /*aa50*/  SGXT.U32 R13, R13, 0x1 ;  /* 0x000000010d0d781a */ /* 0x000fc80000000000 */
[----:B------:R-:W-:-:S04]  /*aa60*/  LOP3.LUT R13, R13, 0x8, RZ, 0xfc, !PT ;  /* 0x000000080d0d7812 */ /* 0x000fc800078efcff */
[----:B------:R-:W-:Y:S02]  /*aa70*/  ISETP.GE.AND P4, PT, R13, UR13, PT ;  /* 0x0000000d0d007c0c */ /* 0x000fe4000bf86270 */
[----:B------:R-:W4:Y:S04]  /*aa80*/  LDL R13, [R1+0x424] ;  /* 0x00042400010d7983 */ /* 0x000f280000100800 */
[----:B--2---:R0:W2:Y:S02]  /*aa90*/  @!P0 LDG.E.U8 R141, desc[UR18][R118.64] ;  /* 0x00000012768d8981 */ /* 0x0040a4000c1e1100 */
[----:B0-----:R-:W0:Y:S01]  /*aaa0*/  S2R R119, SR_TID.X ;  /* 0x0000000000777919 */ /* 0x001e220000002100 */
[----:B------:R-:W1:Y:S01]  /*aab0*/  S2R R118, SR_TID.X ;  /* 0x0000000000767919 */ /* 0x000e620000002100 */
[----:B0-----:R-:W-:-:S02]  /*aac0*/  SHF.R.U32.HI R119, RZ, 0x6, R119 ;  /* 0x00000006ff777819 */ /* 0x001fc40000011677 */
[----:B-1----:R-:W-:Y:S02]  /*aad0*/  SHF.R.U32.HI R118, RZ, 0x6, R118 ;  /* 0x00000006ff767819 */ /* 0x002fe40000011676 */
[----:B------:R-:W-:Y:S02]  /*aae0*/  SGXT.U32 R119, R119, 0x1 ;  /* 0x000000017777781a */ /* 0x000fe40000000000 */
[----:B------:R-:W-:Y:S02]  /*aaf0*/  SGXT.U32 R118, R118, 0x1 ;  /* 0x000000017676781a */ /* 0x000fe40000000000 */
[----:B------:R-:W-:Y:S02]  /*ab00*/  LOP3.LUT R119, R119, 0xc, RZ, 0xfc, !PT ;  /* 0x0000000c77777812 */ /* 0x000fe400078efcff */
[----:B------:R-:W-:Y:S02]  /*ab10*/  LOP3.LUT R118, R118, 0xa, RZ, 0xfc, !PT ;  /* 0x0000000a76767812 */ /* 0x000fe400078efcff */
[----:B------:R-:W-:Y:S01]  /*ab20*/  ISETP.GE.AND P0, PT, R119, UR13, PT ;  /* 0x0000000d77007c0c */ /* 0x000fe2000bf06270 */
[----:B---3--:R-:W-:Y:S01]  /*ab30*/  @!P2 IMAD.MOV.U32 R119, RZ, RZ, R120 ;  /* 0x000000ffff77a224 */ /* 0x008fe200078e0078 */
[----:B------:R-:W-:Y:S01]  /*ab40*/  ISETP.GE.AND P1, PT, R118, UR13, PT ;  /* 0x0000000d76007c0c */ /* 0x000fe2000bf26270 */
[----:B------:R-:W-:Y:S01]  /*ab50*/  @!P2 IMAD.MOV.U32 R118, RZ, RZ, R111 ;  /* 0x000000ffff76a224 */ /* 0x000fe200078e006f */
[----:B------:R-:W3:Y:S04]  /*ab60*/  LDL R120, [R1+0x41c] ;  /* 0x00041c0001787983 */ /* 0x000ee80000100800 */
[----:B------:R-:W2:Y:S01]  /*ab70*/  LDL R111, [R1+0x420] ;  /* 0x00042000016f7983 */ /* 0x000ea20000100800 */
[----:B------:R-:W-:-:S02]  /*ab80*/  PRMT R140, RZ, 0x7610, R140 ;  /* 0x00007610ff8c7816 */ /* 0x000fc4000000008c */
[----:B------:R-:W-:-:S04]  /*ab90*/  PRMT R139, RZ, 0x7610, R139 ;  /* 0x00007610ff8b7816 */ /* 0x000fc8000000008b */
[----:B------:R0:W2:Y:S02]  /*aba0*/  @!P2 LDG.E.U8 R140, desc[UR18][R118.64] ;  /* 0x00000012768ca981 */ /* 0x0000a4000c1e1100 */
[----:B0-----:R-:W-:Y:S01]  /*abb0*/  @!P3 IMAD.MOV.U32 R119, RZ, RZ, R159 ;  /* 0x000000ffff77b224 */ /* 0x001fe200078e009f */
[----:B------:R-:W-:Y:S01]  /*abc0*/  PRMT R138, RZ, 0x7610, R138 ;  /* 0x00007610ff8a7816 */ /* 0x000fe2000000008a */
[----:B------:R-:W2:Y:S01]  /*abd0*/  LDL R159, [R1+0x3fc] ;  /* 0x0003fc00019f7983 */ /* 0x000ea20000100800 */
[----:B------:R-:W-:Y:S02]  /*abe0*/  PRMT R137, RZ, 0x7610, R137 ;  /* 0x00007610ff897816 */ /* 0x000fe40000000089 */
[----:B------:R-:W-:Y:S01]  /*abf0*/  PRMT R136, RZ, 0x7610, R136 ;  /* 0x00007610ff887816 */ /* 0x000fe20000000088 */
[----:B----4-:R-:W-:-:S05]  /*ac00*/  @!P3 IMAD.MOV.U32 R118, RZ, RZ, R121 ;  /* 0x000000ffff76b224 */ /* 0x010fca00078e0079 */
[----:B------:R0:W4:Y:S02]  /*ac10*/  @!P3 LDG.E.U8 R139, desc[UR18][R118.64] ;  /* 0x00000012768bb981 */ /* 0x000124000c1e1100 */
[----:B0-----:R-:W-:Y:S02]  /*ac20*/  @!P4 IMAD.MOV.U32 R118, RZ, RZ, R89 ;  /* 0x000000ffff76c224 */ /* 0x001fe400078e0059 */
[----:B------:R-:W-:Y:S01]  /*ac30*/  @!P4 IMAD.MOV.U32 R119, RZ, RZ, R103 ;  /* 0x000000ffff77c224 */ /* 0x000fe200078e0067 */
[----:B------:R-:W0:Y:S01]  /*ac40*/  S2R R89, SR_TID.X ;  /* 0x0000000000597919 */ /* 0x000e220000002100 */
[----:B------:R-:W1:Y:S03]  /*ac50*/  S2R R103, SR_TID.X ;  /* 0x0000000000677919 */ /* 0x000e660000002100 */
[----:B------:R0:W4:Y:S02]  /*ac60*/  @!P4 LDG.E.U8 R138, desc[UR18][R118.64] ;  /* 0x00000012768ac981 */ /* 0x000124000c1e1100 */
[----:B0-----:R-:W-:-:S02]  /*ac70*/  @!P1 IMAD.MOV.U32 R118, RZ, RZ, R0 ;  /* 0x000000ffff769224 */ /* 0x001fc400078e0000 */
[----:B------:R-:W-:Y:S01]  /*ac80*/  @!P1 IMAD.MOV.U32 R119, RZ, RZ, R13 ;  /* 0x000000ffff779224 */ /* 0x000fe200078e000d */
[----:B------:R-:W4:Y:S04]  /*ac90*/  LDL R0, [R1+0x408] ;  /* 0x0004080001007983 */ /* 0x000f280000100800 */
[----:B------:R3:W4:Y:S04]  /*aca0*/  @!P1 LDG.E.U8 R137, desc[UR18][R118.64] ;  /* 0x0000001276899981 */ /* 0x000728000c1e1100 */
[----:B------:R-:W4:Y:S01]  /*acb0*/  LDL R13, [R1+0x404] ;  /* 0x00040400010d7983 */ /* 0x000f220000100800 */
[----:B------:R-:W-:-:S02]  /*acc0*/  SHF.R.U32.HI R89, RZ, 0x6, R89 ;  /* 0x00000006ff597819 */ /* 0x000fc40000011659 */
[----:B-1----:R-:W-:Y:S02]  /*acd0*/  SHF.R.U32.HI R103, RZ, 0x6, R103 ;  /* 0x00000006ff677819 */ /* 0x002fe40000011667 */
[----:B------:R-:W-:Y:S02]  /*ace0*/  SGXT.U32 R89, R89, 0x1 ;  /* 0x000000015959781a */ /* 0x000fe40000000000 */
[----:B------:R-:W-:Y:S02]  /*acf0*/  SGXT.U32 R103, R103, 0x1 ;  /* 0x000000016767781a */ /* 0x000fe40000000000 */
[----:B------:R-:W-:Y:S02]  /*ad00*/  LOP3.LUT R89, R89, 0x12, RZ, 0xfc, !PT ;  /* 0x0000001259597812 */ /* 0x000fe400078efcff */
[----:B------:R-:W-:Y:S02]  /*ad10*/  LOP3.LUT R103, R103, 0x10, RZ, 0xfc, !PT ;  /* 0x0000001067677812 */ /* 0x000fe400078efcff */
[----:B------:R-:W-:-:S02]  /*ad20*/  ISETP.GE.AND P4, PT, R89, UR13, PT ;  /* 0x0000000d59007c0c */ /* 0x000fc4000bf86270 */
[----:B------:R-:W-:Y:S01]  /*ad30*/  ISETP.GE.AND P3, PT, R103, UR13, PT ;  /* 0x0000000d67007c0c */ /* 0x000fe2000bf66270 */
[----:B------:R-:W4:Y:S04]  /*ad40*/  LDL R89, [R1+0x410] ;  /* 0x0004100001597983 */ /* 0x000f280000100800 */
[----:B------:R-:W4:Y:S01]  /*ad50*/  LDL R103, [R1+0x40c] ;  /* 0x00040c0001677983 */ /* 0x000f220000100800 */
[----:B---3--:R-:W-:Y:S02]  /*ad60*/  @!P0 IMAD.MOV.U32 R119, RZ, RZ, R120 ;  /* 0x000000ffff778224 */ /* 0x008fe400078e0078 */
[----:B--2---:R-:W-:-:S05]  /*ad70*/  @!P0 IMAD.MOV.U32 R118, RZ, RZ, R111 ;  /* 0x000000ffff768224 */ /* 0x004fca00078e006f */
[----:B------:R0:W2:Y:S04]  /*ad80*/  @!P0 LDG.E.U8 R136, desc[UR18][R118.64] ;  /* 0x0000001276888981 */ /* 0x0000a8000c1e1100 */
[----:B------:R-:W0:Y:S04]  /*ad90*/  LDL R118, [R1+0x414] ;  /* 0x0004140001767983 */ /* 0x000e280000100800 */
[----:B------:R-:W0:Y:S01]  /*ada0*/  LDL R119, [R1+0x418] ;  /* 0x0004180001777983 */ /* 0x000e220000100800 */
[----:B------:R-:W1:Y:S01]  /*adb0*/  S2R R121, SR_TID.X ;  /* 0x0000000000797919 */ /* 0x000e620000002100 */
[----:B------:R-:W3:Y:S01]  /*adc0*/  S2R R111, SR_TID.X ;  /* 0x00000000006f7919 */ /* 0x000ee20000002100 */
[----:B------:R-:W3:Y:S01]  /*add0*/  S2R R120, SR_TID.X ;  /* 0x0000000000787919 */ /* 0x000ee20000002100 */
[----:B-1----:R-:W-:-:S04]  /*ade0*/  LEA.HI R121, R121, 0xe, RZ, 0x1a ;  /* 0x0000000e79797811 */ /* 0x002fc800078fd0ff */
[----:B------:R-:W-:Y:S02]  /*adf0*/  ISETP.GE.AND P2, PT, R121, UR13, PT ;  /* 0x0000000d79007c0c */ /* 0x000fe4000bf46270 */
[----:B---3--:R-:W-:Y:S01]  /*ae00*/  SHF.R.U32.HI R111, RZ, 0x6, R111 ;  /* 0x00000006ff6f7819 */ /* 0x008fe2000001166f */
[----:B------:R-:W3:Y:S01]  /*ae10*/  LDL R121, [R1+0x400] ;  /* 0x0004000001797983 */ /* 0x000ee20000100800 */
[----:B------:R-:W-:Y:S02]  /*ae20*/  SHF.R.U32.HI R120, RZ, 0x6, R120 ;  /* 0x00000006ff787819 */ /* 0x000fe40000011678 */
[----:B------:R-:W-:Y:S02]  /*ae30*/  SGXT.U32 R111, R111, 0x1 ;  /* 0x000000016f6f781a */ /* 0x000fe40000000000 */
[----:B------:R-:W-:Y:S02]  /*ae40*/  SGXT.U32 R120, R120, 0x1 ;  /* 0x000000017878781a */ /* 0x000fe40000000000 */
[----:B------:R-:W-:-:S02]  /*ae50*/  LOP3.LUT R111, R111, 0x16, RZ, 0xfc, !PT ;  /* 0x000000166f6f7812 */ /* 0x000fc400078efcff */
[----:B------:R-:W-:Y:S02]  /*ae60*/  LOP3.LUT R120, R120, 0x14, RZ, 0xfc, !PT ;  /* 0x0000001478787812 */ /* 0x000fe400078efcff */
[----:B------:R-:W-:Y:S02]  /*ae70*/  PRMT R135, RZ, 0x7610, R135 ;  /* 0x00007610ff877816 */ /* 0x000fe40000000087 */
[----:B------:R-:W-:Y:S02]  /*ae80*/  ISETP.GE.AND P0, PT, R120, UR13, PT ;  /* 0x0000000d78007c0c */ /* 0x000fe4000bf06270 */
[----:B------:R-:W-:Y:S01]  /*ae90*/  ISETP.GE.AND P1, PT, R111, UR13, PT ;  /* 0x0000000d6f007c0c */ /* 0x000fe2000bf26270 */
[----:B------:R-:W2:Y:S04]  /*aea0*/  LDL R120, [R1+0x3f4] ;  /* 0x0003f40001787983 */ /* 0x000ea80000100800 */
[----:B------:R-:W2:Y:S01]  /*aeb0*/  LDL R111, [R1+0x3f8] ;  /* 0x0003f800016f7983 */ /* 0x000ea20000100800 */
[----:B------:R-:W-:-:S02]  /*aec0*/  PRMT R134, RZ, 0x7610, R134 ;  /* 0x00007610ff867816 */ /* 0x000fc40000000086 */
[----:B0-----:R-:W-:-:S04]  /*aed0*/  @!P2 LOP3.LUT R119, R119, R118, RZ, 0x3c, !PT ;  /* 0x000000767777a212 */ /* 0x001fc800078e3cff */
[----:B------:R-:W-:-:S04]  /*aee0*/  @!P2 LOP3.LUT R118, R119, R118, RZ, 0x3c, !PT ;  /* 0x000000767776a212 */ /* 0x000fc800078e3cff */
[----:B------:R-:W-:-:S05]  /*aef0*/  @!P2 LOP3.LUT R119, R119, R118, RZ, 0x3c, !PT ;  /* 0x000000767777a212 */ /* 0x000fca00078e3cff */
[----:B------:R4:W2:Y:S02]  /*af00*/  @!P2 LDG.E.U8 R135, desc[UR18][R118.64] ;  /* 0x000000127687a981 */ /* 0x0008a4000c1e1100 */
[----:B----4-:R-:W-:Y:S02]  /*af10*/  @!P3 IMAD.MOV.U32 R118, RZ, RZ, R89 ;  /* 0x000000ffff76b224 */ /* 0x010fe400078e0059 */
[----:B------:R-:W-:Y:S01]  /*af20*/  @!P3 IMAD.MOV.U32 R119, RZ, RZ, R103 ;  /* 0x000000ffff77b224 */ /* 0x000fe200078e0067 */
[----:B------:R-:W4:Y:S04]  /*af30*/  LDL R89, [R1+0x3f0] ;  /* 0x0003f00001597983 */ /* 0x000f280000100800 */
[----:B------:R-:W4:Y:S04]  /*af40*/  LDL R103, [R1+0x3ec] ;  /* 0x0003ec0001677983 */ /* 0x000f280000100800 */
[----:B------:R0:W4:Y:S02]  /*af50*/  @!P3 LDG.E.U8 R134, desc[UR18][R118.64] ;  /* 0x000000127686b981 */ /* 0x000124000c1e1100 */
[----:B0-----:R-:W-:-:S02]  /*af60*/  @!P4 IMAD.MOV.U32 R118, RZ, RZ, R0 ;  /* 0x000000ffff76c224 */ /* 0x001fc400078e0000 */
[----:B------:R-:W-:Y:S01]  /*af70*/  @!P4 IMAD.MOV.U32 R119, RZ, RZ, R13 ;  /* 0x000000ffff77c224 */ /* 0x000fe200078e000d */
[----:B------:R-:W4:Y:S04]  /*af80*/  LDL R0, [R1+0x3e8] ;  /* 0x0003e80001007983 */ /* 0x000f280000100800 */
[----:B------:R-:W4:Y:S01]  /*af90*/  LDL R13, [R1+0x3e4] ;  /* 0x0003e400010d7983 */ /* 0x000f220000100800 */
[----:B------:R-:W-:-:S06]  /*afa0*/  PRMT R133, RZ, 0x7610, R133 ;  /* 0x00007610ff857816 */ /* 0x000fcc0000000085 */
[----:B------:R0:W4:Y:S02]  /*afb0*/  @!P4 LDG.E.U8 R133, desc[UR18][R118.64] ;  /* 0x000000127685c981 */ /* 0x000124000c1e1100 */
[----:B0-----:R-:W0:Y:S01]  /*afc0*/  S2R R119, SR_TID.X ;  /* 0x0000000000777919 */ /* 0x001e220000002100 */
[----:B------:R-:W1:Y:S01]  /*afd0*/  S2R R118, SR_TID.X ;  /* 0x0000000000767919 */ /* 0x000e620000002100 */
[----:B------:R-:W-:Y:S02]  /*afe0*/  PRMT R132, RZ, 0x7610, R132 ;  /* 0x00007610ff847816 */ /* 0x000fe40000000084 */
[----:B------:R-:W-:Y:S02]  /*aff0*/  PRMT R131, RZ, 0x7610, R131 ;  /* 0x00007610ff837816 */ /* 0x000fe40000000083 */
[----:B0-----:R-:W-:Y:S02]  /*b000*/  SHF.R.U32.HI R119, RZ, 0x6, R119 ;  /* 0x00000006ff777819 */ /* 0x001fe40000011677 */
[----:B-1----:R-:W-:-:S02]  /*b010*/  SHF.R.U32.HI R118, RZ, 0x6, R118 ;  /* 0x00000006ff767819 */ /* 0x002fc40000011676 */
[----:B------:R-:W-:Y:S02]  /*b020*/  SGXT.U32 R119, R119, 0x1 ;  /* 0x000000017777781a */ /* 0x000fe40000000000 */
[----:B------:R-:W-:Y:S02]  /*b030*/  SGXT.U32 R118, R118, 0x1 ;  /* 0x000000017676781a */ /* 0x000fe40000000000 */
[----:B------:R-:W-:Y:S02]  /*b040*/  LOP3.LUT R119, R119, 0x1a, RZ, 0xfc, !PT ;  /* 0x0000001a77777812 */ /* 0x000fe400078efcff */
[----:B------:R-:W-:Y:S02]  /*b050*/  LOP3.LUT R118, R118, 0x18, RZ, 0xfc, !PT ;  /* 0x0000001876767812 */ /* 0x000fe400078efcff */
[----:B------:R-:W-:Y:S01]  /*b060*/  ISETP.GE.AND P3, PT, R119, UR13, PT ;  /* 0x0000000d77007c0c */ /* 0x000fe2000bf66270 */
[----:B------:R-:W-:Y:S01]  /*b070*/  @!P0 IMAD.MOV.U32 R119, RZ, RZ, R159 ;  /* 0x000000ffff778224 */ /* 0x000fe200078e009f */
[----:B------:R-:W-:Y:S01]  /*b080*/  ISETP.GE.AND P2, PT, R118, UR13, PT ;  /* 0x0000000d76007c0c */ /* 0x000fe2000bf46270 */
[----:B---3--:R-:W-:Y:S01]  /*b090*/  @!P0 IMAD.MOV.U32 R118, RZ, RZ, R121 ;  /* 0x000000ffff768224 */ /* 0x008fe200078e0079 */
[----:B------:R-:W-:Y:S01]  /*b0a0*/  PRMT R130, RZ, 0x7610, R130 ;  /* 0x00007610ff827816 */ /* 0x000fe20000000082 */
[----:B------:R-:W3:Y:S04]  /*b0b0*/  LDL R159, [R1+0x3cc] ;  /* 0x0003cc00019f7983 */ /* 0x000ee80000100800 */
[----:B------:R2:W3:Y:S02]  /*b0c0*/  @!P0 LDG.E.U8 R132, desc[UR18][R118.64] ;  /* 0x0000001276848981 */ /* 0x0004e4000c1e1100 */
[----:B--2---:R-:W-:-:S02]  /*b0d0*/  @!P1 IMAD.MOV.U32 R118, RZ, RZ, R111 ;  /* 0x000000ffff769224 */ /* 0x004fc400078e006f */
[----:B------:R-:W-:-:S05]  /*b0e0*/  @!P1 IMAD.MOV.U32 R119, RZ, RZ, R120 ;  /* 0x000000ffff779224 */ /* 0x000fca00078e0078 */
[----:B------:R4:W2:Y:S01]  /*b0f0*/  @!P1 LDG.E.U8 R131, desc[UR18][R118.64] ;  /* 0x0000001276839981 */ /* 0x0008a2000c1e1100 */
[----:B------:R-:W-:Y:S01]  /*b100*/  PRMT R129, RZ, 0x7610, R129 ;  /* 0x00007610ff817816 */ /* 0x000fe20000000081 */
[----:B----4-:R-:W-:Y:S01]  /*b110*/  @!P2 IMAD.MOV.U32 R118, RZ, RZ, R89 ;  /* 0x000000ffff76a224 */ /* 0x010fe200078e0059 */
[----:B------:R-:W0:Y:S01]  /*b120*/  S2R R111, SR_TID.X ;  /* 0x00000000006f7919 */ /* 0x000e220000002100 */
[----:B------:R-:W-:Y:S01]  /*b130*/  @!P2 IMAD.MOV.U32 R119, RZ, RZ, R103 ;  /* 0x000000ffff77a224 */ /* 0x000fe200078e0067 */
[----:B------:R-:W1:Y:S04]  /*b140*/  S2R R121, SR_TID.X ;  /* 0x0000000000797919 */ /* 0x000e680000002100 */
[----:B------:R4:W2:Y:S01]  /*b150*/  @!P2 LDG.E.U8 R130, desc[UR18][R118.64] ;  /* 0x000000127682a981 */ /* 0x0008a2000c1e1100 */
[----:B------:R-:W-:-:S03]  /*b160*/  PRMT R128, RZ, 0x7610, R128 ;  /* 0x00007610ff807816 */ /* 0x000fc60000000080 */
[----:B------:R-:W2:Y:S04]  /*b170*/  LDL R103, [R1+0x3c4] ;  /* 0x0003c40001677983 */ /* 0x000ea80000100800 */
[----:B------:R-:W2:Y:S01]  /*b180*/  LDL R89, [R1+0x3c8] ;  /* 0x0003c80001597983 */ /* 0x000ea20000100800 */
[----:B----4-:R-:W-:-:S03]  /*b190*/  @!P3 IMAD.MOV.U32 R118, RZ, RZ, R0 ;  /* 0x000000ffff76b224 */ /* 0x010fc600078e0000 */
[----:B------:R-:W4:Y:S01]  /*b1a0*/  LDL R0, [R1+0x3c0] ;  /* 0x0003c00001007983 */ /* 0x000f220000100800 */
[----:B------:R-:W-:-:S03]  /*b1b0*/  @!P3 IMAD.MOV.U32 R119, RZ, RZ, R13 ;  /* 0x000000ffff77b224 */ /* 0x000fc600078e000d */
[----:B------:R-:W4:Y:S04]  /*b1c0*/  LDL R13, [R1+0x3bc] ;  /* 0x0003bc00010d7983 */ /* 0x000f280000100800 */
[----:B------:R3:W4:Y:S04]  /*b1d0*/  @!P3 LDG.E.U8 R129, desc[UR18][R118.64] ;  /* 0x000000127681b981 */ /* 0x000728000c1e1100 */
[----:B------:R-:W3:Y:S04]  /*b1e0*/  LDL R118, [R1+0x3dc] ;  /* 0x0003dc0001767983 */ /* 0x000ee80000100800 */
[----:B------:R-:W3:Y:S01]  /*b1f0*/  LDL R119, [R1+0x3e0] ;  /* 0x0003e00001777983 */ /* 0x000ee20000100800 */
[----:B0-----:R-:W-:-:S04]  /*b200*/  SHF.R.U32.HI R111, RZ, 0x6, R111 ;  /* 0x00000006ff6f7819 */ /* 0x001fc8000001166f */
[----:B------:R-:W-:-:S04]  /*b210*/  SGXT.U32 R111, R111, 0x1 ;  /* 0x000000016f6f781a */ /* 0x000fc80000000000 */
[----:B------:R-:W-:-:S04]  /*b220*/  LOP3.LUT R111, R111, 0x20, RZ, 0xfc, !PT ;  /* 0x000000206f6f7812 */ /* 0x000fc800078efcff */
[----:B------:R-:W-:Y:S02]  /*b230*/  ISETP.GE.AND P4, PT, R111, UR13, PT ;  /* 0x0000000d6f007c0c */ /* 0x000fe4000bf86270 */
[----:B------:R-:W0:Y:S01]  /*b240*/  S2R R111, SR_TID.X ;  /* 0x00000000006f7919 */ /* 0x000e220000002100 */
[----:B-1----:R-:W-:-:S04]  /*b250*/  SHF.R.U32.HI R121, RZ, 0x6, R121 ;  /* 0x00000006ff797819 */ /* 0x002fc80000011679 */
[----:B------:R-:W-:-:S04]  /*b260*/  SGXT.U32 R121, R121, 0x1 ;  /* 0x000000017979781a */ /* 0x000fc80000000000 */
[----:B------:R-:W-:-:S04]  /*b270*/  LOP3.LUT R121, R121, 0x1c, RZ, 0xfc, !PT ;  /* 0x0000001c79797812 */ /* 0x000fc800078efcff */
[----:B------:R-:W-:Y:S02]  /*b280*/  ISETP.GE.AND P0, PT, R121, UR13, PT ;  /* 0x0000000d79007c0c */ /* 0x000fe4000bf06270 */
[----:B------:R-:W2:Y:S01]  /*b290*/  LDL R121, [R1+0x3d0] ;  /* 0x0003d00001797983 */ /* 0x000ea20000100800 */
[----:B0-----:R-:W-:-:S04]  /*b2a0*/  SHF.R.U32.HI R111, RZ, 0x6, R111 ;  /* 0x00000006ff6f7819 */ /* 0x001fc8000001166f */
[----:B------:R-:W-:-:S04]  /*b2b0*/  SGXT.U32 R111, R111, 0x1 ;  /* 0x000000016f6f781a */ /* 0x000fc80000000000 */
[----:B------:R-:W-:-:S04]  /*b2c0*/  LOP3.LUT R111, R111, 0x22, RZ, 0xfc, !PT ;  /* 0x000000226f6f7812 */ /* 0x000fc800078efcff */
[----:B------:R-:W-:Y:S02]  /*b2d0*/  ISETP.GE.AND P2, PT, R111, UR13, PT ;  /* 0x0000000d6f007c0c */ /* 0x000fe4000bf46270 */
[----:B------:R-:W4:Y:S01]  /*b2e0*/  LDL.LU R111, [R1+0x6cc] ;  /* 0x0006cc00016f7983 */ /* 0x000f220000300800 */
[----:B---3--:R-:W-:-:S04]  /*b2f0*/  @!P0 LOP3.LUT R119, R119, R118, RZ, 0x3c, !PT ;  /* 0x0000007677778212 */ /* 0x008fc800078e3cff */
[----:B------:R-:W-:-:S04]  /*b300*/  @!P0 LOP3.LUT R118, R119, R118, RZ, 0x3c, !PT ;  /* 0x0000007677768212 */ /* 0x000fc800078e3cff */
[----:B------:R-:W-:-:S05]  /*b310*/  @!P0 LOP3.LUT R119, R119, R118, RZ, 0x3c, !PT ;  /* 0x0000007677778212 */ /* 0x000fca00078e3cff */
[----:B------:R0:W3:Y:S04]  /*b320*/  @!P0 LDG.E.U8 R128, desc[UR18][R118.64] ;  /* 0x0000001276808981 */ /* 0x0000e8000c1e1100 */
[----:B------:R-:W0:Y:S04]  /*b330*/  LDL R118, [R1+0x3d4] ;  /* 0x0003d40001767983 */ /* 0x000e280000100800 */
[----:B------:R-:W0:Y:S01]  /*b340*/  LDL R119, [R1+0x3d8] ;  /* 0x0003d80001777983 */ /* 0x000e220000100800 */
[----:B------:R-:W1:Y:S02]  /*b350*/  S2R R120, SR_TID.X ;  /* 0x0000000000787919 */ /* 0x000e640000002100 */
[----:B-1----:R-:W-:-:S04]  /*b360*/  LEA.HI R120, R120, 0x1e, RZ, 0x1a ;  /* 0x0000001e78787811 */ /* 0x002fc800078fd0ff */
[----:B------:R-:W-:Y:S02]  /*b370*/  ISETP.GE.AND P1, PT, R120, UR13, PT ;  /* 0x0000000d78007c0c */ /* 0x000fe4000bf26270 */
[----:B------:R-:W1:Y:S01]  /*b380*/  S2R R120, SR_TID.X ;  /* 0x0000000000787919 */ /* 0x000e620000002100 */
[----:B------:R-:W-:Y:S02]  /*b390*/  PRMT R127, RZ, 0x7610, R127 ;  /* 0x00007610ff7f7816 */ /* 0x000fe4000000007f */
[----:B------:R-:W-:Y:S02]  /*b3a0*/  PRMT R126, RZ, 0x7610, R126 ;  /* 0x00007610ff7e7816 */ /* 0x000fe4000000007e */
[----:B------:R-:W-:Y:S02]  /*b3b0*/  PRMT R125, RZ, 0x7610, R125 ;  /* 0x00007610ff7d7816 */ /* 0x000fe4000000007d */
[----:B------:R-:W-:Y:S02]  /*b3c0*/  PRMT R124, RZ, 0x7610, R124 ;  /* 0x00007610ff7c7816 */ /* 0x000fe4000000007c */
[----:B-1----:R-:W-:-:S04]  /*b3d0*/  SHF.R.U32.HI R120, RZ, 0x6, R120 ;  /* 0x00000006ff787819 */ /* 0x002fc80000011678 */
[----:B------:R-:W-:-:S04]  /*b3e0*/  SGXT.U32 R120, R120, 0x1 ;  /* 0x000000017878781a */ /* 0x000fc80000000000 */
[----:B------:R-:W-:-:S04]  /*b3f0*/  LOP3.LUT R120, R120, 0x24, RZ, 0xfc, !PT ;  /* 0x0000002478787812 */ /* 0x000fc800078efcff */
[----:B------:R-:W-:Y:S02]  /*b400*/  ISETP.GE.AND P3, PT, R120, UR13, PT ;  /* 0x0000000d78007c0c */ /* 0x000fe4000bf66270 */
[----:B0-----:R-:W-:-:S04]  /*b410*/  @!P1 LOP3.LUT R119, R119, R118, RZ, 0x3c, !PT ;  /* 0x0000007677779212 */ /* 0x001fc800078e3cff */
[----:B------:R-:W-:-:S04]  /*b420*/  @!P1 LOP3.LUT R118, R119, R118, RZ, 0x3c, !PT ;  /* 0x0000007677769212 */ /* 0x000fc800078e3cff */
[----:B------:R-:W-:-:S05]  /*b430*/  @!P1 LOP3.LUT R119, R119, R118, RZ, 0x3c, !PT ;  /* 0x0000007677779212 */ /* 0x000fca00078e3cff */
[----:B------:R2:W3:Y:S02]  /*b440*/  @!P1 LDG.E.U8 R127, desc[UR18][R118.64] ;  /* 0x00000012767f9981 */ /* 0x0004e4000c1e1100 */
[----:B--2---:R-:W-:Y:S02]  /*b450*/  @!P4 IMAD.MOV.U32 R118, RZ, RZ, R121 ;  /* 0x000000ffff76c224 */ /* 0x004fe400078e0079 */
[----:B------:R-:W-:-:S05]  /*b460*/  @!P4 IMAD.MOV.U32 R119, RZ, RZ, R159 ;  /* 0x000000ffff77c224 */ /* 0x000fca00078e009f */
[----:B------:R0:W2:Y:S02]  /*b470*/  @!P4 LDG.E.U8 R126, desc[UR18][R118.64] ;  /* 0x00000012767ec981 */ /* 0x0000a4000c1e1100 */
[----:B0-----:R-:W-:Y:S02]  /*b480*/  @!P2 IMAD.MOV.U32 R118, RZ, RZ, R89 ;  /* 0x000000ffff76a224 */ /* 0x001fe400078e0059 */
[----:B------:R-:W-:Y:S01]  /*b490*/  @!P2 IMAD.MOV.U32 R119, RZ, RZ, R103 ;  /* 0x000000ffff77a224 */ /* 0x000fe200078e0067 */
[----:B------:R-:W0:Y:S04]  /*b4a0*/  S2R R159, SR_TID.X ;  /* 0x00000000009f7919 */ /* 0x000e280000002100 */
[----:B------:R4:W2:Y:S01]  /*b4b0*/  @!P2 LDG.E.U8 R125, desc[UR18][R118.64] ;  /* 0x00000012767da981 */ /* 0x0008a2000c1e1100 */
[----:B------:R-:W1:Y:S01]  /*b4c0*/  S2R R121, SR_TID.X ;  /* 0x0000000000797919 */ /* 0x000e620000002100 */
[----:B------:R-:W-:-:S02]  /*b4d0*/  PRMT R123, RZ, 0x7610, R123 ;  /* 0x00007610ff7b7816 */ /* 0x000fc4000000007b */
[----:B------:R-:W3:Y:S01]  /*b4e0*/  LDL R103, [R1+0x3a0] ;  /* 0x0003a00001677983 */ /* 0x000ee20000100800 */
[----:B----4-:R-:W-:Y:S02]  /*b4f0*/  @!P3 IMAD.MOV.U32 R118, RZ, RZ, R0 ;  /* 0x000000ffff76b224 */ /* 0x010fe400078e0000 */
[----:B------:R-:W-:Y:S01]  /*b500*/  @!P3 IMAD.MOV.U32 R119, RZ, RZ, R13 ;  /* 0x000000ffff77b224 */ /* 0x000fe200078e000d */
[----:B------:R-:W4:Y:S04]  /*b510*/  LDL R89, [R1+0x394] ;  /* 0x0003940001597983 */ /* 0x000f280000100800 */
[----:B------:R1:W2:Y:S04]  /*b520*/  @!P3 LDG.E.U8 R124, desc[UR18][R118.64] ;  /* 0x00000012767cb981 */ /* 0x0002a8000c1e1100 */
[----:B------:R-:W3:Y:S04]  /*b530*/  LDL R118, [R1+0x3b4] ;  /* 0x0003b40001767983 */ /* 0x000ee80000100800 */
[----:B------:R-:W3:Y:S01]  /*b540*/  LDL R119, [R1+0x3b8] ;  /* 0x0003b80001777983 */ /* 0x000ee20000100800 */
[----:B------:R-:W1:Y:S01]  /*b550*/  S2R R0, SR_TID.X ;  /* 0x0000000000007919 */ /* 0x000e620000002100 */
[----:B------:R-:W1:Y:S01]  /*b560*/  S2R R13, SR_TID.X ;  /* 0x00000000000d7919 */ /* 0x000e620000002100 */
[----:B0-----:R-:W-:-:S04]  /*b570*/  SHF.R.U32.HI R159, RZ, 0x6, R159 ;  /* 0x00000006ff9f7819 */ /* 0x001fc8000001169f */
[----:B------:R-:W-:Y:S02]  /*b580*/  SGXT.U32 R159, R159, 0x1 ;  /* 0x000000019f9f781a */ /* 0x000fe40000000000 */
[----:B-1----:R-:W-:-:S04]  /*b590*/  SHF.R.U32.HI R0, RZ, 0x6, R0 ;  /* 0x00000006ff007819 */ /* 0x002fc80000011600 */
[----:B------:R-:W-:-:S04]  /*b5a0*/  SGXT.U32 R0, R0, 0x1 ;  /* 0x000000010000781a */ /* 0x000fc80000000000 */
[----:B------:R-:W-:-:S04]  /*b5b0*/  LOP3.LUT R0, R0, 0x2c, RZ, 0xfc, !PT ;  /* 0x0000002c00007812 */ /* 0x000fc800078efcff */
[----:B------:R-:W-:Y:S02]  /*b5c0*/  ISETP.GE.AND P3, PT, R0, UR13, PT ;  /* 0x0000000d00007c0c */ /* 0x000fe4000bf66270 */
[----:B------:R-:W0:Y:S01]  /*b5d0*/  S2R R0, SR_TID.X ;  /* 0x0000000000007919 */ /* 0x000e220000002100 */
[----:B------:R-:W-:-:S04]  /*b5e0*/  LOP3.LUT R159, R159, 0x26, RZ, 0xfc, !PT ;  /* 0x000000269f9f7812 */ /* 0x000fc800078efcff */
[----:B------:R-:W-:Y:S02]  /*b5f0*/  ISETP.GE.AND P0, PT, R159, UR13, PT ;  /* 0x0000000d9f007c0c */ /* 0x000fe4000bf06270 */
[----:B------:R-:W-:Y:S01]  /*b600*/  SHF.R.U32.HI R121, RZ, 0x6, R121 ;  /* 0x00000006ff797819 */ /* 0x000fe20000011679 */
[----:B------:R-:W4:Y:S01]  /*b610*/  LDL R159, [R1+0x3a8] ;  /* 0x0003a800019f7983 */ /* 0x000f220000100800 */
[----:B------:R-:W-:Y:S02]  /*b620*/  SHF.R.U32.HI R13, RZ, 0x6, R13 ;  /* 0x00000006ff0d7819 */ /* 0x000fe4000001160d */
[----:B------:R-:W-:Y:S02]  /*b630*/  SGXT.U32 R121, R121, 0x1 ;  /* 0x000000017979781a */ /* 0x000fe40000000000 */
[----:B------:R-:W-:Y:S02]  /*b640*/  SGXT.U32 R13, R13, 0x1 ;  /* 0x000000010d0d781a */ /* 0x000fe40000000000 */
[----:B------:R-:W-:-:S02]  /*b650*/  LOP3.LUT R121, R121, 0x28, RZ, 0xfc, !PT ;  /* 0x0000002879797812 */ /* 0x000fc400078efcff */
[----:B------:R-:W-:Y:S02]  /*b660*/  LOP3.LUT R13, R13, 0x2a, RZ, 0xfc, !PT ;  /* 0x0000002a0d0d7812 */ /* 0x000fe400078efcff */
[----:B------:R-:W-:Y:S02]  /*b670*/  ISETP.GE.AND P1, PT, R121, UR13, PT ;  /* 0x0000000d79007c0c */ /* 0x000fe4000bf26270 */
[----:B------:R-:W-:Y:S01]  /*b680*/  ISETP.GE.AND P2, PT, R13, UR13, PT ;  /* 0x0000000d0d007c0c */ /* 0x000fe2000bf46270 */
[----:B------:R-:W2:Y:S04]  /*b690*/  LDL R121, [R1+0x39c] ;  /* 0x00039c0001797983 */ /* 0x000ea80000100800 */
[----:B------:R-:W2:Y:S01]  /*b6a0*/  LDL R13, [R1+0x398] ;  /* 0x00039800010d7983 */ /* 0x000ea20000100800 */
[----:B0-----:R-:W-:-:S04]  /*b6b0*/  LEA.HI R0, R0, 0x2e, RZ, 0x1a ;  /* 0x0000002e00007811 */ /* 0x001fc800078fd0ff */
[----:B------:R-:W-:Y:S02]  /*b6c0*/  ISETP.GE.AND P4, PT, R0, UR13, PT ;  /* 0x0000000d00007c0c */ /* 0x000fe4000bf86270 */
[----:B------:R-:W2:Y:S01]  /*b6d0*/  LDL.LU R0, [R1+0x438] ;  /* 0x0004380001007983 */ /* 0x000ea20000300800 */
[----:B---3--:R-:W-:-:S04]  /*b6e0*/  @!P0 LOP3.LUT R119, R119, R118, RZ, 0x3c, !PT ;  /* 0x0000007677778212 */ /* 0x008fc800078e3cff */
[----:B------:R-:W-:-:S04]  /*b6f0*/  @!P0 LOP3.LUT R118, R119, R118, RZ, 0x3c, !PT ;  /* 0x0000007677768212 */ /* 0x000fc800078e3cff */
[----:B------:R-:W-:-:S05]  /*b700*/  @!P0 LOP3.LUT R119, R119, R118, RZ, 0x3c, !PT ;  /* 0x0000007677778212 */ /* 0x000fca00078e3cff */
[----:B------:R0:W3:Y:S04]  /*b710*/  @!P0 LDG.E.U8 R123, desc[UR18][R118.64] ;  /* 0x00000012767b8981 */ /* 0x0000e8000c1e1100 */
[----:B------:R-:W0:Y:S04]  /*b720*/  LDL R118, [R1+0x3ac] ;  /* 0x0003ac0001767983 */ /* 0x000e280000100800 */
[----:B------:R-:W0:Y:S01]  /*b730*/  LDL R119, [R1+0x3b0] ;  /* 0x0003b00001777983 */ /* 0x000e220000100800 */
[----:B------:R-:W-:Y:S02]  /*b740*/  PRMT R122, RZ, 0x7610, R122 ;  /* 0x00007610ff7a7816 */ /* 0x000fe4000000007a */
[----:B0-----:R-:W-:-:S04]  /*b750*/  @!P1 LOP3.LUT R119, R119, R118, RZ, 0x3c, !PT ;  /* 0x0000007677779212 */ /* 0x001fc800078e3cff */
[----:B------:R-:W-:-:S04]  /*b760*/  @!P1 LOP3.LUT R118, R119, R118, RZ, 0x3c, !PT ;  /* 0x0000007677769212 */ /* 0x000fc800078e3cff */
[----:B------:R-:W-:-:S05]  /*b770*/  @!P1 LOP3.LUT R119, R119, R118, RZ, 0x3c, !PT ;  /* 0x0000007677779212 */ /* 0x000fca00078e3cff */
[----:B------:R0:W3:Y:S04]  /*b780*/  @!P1 LDG.E.U8 R122, desc[UR18][R118.64] ;  /* 0x00000012767a9981 */ /* 0x0000e8000c1e1100 */
[----:B------:R-:W2:Y:S01]  /*b790*/  LDL R119, [R1+0x3a4] ;  /* 0x0003a40001777983 */ /* 0x000ea20000100800 */
[----:B0-----:R-:W0:Y:S01]  /*b7a0*/  S2R R118, SR_TID.X ;  /* 0x0000000000767919 */ /* 0x001e220000002100 */
[----:B------:R-:W-:Y:S02]  /*b7b0*/  PRMT R158, RZ, 0x7610, R158 ;  /* 0x00007610ff9e7816 */ /* 0x000fe4000000009e */
[----:B------:R-:W-:Y:S02]  /*b7c0*/  PRMT R192, RZ, 0x7610, R192 ;  /* 0x00007610ffc07816 */ /* 0x000fe400000000c0 */
[----:B------:R-:W-:-:S02]  /*b7d0*/  PRMT R191, RZ, 0x7610, R191 ;  /* 0x00007610ffbf7816 */ /* 0x000fc400000000bf */
[----:B0-----:R-:W-:-:S04]  /*b7e0*/  SHF.R.U32.HI R118, RZ, 0x6, R118 ;  /* 0x00000006ff767819 */ /* 0x001fc80000011676 */
[----:B------:R-:W-:-:S04]  /*b7f0*/  SGXT.U32 R118, R118, 0x1 ;  /* 0x000000017676781a */ /* 0x000fc80000000000 */
[----:B------:R-:W-:-:S04]  /*b800*/  LOP3.LUT R118, R118, 0x30, RZ, 0xfc, !PT ;  /* 0x0000003076767812 */ /* 0x000fc800078efcff */
[----:B------:R-:W-:Y:S01]  /*b810*/  ISETP.GE.AND P1, PT, R118, UR13, PT ;  /* 0x0000000d76007c0c */ /* 0x000fe2000bf26270 */
[----:B----4-:R-:W-:Y:S01]  /*b820*/  @!P2 IMAD.MOV.U32 R118, RZ, RZ, R159 ;  /* 0x000000ffff76a224 */ /* 0x010fe200078e009f */
[----:B------:R-:W0:Y:S01]  /*b830*/  S2R R120, SR_TID.X ;  /* 0x0000000000787919 */ /* 0x000e220000002100 */
[----:B------:R-:W-:Y:S01]  /*b840*/  PRMT R149, RZ, 0x7610, R149 ;  /* 0x00007610ff957816 */ /* 0x000fe20000000095 */
[----:B------:R-:W4:Y:S04]  /*b850*/  LDL R159, [R1+0x388] ;  /* 0x00038800019f7983 */ /* 0x000f280000100800 */
[----:B--2---:R1:W2:Y:S02]  /*b860*/  @!P2 LDG.E.U8 R158, desc[UR18][R118.64] ;  /* 0x00000012769ea981 */ /* 0x0042a4000c1e1100 */
[----:B-1----:R-:W-:-:S02]  /*b870*/  @!P3 IMAD.MOV.U32 R118, RZ, RZ, R103 ;  /* 0x000000ffff76b224 */ /* 0x002fc400078e0067 */
[----:B------:R-:W-:Y:S01]  /*b880*/  @!P3 IMAD.MOV.U32 R119, RZ, RZ, R121 ;  /* 0x000000ffff77b224 */ /* 0x000fe200078e0079 */
[----:B0-----:R-:W-:Y:S01]  /*b890*/  SHF.R.U32.HI R120, RZ, 0x6, R120 ;  /* 0x00000006ff787819 */ /* 0x001fe20000011678 */
[----:B------:R-:W3:Y:S04]  /*b8a0*/  LDL R121, [R1+0x37c] ;  /* 0x00037c0001797983 */ /* 0x000ee80000100800 */
[----:B------:R0:W2:Y:S04]  /*b8b0*/  @!P3 LDG.E.U8 R192, desc[UR18][R118.64] ;  /* 0x0000001276c0b981 */ /* 0x0000a8000c1e1100 */
[----:B------:R-:W2:Y:S01]  /*b8c0*/  LDL R103, [R1+0x374] ;  /* 0x0003740001677983 */ /* 0x000ea20000100800 */
[----:B0-----:R-:W-:-:S02]  /*b8d0*/  @!P4 IMAD.MOV.U32 R118, RZ, RZ, R13 ;  /* 0x000000ffff76c224 */ /* 0x001fc400078e000d */
[----:B------:R-:W-:-:S05]  /*b8e0*/  @!P4 IMAD.MOV.U32 R119, RZ, RZ, R89 ;  /* 0x000000ffff77c224 */ /* 0x000fca00078e0059 */
[----:B------:R0:W2:Y:S04]  /*b8f0*/  @!P4 LDG.E.U8 R191, desc[UR18][R118.64] ;  /* 0x0000001276bfc981 */ /* 0x0000a8000c1e1100 */
[----:B------:R-:W0:Y:S04]  /*b900*/  LDL R118, [R1+0x38c] ;  /* 0x00038c0001767983 */ /* 0x000e280000100800 */
[----:B------:R-:W0:Y:S01]  /*b910*/  LDL R119, [R1+0x390] ;  /* 0x0003900001777983 */ /* 0x000e220000100800 */
[----:B------:R-:W1:Y:S01]  /*b920*/  S2R R89, SR_TID.X ;  /* 0x0000000000597919 */ /* 0x000e620000002100 */
[----:B------:R-:W4:Y:S01]  /*b930*/  S2R R13, SR_TID.X ;  /* 0x00000000000d7919 */ /* 0x000f220000002100 */
[----:B-1----:R-:W-:-:S04]  /*b940*/  SHF.R.U32.HI R89, RZ, 0x6, R89 ;  /* 0x00000006ff597819 */ /* 0x002fc80000011659 */
[----:B------:R-:W-:-:S04]  /*b950*/  SGXT.U32 R89, R89, 0x1 ;  /* 0x000000015959781a */ /* 0x000fc80000000000 */
[----:B------:R-:W-:-:S04]  /*b960*/  LOP3.LUT R89, R89, 0x32, RZ, 0xfc, !PT ;  /* 0x0000003259597812 */ /* 0x000fc800078efcff */
[----:B------:R-:W-:Y:S02]  /*b970*/  ISETP.GE.AND P2, PT, R89, UR13, PT ;  /* 0x0000000d59007c0c */ /* 0x000fe4000bf46270 */
[----:B------:R-:W1:Y:S01]  /*b980*/  S2R R89, SR_TID.X ;  /* 0x0000000000597919 */ /* 0x000e620000002100 */
[----:B----4-:R-:W-:-:S04]  /*b990*/  SHF.R.U32.HI R13, RZ, 0x6, R13 ;  /* 0x00000006ff0d7819 */ /* 0x010fc8000001160d */
[----:B------:R-:W-:Y:S02]  /*b9a0*/  SGXT.U32 R13, R13, 0x1 ;  /* 0x000000010d0d781a */ /* 0x000fe40000000000 */
[----:B------:R-:W-:Y:S02]  /*b9b0*/  SGXT.U32 R120, R120, 0x1 ;  /* 0x000000017878781a */ /* 0x000fe40000000000 */
[----:B------:R-:W-:Y:S02]  /*b9c0*/  LOP3.LUT R13, R13, 0x34, RZ, 0xfc, !PT ;  /* 0x000000340d0d7812 */ /* 0x000fe400078efcff */
[----:B------:R-:W-:Y:S02]  /*b9d0*/  ISETP.GE.AND P0, PT, R120, UR13, PT ;  /* 0x0000000d78007c0c */ /* 0x000fe4000bf06270 */
[----:B------:R-:W-:Y:S01]  /*b9e0*/  ISETP.GE.AND P3, PT, R13, UR13, PT ;  /* 0x0000000d0d007c0c */ /* 0x000fe2000bf66270 */
[----:B------:R-:W4:Y:S04]  /*b9f0*/  LDL R120, [R1+0x380] ;  /* 0x0003800001787983 */ /* 0x000f280000100800 */
[----:B------:R-:W2:Y:S01]  /*ba00*/  LDL R13, [R1+0x378] ;  /* 0x00037800010d7983 */ /* 0x000ea20000100800 */
[----:B-1----:R-:W-:-:S04]  /*ba10*/  SHF.R.U32.HI R89, RZ, 0x6, R89 ;  /* 0x00000006ff597819 */ /* 0x002fc80000011659 */
[----:B------:R-:W-:-:S04]  /*ba20*/  SGXT.U32 R89, R89, 0x1 ;  /* 0x000000015959781a */ /* 0x000fc80000000000 */
[----:B------:R-:W-:-:S04]  /*ba30*/  LOP3.LUT R89, R89, 0x36, RZ, 0xfc, !PT ;  /* 0x0000003659597812 */ /* 0x000fc800078efcff */
[----:B------:R-:W-:Y:S02]  /*ba40*/  ISETP.GE.AND P4, PT, R89, UR13, PT ;  /* 0x0000000d59007c0c */ /* 0x000fe4000bf86270 */
[----:B------:R-:W2:Y:S01]  /*ba50*/  LDL.LU R89, [R1+0x6c8] ;  /* 0x0006c80001597983 */ /* 0x000ea20000300800 */
[----:B0-----:R-:W-:-:S04]  /*ba60*/  @!P1 LOP3.LUT R119, R119, R118, RZ, 0x3c, !PT ;  /* 0x0000007677779212 */ /* 0x001fc800078e3cff */
[----:B------:R-:W-:-:S04]  /*ba70*/  @!P1 LOP3.LUT R118, R119, R118, RZ, 0x3c, !PT ;  /* 0x0000007677769212 */ /* 0x000fc800078e3cff */
[----:B------:R-:W-:-:S05]  /*ba80*/  @!P1 LOP3.LUT R119, R119, R118, RZ, 0x3c, !PT ;  /* 0x0000007677779212 */ /* 0x000fca00078e3cff */
[----:B------:R0:W2:Y:S04]  /*ba90*/  @!P1 LDG.E.U8 R149, desc[UR18][R118.64] ;  /* 0x0000001276959981 */ /* 0x0000a8000c1e1100 */
[----:B------:R-:W0:Y:S04]  /*baa0*/  LDL R119, [R1+0x454] ;  /* 0x0004540001777983 */ /* 0x000e280000100800 */
[----:B------:R1:W-:Y:S01]  /*bab0*/  STL [R1+0x56c], R0 ;  /* 0x00056c0001007387 */ /* 0x0003e20000100800 */
[----:B------:R-:W-:Y:S01]  /*bac0*/  PRMT R142, RZ, 0x7610, R142 ;  /* 0x00007610ff8e7816 */ /* 0x000fe2000000008e */
[----:B0-----:R-:W-:-:S02]  /*bad0*/  @!P0 IMAD.MOV.U32 R118, RZ, RZ, R119 ;  /* 0x000000ffff768224 */ /* 0x001fc400078e0077 */
[----:B------:R-:W-:Y:S02]  /*bae0*/  @!P0 IMAD.MOV.U32 R119, RZ, RZ, R0 ;  /* 0x000000ffff778224 */ /* 0x000fe400078e0000 */
[----:B-1----:R-:W3:Y:S04]  /*baf0*/  LDL R0, [R1+0x384] ;  /* 0x0003840001007983 */ /* 0x002ee80000100800 */
[----:B------:R0:W2:Y:S02]  /*bb00*/  @!P0 LDG.E.U8 R142, desc[UR18][R118.64] ;  /* 0x00000012768e8981 */ /* 0x0000a4000c1e1100 */
[----:B0-----:R-:W0:Y:S01]  /*bb10*/  S2R R119, SR_TID.X ;  /* 0x0000000000777919 */ /* 0x001e220000002100 */
[----:B------:R-:W1:Y:S01]  /*bb20*/  S2R R118, SR_TID.X ;  /* 0x0000000000767919 */ /* 0x000e620000002100 */
[----:B------:R-:W-:-:S02]  /*bb30*/  PRMT R151, RZ, 0x7610, R151 ;  /* 0x00007610ff977816 */ /* 0x000fc40000000097 */
[----:B------:R-:W-:Y:S02]  /*bb40*/  PRMT R152, RZ, 0x7610, R152 ;  /* 0x00007610ff987816 */ /* 0x000fe40000000098 */
[----:B0-----:R-:W-:Y:S02]  /*bb50*/  SHF.R.U32.HI R119, RZ, 0x6, R119 ;  /* 0x00000006ff777819 */ /* 0x001fe40000011677 */
[----:B-1----:R-:W-:Y:S02]  /*bb60*/  SHF.R.U32.HI R118, RZ, 0x6, R118 ;  /* 0x00000006ff767819 */ /* 0x002fe40000011676 */
[----:B------:R-:W-:Y:S02]  /*bb70*/  SGXT.U32 R119, R119, 0x1 ;  /* 0x000000017777781a */ /* 0x000fe40000000000 */
[----:B------:R-:W-:Y:S02]  /*bb80*/  SGXT.U32 R118, R118, 0x1 ;  /* 0x000000017676781a */ /* 0x000fe40000000000 */
[----:B------:R-:W-:-:S02]  /*bb90*/  LOP3.LUT R119, R119, 0x3a, RZ, 0xfc, !PT ;  /* 0x0000003a77777812 */ /* 0x000fc400078efcff */
[----:B------:R-:W-:Y:S02]  /*bba0*/  LOP3.LUT R118, R118, 0x38, RZ, 0xfc, !PT ;  /* 0x0000003876767812 */ /* 0x000fe400078efcff */
[----:B------:R-:W-:Y:S02]  /*bbb0*/  ISETP.GE.AND P0, PT, R119, UR13, PT ;  /* 0x0000000d77007c0c */ /* 0x000fe4000bf06270 */
[----:B------:R-:W-:Y:S01]  /*bbc0*/  ISETP.GE.AND P1, PT, R118, UR13, PT ;  /* 0x0000000d76007c0c */ /* 0x000fe2000bf26270 */
[----:B------:R-:W-:Y:S01]  /*bbd0*/  @!P2 IMAD.MOV.U32 R118, RZ, RZ, R159 ;  /* 0x000000ffff76a224 */ /* 0x000fe200078e009f */
[----:B------:R-:W-:Y:S01]  /*bbe0*/  PRMT R155, RZ, 0x7610, R155 ;  /* 0x00007610ff9b7816 */ /* 0x000fe2000000009b */
[----:B------:R-:W2:Y:S01]  /*bbf0*/  LDL R159, [R1+0x368] ;  /* 0x00036800019f7983 */ /* 0x000ea20000100800 */
[----:B---3--:R-:W-:-:S05]  /*bc00*/  @!P2 IMAD.MOV.U32 R119, RZ, RZ, R0 ;  /* 0x000000ffff77a224 */ /* 0x008fca00078e0000 */
[----:B------:R4:W3:Y:S02]  /*bc10*/  @!P2 LDG.E.U8 R151, desc[UR18][R118.64] ;  /* 0x000000127697a981 */ /* 0x0008e4000c1e1100 */
[----:B----4-:R-:W-:Y:S02]  /*bc20*/  @!P3 IMAD.MOV.U32 R118, RZ, RZ, R120 ;  /* 0x000000ffff76b224 */ /* 0x010fe400078e0078 */
[----:B------:R-:W-:Y:S01]  /*bc30*/  @!P3 IMAD.MOV.U32 R119, RZ, RZ, R121 ;  /* 0x000000ffff77b224 */ /* 0x000fe200078e0079 */
[----:B------:R-:W-:Y:S01]  /*bc40*/  PRMT R156, RZ, 0x7610, R156 ;  /* 0x00007610ff9c7816 */ /* 0x000fe2000000009c */
[----:B------:R-:W4:Y:S04]  /*bc50*/  LDL R120, [R1+0x35c] ;  /* 0x00035c0001787983 */ /* 0x000f280000100800 */
[----:B------:R2:W3:Y:S02]  /*bc60*/  @!P3 LDG.E.U8 R152, desc[UR18][R118.64] ;  /* 0x000000127698b981 */ /* 0x0004e4000c1e1100 */
[----:B--2---:R-:W-:-:S02]  /*bc70*/  @!P4 IMAD.MOV.U32 R118, RZ, RZ, R13 ;  /* 0x000000ffff76c224 */ /* 0x004fc400078e000d */
[----:B------:R-:W-:Y:S01]  /*bc80*/  @!P4 IMAD.MOV.U32 R119, RZ, RZ, R103 ;  /* 0x000000ffff77c224 */ /* 0x000fe200078e0067 */
[----:B------:R-:W2:Y:S04]  /*bc90*/  LDL R13, [R1+0x360] ;  /* 0x00036000010d7983 */ /* 0x000ea80000100800 */
[----:B------:R0:W3:Y:S04]  /*bca0*/  @!P4 LDG.E.U8 R155, desc[UR18][R118.64] ;  /* 0x00000012769bc981 */ /* 0x0000e8000c1e1100 */
[----:B------:R-:W0:Y:S04]  /*bcb0*/  LDL R118, [R1+0x36c] ;  /* 0x00036c0001767983 */ /* 0x000e280000100800 */
[----:B------:R-:W0:Y:S01]  /*bcc0*/  LDL R119, [R1+0x370] ;  /* 0x0003700001777983 */ /* 0x000e220000100800 */
[----:B------:R-:W1:Y:S02]  /*bcd0*/  S2R R103, SR_TID.X ;  /* 0x0000000000677919 */ /* 0x000e640000002100 */
[----:B-1----:R-:W-:-:S04]  /*bce0*/  SHF.R.U32.HI R103, RZ, 0x6, R103 ;  /* 0x00000006ff677819 */ /* 0x002fc80000011667 */
[----:B------:R-:W-:-:S04]  /*bcf0*/  SGXT.U32 R103, R103, 0x1 ;  /* 0x000000016767781a */ /* 0x000fc80000000000 */
[----:B------:R-:W-:-:S04]  /*bd00*/  LOP3.LUT R103, R103, 0x3c, RZ, 0xfc, !PT ;  /* 0x0000003c67677812 */ /* 0x000fc800078efcff */
[----:B------:R-:W-:Y:S02]  /*bd10*/  ISETP.GE.AND P2, PT, R103, UR13, PT ;  /* 0x0000000d67007c0c */ /* 0x000fe4000bf46270 */
[----:B------:R-:W3:Y:S01]  /*bd20*/  LDL.LU R103, [R1+0x6c4] ;  /* 0x0006c40001677983 */ /* 0x000ee20000300800 */
[----:B0-----:R-:W-:-:S04]  /*bd30*/  @!P1 LOP3.LUT R119, R119, R118, RZ, 0x3c, !PT ;  /* 0x0000007677779212 */ /* 0x001fc800078e3cff */
[----:B------:R-:W-:-:S04]  /*bd40*/  @!P1 LOP3.LUT R118, R119, R118, RZ, 0x3c, !PT ;  /* 0x0000007677769212 */ /* 0x000fc800078e3cff */
[----:B------:R-:W-:-:S05]  /*bd50*/  @!P1 LOP3.LUT R119, R119, R118, RZ, 0x3c, !PT ;  /* 0x0000007677779212 */ /* 0x000fca00078e3cff */
[----:B------:R0:W3:Y:S04]  /*bd60*/  @!P1 LDG.E.U8 R156, desc[UR18][R118.64] ;  /* 0x00000012769c9981 */ /* 0x0000e8000c1e1100 */
[----:B------:R-:W4:Y:S01]  /*bd70*/  LDL R119, [R1+0x364] ;  /* 0x0003640001777983 */ /* 0x000f220000100800 */
[----:B------:R-:W-:Y:S01]  /*bd80*/  PRMT R160, RZ, 0x7610, R160 ;  /* 0x00007610ffa07816 */ /* 0x000fe200000000a0 */
[----:B0-----:R-:W-:Y:S01]  /*bd90*/  @!P0 IMAD.MOV.U32 R118, RZ, RZ, R159 ;  /* 0x000000ffff768224 */ /* 0x001fe200078e009f */
[----:B------:R-:W0:Y:S01]  /*bda0*/  S2R R0, SR_TID.X ;  /* 0x0000000000007919 */ /* 0x000e220000002100 */
[----:B------:R-:W1:Y:S01]  /*bdb0*/  S2R R121, SR_TID.X ;  /* 0x0000000000797919 */ /* 0x000e620000002100 */
[----:B------:R-:W-:Y:S02]  /*bdc0*/  PRMT R163, RZ, 0x7610, R163 ;  /* 0x00007610ffa37816 */ /* 0x000fe400000000a3 */
[----:B------:R-:W-:Y:S01]  /*bdd0*/  PRMT R165, RZ, 0x7610, R165 ;  /* 0x00007610ffa57816 */ /* 0x000fe200000000a5 */
[----:B------:R-:W3:Y:S01]  /*bde0*/  LDL R159, [R1+0x348] ;  /* 0x00034800019f7983 */ /* 0x000ee20000100800 */
[----:B0-----:R-:W-:-:S04]  /*bdf0*/  SHF.R.U32.HI R0, RZ, 0x6, R0 ;  /* 0x00000006ff007819 */ /* 0x001fc80000011600 */
[----:B------:R-:W-:Y:S02]  /*be00*/  SGXT.U32 R0, R0, 0x1 ;  /* 0x000000010000781a */ /* 0x000fe40000000000 */
[----:B-1----:R-:W-:Y:S02]  /*be10*/  LEA.HI R121, R121, 0x3e, RZ, 0x1a ;  /* 0x0000003e79797811 */ /* 0x002fe400078fd0ff */
[----:B------:R-:W-:Y:S02]  /*be20*/  LOP3.LUT R0, R0, 0x40, RZ, 0xfc, !PT ;  /* 0x0000004000007812 */ /* 0x000fe400078efcff */
[----:B------:R-:W-:Y:S02]  /*be30*/  ISETP.GE.AND P3, PT, R121, UR13, PT ;  /* 0x0000000d79007c0c */ /* 0x000fe4000bf66270 */
[----:B------:R-:W-:Y:S01]  /*be40*/  ISETP.GE.AND P4, PT, R0, UR13, PT ;  /* 0x0000000d00007c0c */ /* 0x000fe2000bf86270 */
[----:B------:R-:W3:Y:S04]  /*be50*/  LDL R121, [R1+0x34c] ;  /* 0x00034c0001797983 */ /* 0x000ee80000100800 */
[----:B------:R-:W3:Y:S04]  /*be60*/  LDL R0, [R1+0x350] ;  /* 0x0003500001007983 */ /* 0x000ee80000100800 */
[----:B----4-:R0:W4:Y:S02]  /*be70*/  @!P0 LDG.E.U8 R160, desc[UR18][R118.64] ;  /* 0x0000001276a08981 */ /* 0x010124000c1e1100 */
        /* <DEDUP_REMOVED lines=9> */
[----:B------:R-:W-:Y:S01]  /*bf10*/  @!P2 IMAD.MOV.U32 R119, RZ, RZ, R120 ;  /* 0x000000ffff77a224 */ /* 0x000fe200078e0078 */
[----:B------:R-:W-:Y:S01]  /*bf20*/  ISETP.GE.AND P0, PT, R118, UR13, PT ;  /* 0x0000000d76007c0c */ /* 0x000fe2000bf06270 */
[----:B--2---:R-:W-:Y:S01]  /*bf30*/  @!P2 IMAD.MOV.U32 R118, RZ, RZ, R13 ;  /* 0x000000ffff76a224 */ /* 0x004fe200078e000d */
[----:B------:R-:W-:Y:S01]  /*bf40*/  PRMT R166, RZ, 0x7610, R166 ;  /* 0x00007610ffa67816 */ /* 0x000fe200000000a6 */
[----:B------:R-:W2:Y:S04]  /*bf50*/  LDL R120, [R1+0x334] ;  /* 0x0003340001787983 */ /* 0x000ea80000100800 */
[----:B------:R0:W4:Y:S01]  /*bf60*/  @!P2 LDG.E.U8 R163, desc[UR18][R118.64] ;  /* 0x0000001276a3a981 */ /* 0x000122000c1e1100 */
[----:B------:R-:W-:-:S03]  /*bf70*/  PRMT R169, RZ, 0x7610, R169 ;  /* 0x00007610ffa97816 */ /* 0x000fc600000000a9 */
[----:B------:R-:W2:Y:S04]  /*bf80*/  LDL R13, [R1+0x338] ;  /* 0x00033800010d7983 */ /* 0x000ea80000100800 */
[----:B------:R-:W0:Y:S04]  /*bf90*/  LDL R118, [R1+0x354] ;  /* 0x0003540001767983 */ /* 0x000e280000100800 */
[----:B------:R-:W0:Y:S02]  /*bfa0*/  LDL R119, [R1+0x358] ;  /* 0x0003580001777983 */ /* 0x000e240000100800 */
[----:B0-----:R-:W-:-:S04]  /*bfb0*/  @!P3 LOP3.LUT R119, R119, R118, RZ, 0x3c, !PT ;  /* 0x000000767777b212 */ /* 0x001fc800078e3cff */
[----:B------:R-:W-:-:S04]  /*bfc0*/  @!P3 LOP3.LUT R118, R119, R118, RZ, 0x3c, !PT ;  /* 0x000000767776b212 */ /* 0x000fc800078e3cff */
[----:B------:R-:W-:-:S05]  /*bfd0*/  @!P3 LOP3.LUT R119, R119, R118, RZ, 0x3c, !PT ;  /* 0x000000767777b212 */ /* 0x000fca00078e3cff */
[----:B------:R3:W4:Y:S02]  /*bfe0*/  @!P3 LDG.E.U8 R165, desc[UR18][R118.64] ;  /* 0x0000001276a5b981 */ /* 0x000724000c1e1100 */
[----:B---3--:R-:W-:Y:S02]  /*bff0*/  @!P4 IMAD.MOV.U32 R118, RZ, RZ, R0 ;  /* 0x000000ffff76c224 */ /* 0x008fe400078e0000 */
[----:B------:R-:W-:Y:S01]  /*c000*/  @!P4 IMAD.MOV.U32 R119, RZ, RZ, R121 ;  /* 0x000000ffff77c224 */ /* 0x000fe200078e0079 */
[----:B------:R-:W0:Y:S04]  /*c010*/  S2R R0, SR_TID.X ;  /* 0x0000000000007919 */ /* 0x000e280000002100 */
[----:B------:R1:W3:Y:S01]  /*c020*/  @!P4 LDG.E.U8 R166, desc[UR18][R118.64] ;  /* 0x0000001276a6c981 */ /* 0x0002e2000c1e1100 */
[----:B------:R-:W-:-:S02]  /*c030*/  PRMT R170, RZ, 0x7610, R170 ;  /* 0x00007610ffaa7816 */ /* 0x000fc400000000aa */
[----:B------:R-:W-:Y:S01]  /*c040*/  PRMT R173, RZ, 0x7610, R173 ;  /* 0x00007610ffad7816 */ /* 0x000fe200000000ad */
[----:B------:R-:W4:Y:S04]  /*c050*/  LDL R121, [R1+0x324] ;  /* 0x0003240001797983 */ /* 0x000f280000100800 */
[----:B------:R-:W2:Y:S01]  /*c060*/  LDL R119, [R1+0x344] ;  /* 0x0003440001777983 */ /* 0x000ea20000100800 */
[----:B-1----:R-:W-:-:S05]  /*c070*/  @!P0 IMAD.MOV.U32 R118, RZ, RZ, R159 ;  /* 0x000000ffff768224 */ /* 0x002fca00078e009f */
[----:B--2---:R1:W2:Y:S04]  /*c080*/  @!P0 LDG.E.U8 R169, desc[UR18][R118.64] ;  /* 0x0000001276a98981 */ /* 0x0042a8000c1e1100 */
[----:B------:R-:W1:Y:S04]  /*c090*/  LDL R118, [R1+0x33c] ;  /* 0x00033c0001767983 */ /* 0x000e680000100800 */
[----:B------:R-:W1:Y:S01]  /*c0a0*/  LDL R119, [R1+0x340] ;  /* 0x0003400001777983 */ /* 0x000e620000100800 */
[----:B0-----:R-:W-:-:S04]  /*c0b0*/  SHF.R.U32.HI R0, RZ, 0x6, R0 ;  /* 0x00000006ff007819 */ /* 0x001fc80000011600 */
[----:B------:R-:W-:-:S04]  /*c0c0*/  SGXT.U32 R0, R0, 0x1 ;  /* 0x000000010000781a */ /* 0x000fc80000000000 */
[----:B------:R-:W-:-:S04]  /*c0d0*/  LOP3.LUT R0, R0, 0x46, RZ, 0xfc, !PT ;  /* 0x0000004600007812 */ /* 0x000fc800078efcff */
[----:B------:R-:W-:Y:S02]  /*c0e0*/  ISETP.GE.AND P2, PT, R0, UR13, PT ;  /* 0x0000000d00007c0c */ /* 0x000fe4000bf46270 */
[----:B------:R-:W3:Y:S01]  /*c0f0*/  LDL R0, [R1+0x328] ;  /* 0x0003280001007983 */ /* 0x000ee20000100800 */
[----:B------:R-:W0:Y:S01]  /*c100*/  S2R R159, SR_TID.X ;  /* 0x00000000009f7919 */ /* 0x000e220000002100 */
[----:B-1----:R-:W-:-:S04]  /*c110*/  @!P1 LOP3.LUT R119, R119, R118, RZ, 0x3c, !PT ;  /* 0x0000007677779212 */ /* 0x002fc800078e3cff */
[----:B------:R-:W-:-:S04]  /*c120*/  @!P1 LOP3.LUT R118, R119, R118, RZ, 0x3c, !PT ;  /* 0x0000007677769212 */ /* 0x000fc800078e3cff */
[----:B------:R-:W-:-:S05]  /*c130*/  @!P1 LOP3.LUT R119, R119, R118, RZ, 0x3c, !PT ;  /* 0x0000007677779212 */ /* 0x000fca00078e3cff */
[----:B------:R1:W2:Y:S02]  /*c140*/  @!P1 LDG.E.U8 R170, desc[UR18][R118.64] ;  /* 0x0000001276aa9981 */ /* 0x0002a4000c1e1100 */
[----:B-1----:R-:W-:Y:S02]  /*c150*/  @!P2 IMAD.MOV.U32 R118, RZ, RZ, R13 ;  /* 0x000000ffff76a224 */ /* 0x002fe400078e000d */
[----:B------:R-:W-:Y:S01]  /*c160*/  @!P2 IMAD.MOV.U32 R119, RZ, RZ, R120 ;  /* 0x000000ffff77a224 */ /* 0x000fe200078e0078 */
[----:B0-----:R-:W-:Y:S01]  /*c170*/  SHF.R.U32.HI R159, RZ, 0x6, R159 ;  /* 0x00000006ff9f7819 */ /* 0x001fe2000001169f */
[----:B------:R-:W2:Y:S04]  /*c180*/  LDL R120, [R1+0x314] ;  /* 0x0003140001787983 */ /* 0x000ea80000100800 */
[----:B------:R0:W2:Y:S01]  /*c190*/  @!P2 LDG.E.U8 R173, desc[UR18][R118.64] ;  /* 0x0000001276ada981 */ /* 0x0000a2000c1e1100 */
[----:B------:R-:W-:-:S02]  /*c1a0*/  PRMT R175, RZ, 0x7610, R175 ;  /* 0x00007610ffaf7816 */ /* 0x000fc400000000af */
[----:B------:R-:W-:Y:S01]  /*c1b0*/  PRMT R176, RZ, 0x7610, R176 ;  /* 0x00007610ffb07816 */ /* 0x000fe200000000b0 */
[----:B------:R-:W2:Y:S04]  /*c1c0*/  LDL R13, [R1+0x318] ;  /* 0x00031800010d7983 */ /* 0x000ea80000100800 */
[----:B------:R-:W0:Y:S04]  /*c1d0*/  LDL R118, [R1+0x32c] ;  /* 0x00032c0001767983 */ /* 0x000e280000100800 */
[----:B------:R-:W0:Y:S01]  /*c1e0*/  LDL R119, [R1+0x330] ;  /* 0x0003300001777983 */ /* 0x000e220000100800 */
[----:B------:R-:W-:-:S04]  /*c1f0*/  SGXT.U32 R159, R159, 0x1 ;  /* 0x000000019f9f781a */ /* 0x000fc80000000000 */
[----:B------:R-:W-:-:S04]  /*c200*/  LOP3.LUT R159, R159, 0x48, RZ, 0xfc, !PT ;  /* 0x000000489f9f7812 */ /* 0x000fc800078efcff */
[----:B------:R-:W-:Y:S02]  /*c210*/  ISETP.GE.AND P0, PT, R159, UR13, PT ;  /* 0x0000000d9f007c0c */ /* 0x000fe4000bf06270 */
[----:B------:R-:W1:Y:S02]  /*c220*/  S2R R159, SR_TID.X ;  /* 0x00000000009f7919 */ /* 0x000e640000002100 */
[----:B-1----:R-:W-:-:S04]  /*c230*/  SHF.R.U32.HI R159, RZ, 0x6, R159 ;  /* 0x00000006ff9f7819 */ /* 0x002fc8000001169f */
[----:B------:R-:W-:-:S04]  /*c240*/  SGXT.U32 R159, R159, 0x1 ;  /* 0x000000019f9f781a */ /* 0x000fc80000000000 */
[----:B------:R-:W-:-:S04]  /*c250*/  LOP3.LUT R159, R159, 0x4a, RZ, 0xfc, !PT ;  /* 0x0000004a9f9f7812 */ /* 0x000fc800078efcff */
[----:B------:R-:W-:Y:S02]  /*c260*/  ISETP.GE.AND P1, PT, R159, UR13, PT ;  /* 0x0000000d9f007c0c */ /* 0x000fe4000bf26270 */
[----:B------:R-:W1:Y:S01]  /*c270*/  S2R R159, SR_TID.X ;  /* 0x00000000009f7919 */ /* 0x000e620000002100 */
[----:B0-----:R-:W-:-:S04]  /*c280*/  @!P0 LOP3.LUT R119, R119, R118, RZ, 0x3c, !PT ;  /* 0x0000007677778212 */ /* 0x001fc800078e3cff */
[----:B------:R-:W-:-:S04]  /*c290*/  @!P0 LOP3.LUT R118, R119, R118, RZ, 0x3c, !PT ;  /* 0x0000007677768212 */ /* 0x000fc800078e3cff */
[----:B------:R-:W-:-:S05]  /*c2a0*/  @!P0 LOP3.LUT R119, R119, R118, RZ, 0x3c, !PT ;  /* 0x0000007677778212 */ /* 0x000fca00078e3cff */
[----:B------:R3:W2:Y:S02]  /*c2b0*/  @!P0 LDG.E.U8 R175, desc[UR18][R118.64] ;  /* 0x0000001276af8981 */ /* 0x0006a4000c1e1100 */
[----:B---3--:R-:W-:Y:S02]  /*c2c0*/  @!P1 IMAD.MOV.U32 R118, RZ, RZ, R0 ;  /* 0x000000ffff769224 */ /* 0x008fe400078e0000 */
[----:B----4-:R-:W-:Y:S01]  /*c2d0*/  @!P1 IMAD.MOV.U32 R119, RZ, RZ, R121 ;  /* 0x000000ffff779224 */ /* 0x010fe200078e0079 */
[----:B-1----:R-:W-:Y:S01]  /*c2e0*/  SHF.R.U32.HI R159, RZ, 0x6, R159 ;  /* 0x00000006ff9f7819 */ /* 0x002fe2000001169f */
[----:B------:R-:W3:Y:S04]  /*c2f0*/  LDL R121, [R1+0x304] ;  /* 0x0003040001797983 */ /* 0x000ee80000100800 */
[----:B------:R0:W4:Y:S01]  /*c300*/  @!P1 LDG.E.U8 R176, desc[UR18][R118.64] ;  /* 0x0000001276b09981 */ /* 0x000122000c1e1100 */
[----:B------:R-:W-:-:S02]  /*c310*/  PRMT R179, RZ, 0x7610, R179 ;  /* 0x00007610ffb37816 */ /* 0x000fc400000000b3 */
[----:B------:R-:W-:Y:S01]  /*c320*/  PRMT R181, RZ, 0x7610, R181 ;  /* 0x00007610ffb57816 */ /* 0x000fe200000000b5 */
[----:B------:R-:W3:Y:S04]  /*c330*/  LDL R0, [R1+0x308] ;  /* 0x0003080001007983 */ /* 0x000ee80000100800 */
[----:B------:R-:W0:Y:S04]  /*c340*/  LDL R118, [R1+0x31c] ;  /* 0x00031c0001767983 */ /* 0x000e280000100800 */
[----:B------:R-:W0:Y:S01]  /*c350*/  LDL R119, [R1+0x320] ;  /* 0x0003200001777983 */ /* 0x000e220000100800 */
[----:B------:R-:W-:-:S04]  /*c360*/  SGXT.U32 R159, R159, 0x1 ;  /* 0x000000019f9f781a */ /* 0x000fc80000000000 */
[----:B------:R-:W-:-:S04]  /*c370*/  LOP3.LUT R159, R159, 0x4c, RZ, 0xfc, !PT ;  /* 0x0000004c9f9f7812 */ /* 0x000fc800078efcff */
[----:B------:R-:W-:Y:S02]  /*c380*/  ISETP.GE.AND P0, PT, R159, UR13, PT ;  /* 0x0000000d9f007c0c */ /* 0x000fe4000bf06270 */
[----:B------:R-:W1:Y:S02]  /*c390*/  S2R R159, SR_TID.X ;  /* 0x00000000009f7919 */ /* 0x000e640000002100 */
[----:B-1----:R-:W-:-:S04]  /*c3a0*/  LEA.HI R159, R159, 0x4e, RZ, 0x1a ;  /* 0x0000004e9f9f7811 */ /* 0x002fc800078fd0ff */
[----:B------:R-:W-:Y:S02]  /*c3b0*/  ISETP.GE.AND P1, PT, R159, UR13, PT ;  /* 0x0000000d9f007c0c */ /* 0x000fe4000bf26270 */
[----:B------:R-:W1:Y:S03]  /*c3c0*/  S2R R159, SR_TID.X ;  /* 0x00000000009f7919 */ /* 0x000e660000002100 */
[----:B0-----:R-:W-:-:S04]  /*c3d0*/  @!P0 LOP3.LUT R119, R119, R118, RZ, 0x3c, !PT ;  /* 0x0000007677778212 */ /* 0x001fc800078e3cff */
[----:B------:R-:W-:-:S04]  /*c3e0*/  @!P0 LOP3.LUT R118, R119, R118, RZ, 0x3c, !PT ;  /* 0x0000007677768212 */ /* 0x000fc800078e3cff */
[----:B------:R-:W-:-:S05]  /*c3f0*/  @!P0 LOP3.LUT R119, R119, R118, RZ, 0x3c, !PT ;  /* 0x0000007677778212 */ /* 0x000fca00078e3cff */
[----:B------:R2:W4:Y:S02]  /*c400*/  @!P0 LDG.E.U8 R179, desc[UR18][R118.64] ;  /* 0x0000001276b38981 */ /* 0x000524000c1e1100 */
[----:B--2---:R-:W-:Y:S02]  /*c410*/  @!P1 IMAD.MOV.U32 R118, RZ, RZ, R13 ;  /* 0x000000ffff769224 */ /* 0x004fe400078e000d */
[----:B------:R-:W-:Y:S01]  /*c420*/  @!P1 IMAD.MOV.U32 R119, RZ, RZ, R120 ;  /* 0x000000ffff779224 */ /* 0x000fe200078e0078 */
[----:B-1----:R-:W-:Y:S01]  /*c430*/  SHF.R.U32.HI R159, RZ, 0x6, R159 ;  /* 0x00000006ff9f7819 */ /* 0x002fe2000001169f */
[----:B------:R-:W2:Y:S04]  /*c440*/  LDL R120, [R1+0x2f4] ;  /* 0x0002f40001787983 */ /* 0x000ea80000100800 */
[----:B------:R0:W4:Y:S01]  /*c450*/  @!P1 LDG.E.U8 R181, desc[UR18][R118.64] ;  /* 0x0000001276b59981 */ /* 0x000122000c1e1100 */
        /* <DEDUP_REMOVED lines=17> */
[----:B------:R3:W4:Y:S02]  /*c570*/  @!P0 LDG.E.U8 R183, desc[UR18][R118.64] ;  /* 0x0000001276b78981 */ /* 0x000724000c1e1100 */
[----:B---3--:R-:W-:Y:S02]  /*c580*/  @!P1 IMAD.MOV.U32 R118, RZ, RZ, R0 ;  /* 0x000000ffff769224 */ /* 0x008fe400078e0000 */
[----:B------:R-:W-:Y:S01]  /*c590*/  @!P1 IMAD.MOV.U32 R119, RZ, RZ, R121 ;  /* 0x000000ffff779224 */ /* 0x000fe200078e0079 */
        /* <DEDUP_REMOVED lines=184> */
[----:B------:R-:W1:Y:S04]  /*d120*/  LDL R118, [R1+0x27c] ;  /* 0x00027c0001767983 */ /* 0x000e680000100800 */
[----:B------:R-:W1:Y:S01]  /*d130*/  LDL R119, [R1+0x280] ;  /* 0x0002800001777983 */ /* 0x000e620000100800 */
[----:B------:R-:W2:Y:S01]  /*d140*/  S2R R121, SR_TID.X ;  /* 0x0000000000797919 */ /* 0x000ea20000002100 */
[----:B0-----:R-:W-:-:S04]  /*d150*/  SHF.R.U32.HI R159, RZ, 0x6, R159 ;  /* 0x00000006ff9f7819 */ /* 0x001fc8000001169f */
[----:B------:R-:W-:-:S04]  /*d160*/  SGXT.U32 R159, R159, 0x1 ;  /* 0x000000019f9f781a */ /* 0x000fc80000000000 */
[----:B------:R-:W-:-:S04]  /*d170*/  LOP3.LUT R159, R159, 0x74, RZ, 0xfc, !PT ;  /* 0x000000749f9f7812 */ /* 0x000fc800078efcff */
[----:B------:R-:W-:Y:S02]  /*d180*/  ISETP.GE.AND P0, PT, R159, UR13, PT ;  /* 0x0000000d9f007c0c */ /* 0x000fe4000bf06270 */
[----:B------:R-:W3:Y:S01]  /*d190*/  LDL R159, [R1+0x264] ;  /* 0x00026400019f7983 */ /* 0x000ee20000100800 */
[----:B--2---:R-:W-:-:S04]  /*d1a0*/  SHF.R.U32.HI R121, RZ, 0x6, R121 ;  /* 0x00000006ff797819 */ /* 0x004fc80000011679 */
[----:B------:R-:W-:-:S04]  /*d1b0*/  SGXT.U32 R121, R121, 0x1 ;  /* 0x000000017979781a */ /* 0x000fc80000000000 */
[----:B------:R-:W-:-:S04]  /*d1c0*/  LOP3.LUT R121, R121, 0x76, RZ, 0xfc, !PT ;  /* 0x0000007679797812 */ /* 0x000fc800078efcff */
[----:B------:R-:W-:Y:S02]  /*d1d0*/  ISETP.GE.AND P1, PT, R121, UR13, PT ;  /* 0x0000000d79007c0c */ /* 0x000fe4000bf26270 */
[----:B-1----:R-:W-:-:S04]  /*d1e0*/  @!P0 LOP3.LUT R119, R119, R118, RZ, 0x3c, !PT ;  /* 0x0000007677778212 */ /* 0x002fc800078e3cff */
[----:B------:R-:W-:-:S04]  /*d1f0*/  @!P0 LOP3.LUT R118, R119, R118, RZ, 0x3c, !PT ;  /* 0x0000007677768212 */ /* 0x000fc800078e3cff */
[----:B------:R-:W-:-:S05]  /*d200*/  @!P0 LOP3.LUT R119, R119, R118, RZ, 0x3c, !PT ;  /* 0x0000007677778212 */ /* 0x000fca00078e3cff */
[----:B------:R0:W2:Y:S02]  /*d210*/  @!P0 LDG.E.U8 R162, desc[UR18][R118.64] ;  /* 0x0000001276a28981 */ /* 0x0000a4000c1e1100 */
[----:B0-----:R-:W-:Y:S02]  /*d220*/  @!P1 IMAD.MOV.U32 R118, RZ, RZ, R13 ;  /* 0x000000ffff769224 */ /* 0x001fe400078e000d */
[----:B------:R-:W-:Y:S01]  /*d230*/  @!P1 IMAD.MOV.U32 R119, RZ, RZ, R120 ;  /* 0x000000ffff779224 */ /* 0x000fe200078e0078 */
[----:B------:R-:W0:Y:S04]  /*d240*/  S2R R121, SR_TID.X ;  /* 0x0000000000797919 */ /* 0x000e280000002100 */
[----:B------:R1:W2:Y:S01]  /*d250*/  @!P1 LDG.E.U8 R161, desc[UR18][R118.64] ;  /* 0x0000001276a19981 */ /* 0x0002a2000c1e1100 */
[----:B------:R-:W4:Y:S01]  /*d260*/  S2R R13, SR_TID.X ;  /* 0x00000000000d7919 */ /* 0x000f220000002100 */
[----:B------:R-:W-:-:S02]  /*d270*/  PRMT R157, RZ, 0x7610, R157 ;  /* 0x00007610ff9d7816 */ /* 0x000fc4000000009d */
[----:B------:R-:W-:Y:S01]  /*d280*/  PRMT R154, RZ, 0x7610, R154 ;  /* 0x00007610ff9a7816 */ /* 0x000fe2000000009a */
[----:B------:R-:W2:Y:S04]  /*d290*/  LDL R120, [R1+0x258] ;  /* 0x0002580001787983 */ /* 0x000ea80000100800 */
[----:B------:R-:W1:Y:S04]  /*d2a0*/  LDL R118, [R1+0x26c] ;  /* 0x00026c0001767983 */ /* 0x000e680000100800 */
[----:B------:R-:W1:Y:S01]  /*d2b0*/  LDL R119, [R1+0x270] ;  /* 0x0002700001777983 */ /* 0x000e620000100800 */
[----:B0-----:R-:W-:-:S04]  /*d2c0*/  SHF.R.U32.HI R121, RZ, 0x6, R121 ;  /* 0x00000006ff797819 */ /* 0x001fc80000011679 */
[----:B------:R-:W-:-:S04]  /*d2d0*/  SGXT.U32 R121, R121, 0x1 ;  /* 0x000000017979781a */ /* 0x000fc80000000000 */
[----:B------:R-:W-:-:S04]  /*d2e0*/  LOP3.LUT R121, R121, 0x78, RZ, 0xfc, !PT ;  /* 0x0000007879797812 */ /* 0x000fc800078efcff */
[----:B------:R-:W-:Y:S02]  /*d2f0*/  ISETP.GE.AND P0, PT, R121, UR13, PT ;  /* 0x0000000d79007c0c */ /* 0x000fe4000bf06270 */
[----:B----4-:R-:W-:Y:S01]  /*d300*/  SHF.R.U32.HI R13, RZ, 0x6, R13 ;  /* 0x00000006ff0d7819 */ /* 0x010fe2000001160d */
[----:B------:R-:W4:Y:S03]  /*d310*/  LDL R121, [R1+0x254] ;  /* 0x0002540001797983 */ /* 0x000f260000100800 */
[----:B------:R-:W-:-:S04]  /*d320*/  SGXT.U32 R13, R13, 0x1 ;  /* 0x000000010d0d781a */ /* 0x000fc80000000000 */
[----:B------:R-:W-:-:S04]  /*d330*/  LOP3.LUT R13, R13, 0x7a, RZ, 0xfc, !PT ;  /* 0x0000007a0d0d7812 */ /* 0x000fc800078efcff */
[----:B------:R-:W-:Y:S02]  /*d340*/  ISETP.GE.AND P1, PT, R13, UR13, PT ;  /* 0x0000000d0d007c0c */ /* 0x000fe4000bf26270 */
[----:B------:R-:W4:Y:S01]  /*d350*/  LDL.LU R13, [R1+0x6c0] ;  /* 0x0006c000010d7983 */ /* 0x000f220000300800 */
[----:B-1----:R-:W-:-:S04]  /*d360*/  @!P0 LOP3.LUT R119, R119, R118, RZ, 0x3c, !PT ;  /* 0x0000007677778212 */ /* 0x002fc800078e3cff */
[----:B------:R-:W-:-:S04]  /*d370*/  @!P0 LOP3.LUT R118, R119, R118, RZ, 0x3c, !PT ;  /* 0x0000007677768212 */ /* 0x000fc800078e3cff */
[----:B------:R-:W-:-:S05]  /*d380*/  @!P0 LOP3.LUT R119, R119, R118, RZ, 0x3c, !PT ;  /* 0x0000007677778212 */ /* 0x000fca00078e3cff */
[----:B------:R0:W4:Y:S02]  /*d390*/  @!P0 LDG.E.U8 R157, desc[UR18][R118.64] ;  /* 0x00000012769d8981 */ /* 0x000124000c1e1100 */
[----:B0-----:R-:W0:Y:S01]  /*d3a0*/  S2R R119, SR_TID.X ;  /* 0x0000000000777919 */ /* 0x001e220000002100 */
[----:B------:R-:W-:Y:S01]  /*d3b0*/  @!P1 IMAD.MOV.U32 R118, RZ, RZ, R0 ;  /* 0x000000ffff769224 */ /* 0x000fe200078e0000 */
[----:B0-----:R-:W-:-:S04]  /*d3c0*/  SHF.R.U32.HI R119, RZ, 0x6, R119 ;  /* 0x00000006ff777819 */ /* 0x001fc80000011677 */
[----:B------:R-:W-:-:S04]  /*d3d0*/  SGXT.U32 R119, R119, 0x1 ;  /* 0x000000017777781a */ /* 0x000fc80000000000 */
[----:B------:R-:W-:-:S04]  /*d3e0*/  LOP3.LUT R119, R119, 0x7c, RZ, 0xfc, !PT ;  /* 0x0000007c77777812 */ /* 0x000fc800078efcff */
[----:B------:R-:W-:Y:S01]  /*d3f0*/  ISETP.GE.AND P0, PT, R119, UR13, PT ;  /* 0x0000000d77007c0c */ /* 0x000fe2000bf06270 */
[----:B---3--:R-:W-:-:S05]  /*d400*/  @!P1 IMAD.MOV.U32 R119, RZ, RZ, R159 ;  /* 0x000000ffff779224 */ /* 0x008fca00078e009f */
[----:B------:R0:W3:Y:S04]  /*d410*/  @!P1 LDG.E.U8 R154, desc[UR18][R118.64] ;  /* 0x00000012769a9981 */ /* 0x0000e8000c1e1100 */
[----:B------:R-:W0:Y:S04]  /*d420*/  LDL R118, [R1+0x25c] ;  /* 0x00025c0001767983 */ /* 0x000e280000100800 */
[----:B------:R-:W0:Y:S01]  /*d430*/  LDL R119, [R1+0x260] ;  /* 0x0002600001777983 */ /* 0x000e220000100800 */
[----:B------:R-:W1:Y:S01]  /*d440*/  S2R R0, SR_TID.X ;  /* 0x0000000000007919 */ /* 0x000e620000002100 */
[----:B------:R-:W2:Y:S01]  /*d450*/  S2R R159, SR_TID.X ;  /* 0x00000000009f7919 */ /* 0x000ea20000002100 */
[----:B------:R-:W-:-:S02]  /*d460*/  PRMT R153, RZ, 0x7610, R153 ;  /* 0x00007610ff997816 */ /* 0x000fc40000000099 */
[----:B------:R-:W-:Y:S02]  /*d470*/  PRMT R150, RZ, 0x7610, R150 ;  /* 0x00007610ff967816 */ /* 0x000fe40000000096 */
[----:B-1----:R-:W-:-:S04]  /*d480*/  LEA.HI R0, R0, 0x7e, RZ, 0x1a ;  /* 0x0000007e00007811 */ /* 0x002fc800078fd0ff */
[----:B------:R-:W-:Y:S02]  /*d490*/  ISETP.GE.AND P1, PT, R0, UR13, PT ;  /* 0x0000000d00007c0c */ /* 0x000fe4000bf26270 */
[----:B--2---:R-:W-:Y:S01]  /*d4a0*/  LOP3.LUT R159, R159, 0x7f, RZ, 0xc0, !PT ;  /* 0x0000007f9f9f7812 */ /* 0x004fe200078ec0ff */
[----:B------:R-:W2:Y:S01]  /*d4b0*/  LDL.LU R0, [R1+0x8] ;  /* 0x0000080001007983 */ /* 0x000ea20000300800 */
[----:B0-----:R-:W-:-:S04]  /*d4c0*/  @!P0 LOP3.LUT R119, R119, R118, RZ, 0x3c, !PT ;  /* 0x0000007677778212 */ /* 0x001fc800078e3cff */
[----:B------:R-:W-:-:S04]  /*d4d0*/  @!P0 LOP3.LUT R118, R119, R118, RZ, 0x3c, !PT ;  /* 0x0000007677768212 */ /* 0x000fc800078e3cff */
[----:B------:R-:W-:-:S05]  /*d4e0*/  @!P0 LOP3.LUT R119, R119, R118, RZ, 0x3c, !PT ;  /* 0x0000007677778212 */ /* 0x000fca00078e3cff */
[----:B------:R0:W3:Y:S02]  /*d4f0*/  @!P0 LDG.E.U8 R153, desc[UR18][R118.64] ;  /* 0x0000001276998981 */ /* 0x0000e4000c1e1100 */
[----:B0-----:R-:W-:Y:S02]  /*d500*/  @!P1 IMAD.MOV.U32 R118, RZ, RZ, R120 ;  /* 0x000000ffff769224 */ /* 0x001fe400078e0078 */
[----:B----4-:R-:W-:-:S05]  /*d510*/  @!P1 IMAD.MOV.U32 R119, RZ, RZ, R121 ;  /* 0x000000ffff779224 */ /* 0x010fca00078e0079 */
[----:B------:R0:W4:Y:S01]  /*d520*/  @!P1 LDG.E.U8 R150, desc[UR18][R118.64] ;  /* 0x0000001276969981 */ /* 0x000122000c1e1100 */
[----:B------:R-:W-:Y:S01]  /*d530*/  BAR.SYNC.DEFER_BLOCKING 0x0 ;  /* 0x0000000000007b1d */ /* 0x000fe20000010000 */
[----:B------:R-:W-:Y:S02]  /*d540*/  ISETP.GE.AND P0, PT, R159, UR13, PT ;  /* 0x0000000d9f007c0c */ /* 0x000fe4000bf06270 */
[----:B0-----:R-:W-:-:S03]  /*d550*/  PRMT R118, RZ, 0x7610, R118 ;  /* 0x00007610ff767816 */ /* 0x001fc60000000076 */
[----:B------:R-:W2:Y:S04]  /*d560*/  LDL R159, [R1+0x15c] ;  /* 0x00015c00019f7983 */ /* 0x000ea80000100800 */
[----:B------:R0:W-:Y:S04]  /*d570*/  STL [R1+0x574], R91 ;  /* 0x0005745b01007387 */ /* 0x0001e80000100800 */
[----:B------:R-:W-:Y:S02]  /*d580*/  @!P0 IMAD.MOV.U32 R120, RZ, RZ, R91 ;  /* 0x000000ffff788224 */ /* 0x000fe400078e005b */
[----:B------:R-:W-:Y:S01]  /*d590*/  @!P0 IMAD.MOV.U32 R121, RZ, RZ, R18 ;  /* 0x000000ffff798224 */ /* 0x000fe200078e0012 */
[----:B0-----:R-:W3:Y:S04]  /*d5a0*/  LDL.LU R91, [R1+0x18] ;  /* 0x00001800015b7983 */ /* 0x001ee80000300800 */
[----:B------:R0:W-:Y:S04]  /*d5b0*/  STL [R1+0x570], R18 ;  /* 0x0005701201007387 */ /* 0x0001e80000100800 */
[----:B------:R1:W4:Y:S04]  /*d5c0*/  @!P0 LDG.E.U8 R118, desc[UR18][R120.64] ;  /* 0x0000001278768981 */ /* 0x000328000c1e1100 */
[----:B0-----:R-:W4:Y:S04]  /*d5d0*/  LDL.LU R18, [R1+0x10] ;  /* 0x0000100001127983 */ /* 0x001f280000300800 */
[----:B------:R-:W1:Y:S04]  /*d5e0*/  LDL R120, [R1+0x458] ;  /* 0x0004580001787983 */ /* 0x000e680000100800 */
[----:B------:R-:W1:Y:S01]  /*d5f0*/  LDL R121, [R1+0x45c] ;  /* 0x00045c0001797983 */ /* 0x000e620000100800 */
[----:B------:R-:W-:-:S02]  /*d600*/  PRMT R148, RZ, 0x7610, R148 ;  /* 0x00007610ff947816 */ /* 0x000fc40000000094 */
[----:B-1----:R-:W-:-:S04]  /*d610*/  @!P0 LOP3.LUT R121, R121, R120, RZ, 0x3c, !PT ;  /* 0x0000007879798212 */ /* 0x002fc800078e3cff */
[----:B------:R-:W-:-:S04]  /*d620*/  @!P0 LOP3.LUT R120, R121, R120, RZ, 0x3c, !PT ;  /* 0x0000007879788212 */ /* 0x000fc800078e3cff */
[----:B------:R-:W-:-:S05]  /*d630*/  @!P0 LOP3.LUT R121, R121, R120, RZ, 0x3c, !PT ;  /* 0x0000007879798212 */ /* 0x000fca00078e3cff */
[----:B------:R0:W4:Y:S04]  /*d640*/  @!P0 LDG.E.U8 R148, desc[UR18][R120.64] ;  /* 0x0000001278948981 */ /* 0x000128000c1e1100 */
[----:B------:R-:W0:Y:S04]  /*d650*/  LDL R120, [R1+0x218] ;  /* 0x0002180001787983 */ /* 0x000e280000100800 */
[----:B------:R-:W0:Y:S01]  /*d660*/  LDL R121, [R1+0x21c] ;  /* 0x00021c0001797983 */ /* 0x000e220000100800 */
[----:B------:R-:W-:Y:S02]  /*d670*/  PRMT R147, RZ, 0x7610, R147 ;  /* 0x00007610ff937816 */ /* 0x000fe40000000093 */
[----:B0-----:R-:W-:-:S04]  /*d680*/  @!P0 LOP3.LUT R121, R121, R120, RZ, 0x3c, !PT ;  /* 0x0000007879798212 */ /* 0x001fc800078e3cff */
        /* <DEDUP_REMOVED lines=17> */
[----:B------:R-:W3:Y:S01]  /*d7a0*/  LDL R121, [R1+0x158] ;  /* 0x0001580001797983 */ /* 0x000ee20000100800 */
[----:B------:R-:W-:Y:S01]  /*d7b0*/  PRMT R144, RZ, 0x7610, R144 ;  /* 0x00007610ff907816 */ /* 0x000fe20000000090 */
[----:B--2---:R-:W-:Y:S01]  /*d7c0*/  @!P0 IMAD.MOV.U32 R120, RZ, RZ, R159 ;  /* 0x000000ffff788224 */ /* 0x004fe200078e009f */
[----:B------:R-:W-:Y:S01]  /*d7d0*/  PRMT R143, RZ, 0x7610, R143 ;  /* 0x00007610ff8f7816 */ /* 0x000fe2000000008f */
[----:B------:R0:W-:Y:S04]  /*d7e0*/  STS.U8 [R9+UR7+0x4000], R142 ;  /* 0x0040008e09007988 */ /* 0x0001e80008000007 */
[----:B------:R1:W-:Y:S04]  /*d7f0*/  STS.U8 [R9+UR7+0x4002], R141 ;  /* 0x0040028d09007988 */ /* 0x0003e80008000007 */
[----:B------:R-:W2:Y:S04]  /*d800*/  LDL R159, [R1+0x1c] ;  /* 0x00001c00019f7983 */ /* 0x000ea80000100800 */
[----:B---3--:R3:W4:Y:S04]  /*d810*/  @!P0 LDG.E.U8 R144, desc[UR18][R120.64] ;  /* 0x0000001278908981 */ /* 0x008728000c1e1100 */
[----:B------:R-:W3:Y:S04]  /*d820*/  LDL R120, [R1+0x118] ;  /* 0x0001180001787983 */ /* 0x000ee80000100800 */
[----:B------:R-:W3:Y:S02]  /*d830*/  LDL R121, [R1+0x11c] ;  /* 0x00011c0001797983 */ /* 0x000ee40000100800 */
[----:B---3--:R-:W-:-:S04]  /*d840*/  @!P0 LOP3.LUT R121, R121, R120, RZ, 0x3c, !PT ;  /* 0x0000007879798212 */ /* 0x008fc800078e3cff */
[----:B------:R-:W-:-:S04]  /*d850*/  @!P0 LOP3.LUT R120, R121, R120, RZ, 0x3c, !PT ;  /* 0x0000007879788212 */ /* 0x000fc800078e3cff */
[----:B------:R-:W-:-:S05]  /*d860*/  @!P0 LOP3.LUT R121, R121, R120, RZ, 0x3c, !PT ;  /* 0x0000007879798212 */ /* 0x000fca00078e3cff */
[----:B------:R3:W4:Y:S04]  /*d870*/  @!P0 LDG.E.U8 R143, desc[UR18][R120.64] ;  /* 0x00000012788f8981 */ /* 0x000728000c1e1100 */
[----:B------:R-:W3:Y:S04]  /*d880*/  LDL R120, [R1+0xd8] ;  /* 0x0000d80001787983 */ /* 0x000ee80000100800 */
[----:B------:R-:W3:Y:S01]  /*d890*/  LDL R121, [R1+0xdc] ;  /* 0x0000dc0001797983 */ /* 0x000ee20000100800 */
[----:B0-----:R-:W-:Y:S02]  /*d8a0*/  PRMT R142, RZ, 0x7610, R142 ;  /* 0x00007610ff8e7816 */ /* 0x001fe4000000008e */
[----:B---3--:R-:W-:-:S04]  /*d8b0*/  @!P0 LOP3.LUT R121, R121, R120, RZ, 0x3c, !PT ;  /* 0x0000007879798212 */ /* 0x008fc800078e3cff */
[----:B------:R-:W-:-:S04]  /*d8c0*/  @!P0 LOP3.LUT R120, R121, R120, RZ, 0x3c, !PT ;  /* 0x0000007879788212 */ /* 0x000fc800078e3cff */
[----:B------:R-:W-:-:S05]  /*d8d0*/  @!P0 LOP3.LUT R121, R121, R120, RZ, 0x3c, !PT ;  /* 0x0000007879798212 */ /* 0x000fca00078e3cff */
[----:B------:R0:W3:Y:S04]  /*d8e0*/  @!P0 LDG.E.U8 R142, desc[UR18][R120.64] ;  /* 0x00000012788e8981 */ /* 0x0000e8000c1e1100 */
[----:B------:R-:W0:Y:S04]  /*d8f0*/  LDL R120, [R1+0x98] ;  /* 0x0000980001787983 */ /* 0x000e280000100800 */
[----:B------:R-:W0:Y:S01]  /*d900*/  LDL R121, [R1+0x9c] ;  /* 0x00009c0001797983 */ /* 0x000e220000100800 */
[----:B-1----:R-:W-:Y:S02]  /*d910*/  PRMT R141, RZ, 0x7610, R141 ;  /* 0x00007610ff8d7816 */ /* 0x002fe4000000008d */
[----:B0-----:R-:W-:-:S04]  /*d920*/  @!P0 LOP3.LUT R121, R121, R120, RZ, 0x3c, !PT ;  /* 0x0000007879798212 */ /* 0x001fc800078e3cff */
[----:B------:R-:W-:-:S04]  /*d930*/  @!P0 LOP3.LUT R120, R121, R120, RZ, 0x3c, !PT ;  /* 0x0000007879788212 */ /* 0x000fc800078e3cff */
[----:B------:R-:W-:-:S05]  /*d940*/  @!P0 LOP3.LUT R121, R121, R120, RZ, 0x3c, !PT ;  /* 0x0000007879798212 */ /* 0x000fca00078e3cff */
[----:B------:R0:W3:Y:S04]  /*d950*/  @!P0 LDG.E.U8 R141, desc[UR18][R120.64] ;  /* 0x00000012788d8981 */ /* 0x0000e8000c1e1100 */
[----:B------:R-:W0:Y:S04]  /*d960*/  LDL R120, [R1+0x58] ;  /* 0x0000580001787983 */ /* 0x000e280000100800 */
[----:B------:R-:W0:Y:S04]  /*d970*/  LDL R121, [R1+0x5c] ;  /* 0x00005c0001797983 */ /* 0x000e280000100800 */
[----:B------:R1:W-:Y:S04]  /*d980*/  STS.U8 [R9+UR7+0x4004], R140 ;  /* 0x0040048c09007988 */ /* 0x0003e80008000007 */
[----:B------:R2:W-:Y:S01]  /*d990*/  STS.U8 [R9+UR7+0x4006], R139 ;  /* 0x0040068b09007988 */ /* 0x0005e20008000007 */
[----:B-1----:R-:W-:-:S02]  /*d9a0*/  PRMT R140, RZ, 0x7610, R140 ;  /* 0x00007610ff8c7816 */ /* 0x002fc4000000008c */
[----:B--2---:R-:W-:Y:S01]  /*d9b0*/  PRMT R139, RZ, 0x7610, R139 ;  /* 0x00007610ff8b7816 */ /* 0x004fe2000000008b */
[----:B------:R1:W-:Y:S04]  /*d9c0*/  STS.U8 [R9+UR7+0x4008], R138 ;  /* 0x0040088a09007988 */ /* 0x0003e80008000007 */
[----:B------:R2:W-:Y:S01]  /*d9d0*/  STS.U8 [R9+UR7+0x400a], R137 ;  /* 0x00400a8909007988 */ /* 0x0005e20008000007 */
[----:B-1----:R-:W-:Y:S02]  /*d9e0*/  PRMT R138, RZ, 0x7610, R138 ;  /* 0x00007610ff8a7816 */ /* 0x002fe4000000008a */
[----:B--2---:R-:W-:Y:S01]  /*d9f0*/  PRMT R137, RZ, 0x7610, R137 ;  /* 0x00007610ff897816 */ /* 0x004fe20000000089 */
[----:B------:R1:W-:Y:S04]  /*da00*/  STS.U8 [R9+UR7+0x400c], R136 ;  /* 0x00400c8809007988 */ /* 0x0003e80008000007 */
[----:B------:R2:W-:Y:S01]  /*da10*/  STS.U8 [R9+UR7+0x400e], R135 ;  /* 0x00400e8709007988 */ /* 0x0005e20008000007 */
[----:B-1----:R-:W-:-:S02]  /*da20*/  PRMT R136, RZ, 0x7610, R136 ;  /* 0x00007610ff887816 */ /* 0x002fc40000000088 */
[----:B--2---:R-:W-:Y:S01]  /*da30*/  PRMT R135, RZ, 0x7610, R135 ;  /* 0x00007610ff877816 */ /* 0x004fe20000000087 */
[----:B------:R1:W-:Y:S04]  /*da40*/  STS.U8 [R8+UR7+0x4000], R134 ;  /* 0x0040008608007988 */ /* 0x0003e80008000007 */
[----:B------:R2:W-:Y:S01]  /*da50*/  STS.U8 [R8+UR7+0x4002], R133 ;  /* 0x0040028508007988 */ /* 0x0005e20008000007 */
[----:B-1----:R-:W-:Y:S02]  /*da60*/  PRMT R134, RZ, 0x7610, R134 ;  /* 0x00007610ff867816 */ /* 0x002fe40000000086 */
[----:B--2---:R-:W-:Y:S02]  /*da70*/  PRMT R133, RZ, 0x7610, R133 ;  /* 0x00007610ff857816 */ /* 0x004fe40000000085 */
[----:B0-----:R-:W-:-:S04]  /*da80*/  @!P0 LOP3.LUT R121, R121, R120, RZ, 0x3c, !PT ;  /* 0x0000007879798212 */ /* 0x001fc800078e3cff */
[----:B------:R-:W-:-:S04]  /*da90*/  @!P0 LOP3.LUT R120, R121, R120, RZ, 0x3c, !PT ;  /* 0x0000007879788212 */ /* 0x000fc800078e3cff */
[----:B------:R-:W-:-:S05]  /*daa0*/  @!P0 LOP3.LUT R121, R121, R120, RZ, 0x3c, !PT ;  /* 0x0000007879798212 */ /* 0x000fca00078e3cff */
[----:B------:R0:W2:Y:S02]  /*dab0*/  @!P0 LDG.E.U8 R140, desc[UR18][R120.64] ;  /* 0x00000012788c8981 */ /* 0x0000a4000c1e1100 */
[----:B0-----:R-:W-:Y:S02]  /*dac0*/  @!P0 IMAD.MOV.U32 R120, RZ, RZ, R159 ;  /* 0x000000ffff788224 */ /* 0x001fe400078e009f */
[----:B------:R-:W-:Y:S01]  /*dad0*/  @!P0 IMAD.MOV.U32 R121, RZ, RZ, R91 ;  /* 0x000000ffff798224 */ /* 0x000fe200078e005b */
[----:B------:R-:W4:Y:S04]  /*dae0*/  LDL R159, [R1+0x1d4] ;  /* 0x0001d400019f7983 */ /* 0x000f280000100800 */
[----:B------:R0:W2:Y:S02]  /*daf0*/  @!P0 LDG.E.U8 R139, desc[UR18][R120.64] ;  /* 0x00000012788b8981 */ /* 0x0000a4000c1e1100 */
[----:B0-----:R-:W-:-:S02]  /*db00*/  @!P0 IMAD.MOV.U32 R120, RZ, RZ, R244 ;  /* 0x000000ffff788224 */ /* 0x001fc400078e00f4 */
[----:B------:R-:W-:Y:S01]  /*db10*/  @!P0 IMAD.MOV.U32 R121, RZ, RZ, R243 ;  /* 0x000000ffff798224 */ /* 0x000fe200078e00f3 */
[----:B------:R0:W-:Y:S04]  /*db20*/  STL [R1+0x584], R91 ;  /* 0x0005845b01007387 */ /* 0x0001e80000100800 */
[----:B------:R1:W2:Y:S04]  /*db30*/  @!P0 LDG.E.U8 R138, desc[UR18][R120.64] ;  /* 0x00000012788a8981 */ /* 0x0002a8000c1e1100 */
[----:B0-----:R-:W3:Y:S01]  /*db40*/  LDL.LU R91, [R1+0xc] ;  /* 0x00000c00015b7983 */ /* 0x001ee20000300800 */
[----:B-1----:R-:W-:-:S02]  /*db50*/  @!P0 IMAD.MOV.U32 R120, RZ, RZ, R228 ;  /* 0x000000ffff788224 */ /* 0x002fc400078e00e4 */
[----:B------:R-:W-:Y:S01]  /*db60*/  @!P0 IMAD.MOV.U32 R121, RZ, RZ, R227 ;  /* 0x000000ffff798224 */ /* 0x000fe200078e00e3 */
[----:B------:R0:W-:Y:S04]  /*db70*/  STL [R1+0x57c], R244 ;  /* 0x00057cf401007387 */ /* 0x0001e80000100800 */
[----:B------:R1:W2:Y:S04]  /*db80*/  @!P0 LDG.E.U8 R137, desc[UR18][R120.64] ;  /* 0x0000001278898981 */ /* 0x0002a8000c1e1100 */
[----:B0-----:R-:W2:Y:S01]  /*db90*/  LDL.LU R244, [R1+0x4] ;  /* 0x0000040001f47983 */ /* 0x001ea20000300800 */
[----:B-1----:R-:W-:-:S03]  /*dba0*/  @!P0 IMAD.MOV.U32 R120, RZ, RZ, R212 ;  /* 0x000000ffff788224 */ /* 0x002fc600078e00d4 */
[----:B------:R0:W-:Y:S01]  /*dbb0*/  STL [R1+0x578], R243 ;  /* 0x000578f301007387 */ /* 0x0001e20000100800 */
[----:B------:R-:W-:-:S05]  /*dbc0*/  @!P0 IMAD.MOV.U32 R121, RZ, RZ, R211 ;  /* 0x000000ffff798224 */ /* 0x000fca00078e00d3 */
[----:B------:R1:W2:Y:S04]  /*dbd0*/  @!P0 LDG.E.U8 R136, desc[UR18][R120.64] ;  /* 0x0000001278888981 */ /* 0x0002a8000c1e1100 */
[----:B0-----:R-:W3:Y:S04]  /*dbe0*/  LDL R243, [R1+0x1d0] ;  /* 0x0001d00001f37983 */ /* 0x001ee80000100800 */
[----:B------:R0:W-:Y:S01]  /*dbf0*/  STL [R1+0x588], R228 ;  /* 0x000588e401007387 */ /* 0x0001e20000100800 */
[----:B-1----:R-:W-:Y:S02]  /*dc00*/  @!P0 IMAD.MOV.U32 R120, RZ, RZ, R196 ;  /* 0x000000ffff788224 */ /* 0x002fe400078e00c4 */
[----:B------:R-:W-:-:S05]  /*dc10*/  @!P0 IMAD.MOV.U32 R121, RZ, RZ, R195 ;  /* 0x000000ffff798224 */ /* 0x000fca00078e00c3 */
[----:B------:R1:W2:Y:S04]  /*dc20*/  @!P0 LDG.E.U8 R135, desc[UR18][R120.64] ;  /* 0x0000001278878981 */ /* 0x0002a8000c1e1100 */
[----:B0-----:R-:W2:Y:S04]  /*dc30*/  LDL.LU R228, [R1+0x38] ;  /* 0x0000380001e47983 */ /* 0x001ea80000300800 */
[----:B------:R0:W-:Y:S01]  /*dc40*/  STL [R1+0x580], R227 ;  /* 0x000580e301007387 */ /* 0x0001e20000100800 */
[----:B-1----:R-:W-:Y:S02]  /*dc50*/  @!P0 IMAD.MOV.U32 R120, RZ, RZ, R110 ;  /* 0x000000ffff788224 */ /* 0x002fe400078e006e */
[----:B------:R-:W-:-:S05]  /*dc60*/  @!P0 IMAD.MOV.U32 R121, RZ, RZ, R23 ;  /* 0x000000ffff798224 */ /* 0x000fca00078e0017 */
[----:B------:R1:W2:Y:S04]  /*dc70*/  @!P0 LDG.E.U8 R134, desc[UR18][R120.64] ;  /* 0x0000001278868981 */ /* 0x0002a8000c1e1100 */
[----:B0-----:R-:W2:Y:S04]  /*dc80*/  LDL.LU R227, [R1+0x30] ;  /* 0x0000300001e37983 */ /* 0x001ea80000300800 */
[----:B------:R0:W-:Y:S04]  /*dc90*/  STL [R1+0x590], R212 ;  /* 0x000590d401007387 */ /* 0x0001e80000100800 */
[----:B0-----:R-:W2:Y:S04]  /*dca0*/  LDL.LU R212, [R1+0x40] ;  /* 0x0000400001d47983 */ /* 0x001ea80000300800 */
[----:B------:R0:W-:Y:S01]  /*dcb0*/  STL [R1+0x58c], R211 ;  /* 0x00058cd301007387 */ /* 0x0001e20000100800 */
[----:B-1----:R-:W-:-:S03]  /*dcc0*/  @!P0 IMAD.MOV.U32 R120, RZ, RZ, R102 ;  /* 0x000000ffff788224 */ /* 0x002fc600078e0066 */
[----:B0-----:R-:W2:Y:S04]  /*dcd0*/  LDL.LU R211, [R1+0x14] ;  /* 0x0000140001d37983 */ /* 0x001ea80000300800 */
[----:B------:R0:W-:Y:S01]  /*dce0*/  STL [R1+0x594], R9 ;  /* 0x0005940901007387 */ /* 0x0001e20000100800 */
[----:B------:R-:W-:-:S05]  /*dcf0*/  @!P0 IMAD.MOV.U32 R121, RZ, RZ, R12 ;  /* 0x000000ffff798224 */ /* 0x000fca00078e000c */
[----:B------:R1:W2:Y:S04]  /*dd00*/  @!P0 LDG.E.U8 R133, desc[UR18][R120.64] ;  /* 0x0000001278858981 */ /* 0x0002a8000c1e1100 */
[----:B0-----:R-:W2:Y:S04]  /*dd10*/  LDL.LU R9, [R1+0x48] ;  /* 0x0000480001097983 */ /* 0x001ea80000300800 */
[----:B------:R0:W-:Y:S04]  /*dd20*/  STL [R1+0x59c], R196 ;  /* 0x00059cc401007387 */ /* 0x0001e80000100800 */
[----:B0-----:R-:W2:Y:S04]  /*dd30*/  LDL.LU R196, [R1+0x50] ;  /* 0x0000500001c47983 */ /* 0x001ea80000300800 */
[----:B------:R0:W-:Y:S04]  /*dd40*/  STL [R1+0x598], R195 ;  /* 0x000598c301007387 */ /* 0x0001e80000100800 */
[----:B0-----:R-:W4:Y:S04]  /*dd50*/  LDL R195, [R1+0x214] ;  /* 0x0002140001c37983 */ /* 0x001f280000100800 */
[----:B------:R0:W-:Y:S04]  /*dd60*/  STL [R1+0x5a4], R110 ;  /* 0x0005a46e01007387 */ /* 0x0001e80000100800 */
[----:B0-----:R-:W2:Y:S04]  /*dd70*/  LDL R110, [R1+0x194] ;  /* 0x00019400016e7983 */ /* 0x001ea80000100800 */
[----:B------:R0:W-:Y:S04]  /*dd80*/  STL [R1+0x5a0], R23 ;  /* 0x0005a01701007387 */ /* 0x0001e80000100800 */
[----:B0-----:R-:W2:Y:S04]  /*dd90*/  LDL R23, [R1+0x190] ;  /* 0x0001900001177983 */ /* 0x001ea80000100800 */
[----:B------:R0:W-:Y:S04]  /*dda0*/  STL [R1+0x5ac], R102 ;  /* 0x0005ac6601007387 */ /* 0x0001e80000100800 */
[----:B0-----:R-:W2:Y:S04]  /*ddb0*/  LDL.LU R102, [R1+0x3c] ;  /* 0x00003c0001667983 */ /* 0x001ea80000300800 */
[----:B------:R0:W-:Y:S04]  /*ddc0*/  STL [R1+0x5a8], R12 ;  /* 0x0005a80c01007387 */ /* 0x0001e80000100800 */
[----:B------:R-:W1:Y:S04]  /*ddd0*/  LDL R120, [R1+0x23c] ;  /* 0x00023c0001787983 */ /* 0x000e680000100800 */
[----:B------:R-:W1:Y:S04]  /*dde0*/  LDL R121, [R1+0x450] ;  /* 0x0004500001797983 */ /* 0x000e680000100800 */
[----:B0-----:R-:W3:Y:S04]  /*ddf0*/  LDL R12, [R1+0x210] ;  /* 0x00021000010c7983 */ /* 0x001ee80000100800 */
[----:B------:R0:W-:Y:S04]  /*de00*/  STS.U8 [R8+UR7+0x4004], R132 ;  /* 0x0040048408007988 */ /* 0x0001e80008000007 */
[----:B------:R0:W-:Y:S02]  /*de10*/  STS.U8 [R8+UR7+0x4006], R131 ;  /* 0x0040068308007988 */ /* 0x0001e40008000007 */
[----:B0-----:R-:W-:-:S02]  /*de20*/  PRMT R132, RZ, 0x7610, R132 ;  /* 0x00007610ff847816 */ /* 0x001fc40000000084 */
[----:B------:R-:W-:Y:S01]  /*de30*/  PRMT R131, RZ, 0x7610, R131 ;  /* 0x00007610ff837816 */ /* 0x000fe20000000083 */
[----:B------:R0:W-:Y:S04]  /*de40*/  STS.U8 [R8+UR7+0x4008], R130 ;  /* 0x0040088208007988 */ /* 0x0001e80008000007 */
[----:B------:R0:W-:Y:S02]  /*de50*/  STS.U8 [R8+UR7+0x400a], R129 ;  /* 0x00400a8108007988 */ /* 0x0001e40008000007 */
[----:B0-----:R-:W-:Y:S02]  /*de60*/  PRMT R130, RZ, 0x7610, R130 ;  /* 0x00007610ff827816 */ /* 0x001fe40000000082 */
[----:B------:R-:W-:Y:S02]  /*de70*/  PRMT R129, RZ, 0x7610, R129 ;  /* 0x00007610ff817816 */ /* 0x000fe40000000081 */
[----:B-1----:R-:W-:-:S04]  /*de80*/  @!P0 LOP3.LUT R121, R121, R120, RZ, 0x3c, !PT ;  /* 0x0000007879798212 */ /* 0x002fc800078e3cff */
[----:B------:R-:W-:-:S04]  /*de90*/  @!P0 LOP3.LUT R120, R121, R120, RZ, 0x3c, !PT ;  /* 0x0000007879788212 */ /* 0x000fc800078e3cff */
[----:B------:R-:W-:-:S05]  /*dea0*/  @!P0 LOP3.LUT R121, R121, R120, RZ, 0x3c, !PT ;  /* 0x0000007879798212 */ /* 0x000fca00078e3cff */
[----:B------:R4:W2:Y:S02]  /*deb0*/  @!P0 LDG.E.U8 R132, desc[UR18][R120.64] ;  /* 0x0000001278848981 */ /* 0x0008a4000c1e1100 */
[----:B----4-:R-:W-:Y:S02]  /*dec0*/  @!P0 IMAD.MOV.U32 R120, RZ, RZ, R195 ;  /* 0x000000ffff788224 */ /* 0x010fe400078e00c3 */
[----:B---3--:R-:W-:Y:S01]  /*ded0*/  @!P0 IMAD.MOV.U32 R121, RZ, RZ, R12 ;  /* 0x000000ffff798224 */ /* 0x008fe200078e000c */
[----:B------:R0:W-:Y:S04]  /*dee0*/  STS.U8 [R8+UR7+0x400c], R128 ;  /* 0x00400c8008007988 */ /* 0x0001e80008000007 */
[----:B------:R1:W3:Y:S04]  /*def0*/  @!P0 LDG.E.U8 R131, desc[UR18][R120.64] ;  /* 0x0000001278838981 */ /* 0x0002e8000c1e1100 */
[----:B------:R-:W4:Y:S04]  /*df00*/  LDL R12, [R1+0x154] ;  /* 0x00015400010c7983 */ /* 0x000f280000100800 */
[----:B------:R-:W3:Y:S01]  /*df10*/  LDL R195, [R1+0xd0] ;  /* 0x0000d00001c37983 */ /* 0x000ee20000100800 */
[----:B-1----:R-:W-:-:S02]  /*df20*/  @!P0 IMAD.MOV.U32 R120, RZ, RZ, R159 ;  /* 0x000000ffff788224 */ /* 0x002fc400078e009f */
[----:B------:R-:W-:Y:S01]  /*df30*/  @!P0 IMAD.MOV.U32 R121, RZ, RZ, R243 ;  /* 0x000000ffff798224 */ /* 0x000fe200078e00f3 */
[----:B0-----:R-:W-:Y:S01]  /*df40*/  PRMT R128, RZ, 0x7610, R128 ;  /* 0x00007610ff807816 */ /* 0x001fe20000000080 */
[----:B------:R-:W3:Y:S04]  /*df50*/  LDL R243, [R1+0x114] ;  /* 0x0001140001f37983 */ /* 0x000ee80000100800 */
[----:B------:R2:W3:Y:S04]  /*df60*/  @!P0 LDG.E.U8 R130, desc[UR18][R120.64] ;  /* 0x0000001278828981 */ /* 0x0004e8000c1e1100 */
[----:B------:R-:W3:Y:S01]  /*df70*/  LDL R159, [R1+0xd4] ;  /* 0x0000d400019f7983 */ /* 0x000ee20000100800 */
[----:B--2---:R-:W-:-:S02]  /*df80*/  @!P0 IMAD.MOV.U32 R120, RZ, RZ, R110 ;  /* 0x000000ffff788224 */ /* 0x004fc400078e006e */
[----:B------:R-:W-:Y:S01]  /*df90*/  @!P0 IMAD.MOV.U32 R121, RZ, RZ, R23 ;  /* 0x000000ffff798224 */ /* 0x000fe200078e0017 */
[----:B------:R-:W2:Y:S04]  /*dfa0*/  LDL R110, [R1+0x90] ;  /* 0x00009000016e7983 */ /* 0x000ea80000100800 */
[----:B------:R4:W2:Y:S04]  /*dfb0*/  @!P0 LDG.E.U8 R129, desc[UR18][R120.64] ;  /* 0x0000001278818981 */ /* 0x0008a8000c1e1100 */
[----:B------:R-:W2:Y:S04]  /*dfc0*/  LDL R23, [R1+0x94] ;  /* 0x0000940001177983 */ /* 0x000ea80000100800 */
[----:B------:R-:W3:Y:S01]  /*dfd0*/  LDL R121, [R1+0x150] ;  /* 0x0001500001797983 */ /* 0x000ee20000100800 */
[----:B----4-:R-:W-:-:S03]  /*dfe0*/  @!P0 IMAD.MOV.U32 R120, RZ, RZ, R12 ;  /* 0x000000ffff788224 */ /* 0x010fc600078e000c */
[----:B------:R-:W4:Y:S04]  /*dff0*/  LDL R12, [R1+0x54] ;  /* 0x00005400010c7983 */ /* 0x000f280000100800 */
[----:B---3--:R0:W3:Y:S04]  /*e000*/  @!P0 LDG.E.U8 R128, desc[UR18][R120.64] ;  /* 0x0000001278808981 */ /* 0x0080e8000c1e1100 */
[----:B------:R-:W2:Y:S01]  /*e010*/  LDL R121, [R1+0x110] ;  /* 0x0001100001797983 */ /* 0x000ea20000100800 */
[----:B0-----:R-:W-:-:S03]  /*e020*/  @!P0 IMAD.MOV.U32 R120, RZ, RZ, R243 ;  /* 0x000000ffff788224 */ /* 0x001fc600078e00f3 */
[----:B------:R0:W-:Y:S04]  /*e030*/  STS.U8 [R8+UR7+0x400e], R127 ;  /* 0x00400e7f08007988 */ /* 0x0001e80008000007 */
[----:B------:R1:W-:Y:S01]  /*e040*/  STS.U8 [R7+UR7+0x4000], R126 ;  /* 0x0040007e07007988 */ /* 0x0003e20008000007 */
[----:B0-----:R-:W-:-:S03]  /*e050*/  PRMT R127, RZ, 0x7610, R127 ;  /* 0x00007610ff7f7816 */ /* 0x001fc6000000007f */
[----:B------:R0:W-:Y:S01]  /*e060*/  STL [R1+0x5b0], R8 ;  /* 0x0005b00801007387 */ /* 0x0001e20000100800 */
[----:B-1----:R-:W-:-:S03]  /*e070*/  PRMT R126, RZ, 0x7610, R126 ;  /* 0x00007610ff7e7816 */ /* 0x002fc6000000007e */
[----:B------:R1:W-:Y:S04]  /*e080*/  STS.U8 [R7+UR7+0x4002], R125 ;  /* 0x0040027d07007988 */ /* 0x0003e80008000007 */
[----:B------:R1:W-:Y:S04]  /*e090*/  STS.U8 [R7+UR7+0x4004], R124 ;  /* 0x0040047c07007988 */ /* 0x0003e80008000007 */
[----:B0-----:R-:W3:Y:S01]  /*e0a0*/  LDL R8, [R1+0x1cc] ;  /* 0x0001cc0001087983 */ /* 0x001ee20000100800 */
[----:B-1----:R-:W-:-:S03]  /*e0b0*/  PRMT R125, RZ, 0x7610, R125 ;  /* 0x00007610ff7d7816 */ /* 0x002fc6000000007d */
[----:B------:R0:W-:Y:S01]  /*e0c0*/  STS.U8 [R7+UR7+0x4006], R123 ;  /* 0x0040067b07007988 */ /* 0x0001e20008000007 */
[----:B------:R-:W-:-:S03]  /*e0d0*/  PRMT R124, RZ, 0x7610, R124 ;  /* 0x00007610ff7c7816 */ /* 0x000fc6000000007c */
[----:B------:R1:W-:Y:S04]  /*e0e0*/  STS.U8 [R7+UR7+0x4008], R122 ;  /* 0x0040087a07007988 */ /* 0x0003e80008000007 */
[----:B------:R1:W-:Y:S01]  /*e0f0*/  STS.U8 [R7+UR7+0x400a], R158 ;  /* 0x00400a9e07007988 */ /* 0x0003e20008000007 */
[----:B0-----:R-:W-:-:S03]  /*e100*/  PRMT R123, RZ, 0x7610, R123 ;  /* 0x00007610ff7b7816 */ /* 0x001fc6000000007b */
[----:B------:R-:W3:Y:S04]  /*e110*/  LDL R243, [R1+0x1c8] ;  /* 0x0001c80001f37983 */ /* 0x000ee80000100800 */
[----:B--2---:R0:W2:Y:S02]  /*e120*/  @!P0 LDG.E.U8 R127, desc[UR18][R120.64] ;  /* 0x00000012787f8981 */ /* 0x0040a4000c1e1100 */
[----:B0-----:R-:W-:Y:S02]  /*e130*/  @!P0 IMAD.MOV.U32 R120, RZ, RZ, R159 ;  /* 0x000000ffff788224 */ /* 0x001fe400078e009f */
[----:B------:R-:W-:Y:S02]  /*e140*/  @!P0 IMAD.MOV.U32 R121, RZ, RZ, R195 ;  /* 0x000000ffff798224 */ /* 0x000fe400078e00c3 */
[----:B------:R-:W3:Y:S04]  /*e150*/  LDL R195, [R1+0x448] ;  /* 0x0004480001c37983 */ /* 0x000ee80000100800 */
[----:B------:R0:W2:Y:S02]  /*e160*/  @!P0 LDG.E.U8 R126, desc[UR18][R120.64] ;  /* 0x00000012787e8981 */ /* 0x0000a4000c1e1100 */
[----:B0-----:R-:W-:-:S02]  /*e170*/  @!P0 IMAD.MOV.U32 R120, RZ, RZ, R23 ;  /* 0x000000ffff788224 */ /* 0x001fc400078e0017 */
[----:B------:R-:W-:Y:S01]  /*e180*/  @!P0 IMAD.MOV.U32 R121, RZ, RZ, R110 ;  /* 0x000000ffff798224 */ /* 0x000fe200078e006e */
[----:B------:R-:W2:Y:S04]  /*e190*/  LDL R23, [R1+0x208] ;  /* 0x0002080001177983 */ /* 0x000ea80000100800 */
[----:B------:R-:W2:Y:S04]  /*e1a0*/  LDL R110, [R1+0x44c] ;  /* 0x00044c00016e7983 */ /* 0x000ea80000100800 */
[----:B------:R4:W2:Y:S02]  /*e1b0*/  @!P0 LDG.E.U8 R125, desc[UR18][R120.64] ;  /* 0x00000012787d8981 */ /* 0x0008a4000c1e1100 */
[----:B----4-:R-:W-:-:S02]  /*e1c0*/  @!P0 IMAD.MOV.U32 R120, RZ, RZ, R12 ;  /* 0x000000ffff788224 */ /* 0x010fc400078e000c */
[----:B------:R-:W4:Y:S01]  /*e1d0*/  LDL R12, [R1+0x20c] ;  /* 0x00020c00010c7983 */ /* 0x000f220000100800 */
[----:B------:R-:W-:-:S05]  /*e1e0*/  @!P0 IMAD.MOV.U32 R121, RZ, RZ, R196 ;  /* 0x000000ffff798224 */ /* 0x000fca00078e00c4 */
[----:B------:R0:W4:Y:S01]  /*e1f0*/  @!P0 LDG.E.U8 R124, desc[UR18][R120.64] ;  /* 0x00000012787c8981 */ /* 0x000122000c1e1100 */
[----:B-1----:R-:W-:Y:S01]  /*e200*/  PRMT R122, RZ, 0x7610, R122 ;  /* 0x00007610ff7a7816 */ /* 0x002fe2000000007a */
[----:B0-----:R-:W-:Y:S02]  /*e210*/  @!P0 IMAD.MOV.U32 R120, RZ, RZ, R211 ;  /* 0x000000ffff788224 */ /* 0x001fe400078e00d3 */
[----:B------:R-:W-:-:S05]  /*e220*/  @!P0 IMAD.MOV.U32 R121, RZ, RZ, R18 ;  /* 0x000000ffff798224 */ /* 0x000fca00078e0012 */
[----:B------:R0:W4:Y:S01]  /*e230*/  @!P0 LDG.E.U8 R123, desc[UR18][R120.64] ;  /* 0x00000012787b8981 */ /* 0x000122000c1e1100 */
[----:B------:R-:W-:Y:S02]  /*e240*/  @!P0 IMAD.MOV.U32 R158, RZ, RZ, R226 ;  /* 0x000000ffff9e8224 */ /* 0x000fe400078e00e2 */
[----:B------:R-:W-:Y:S02]  /*e250*/  @!P0 IMAD.MOV.U32 R159, RZ, RZ, R225 ;  /* 0x000000ffff9f8224 */ /* 0x000fe400078e00e1 */
[----:B0-----:R-:W-:Y:S02]  /*e260*/  @!P0 IMAD.MOV.U32 R120, RZ, RZ, R242 ;  /* 0x000000ffff788224 */ /* 0x001fe400078e00f2 */
[----:B------:R-:W-:Y:S01]  /*e270*/  @!P0 IMAD.MOV.U32 R121, RZ, RZ, R241 ;  /* 0x000000ffff798224 */ /* 0x000fe200078e00f1 */
[----:B------:R0:W-:Y:S04]  /*e280*/  STL [R1+0x5b4], R196 ;  /* 0x0005b4c401007387 */ /* 0x0001e80000100800 */
[----:B------:R1:W4:Y:S04]  /*e290*/  @!P0 LDG.E.U8 R122, desc[UR18][R120.64] ;  /* 0x00000012787a8981 */ /* 0x000328000c1e1100 */
[----:B0-----:R-:W4:Y:S01]  /*e2a0*/  LDL.LU R196, [R1+0x44] ;  /* 0x0000440001c47983 */ /* 0x001f220000300800 */
[----:B-1----:R-:W-:-:S03]  /*e2b0*/  PRMT R121, RZ, 0x7610, R121 ;  /* 0x00007610ff797816 */ /* 0x002fc60000000079 */
[----:B------:R0:W-:Y:S01]  /*e2c0*/  STL [R1+0x5bc], R211 ;  /* 0x0005bcd301007387 */ /* 0x0001e20000100800 */
[----:B------:R-:W-:-:S03]  /*e2d0*/  PRMT R120, RZ, 0x7610, R120 ;  /* 0x00007610ff787816 */ /* 0x000fc60000000078 */
[----:B------:R1:W4:Y:S04]  /*e2e0*/  @!P0 LDG.E.U8 R121, desc[UR18][R158.64] ;  /* 0x000000129e798981 */ /* 0x000328000c1e1100 */
[----:B0-----:R-:W4:Y:S04]  /*e2f0*/  LDL.LU R211, [R1+0x4c] ;  /* 0x00004c0001d37983 */ /* 0x001f280000300800 */
[----:B------:R0:W-:Y:S01]  /*e300*/  STL [R1+0x5b8], R18 ;  /* 0x0005b81201007387 */ /* 0x0001e20000100800 */
[----:B-1----:R-:W-:Y:S02]  /*e310*/  @!P0 IMAD.MOV.U32 R158, RZ, RZ, R210 ;  /* 0x000000ffff9e8224 */ /* 0x002fe400078e00d2 */
[----:B------:R-:W-:Y:S01]  /*e320*/  @!P0 IMAD.MOV.U32 R159, RZ, RZ, R209 ;  /* 0x000000ffff9f8224 */ /* 0x000fe200078e00d1 */
[----:B------:R-:W-:Y:S01]  /*e330*/  PRMT R119, RZ, 0x7610, R119 ;  /* 0x00007610ff777816 */ /* 0x000fe20000000077 */
[----:B------:R-:W-:Y:S04]  /*e340*/  STS.U8 [R7+UR7+0x400c], R192 ;  /* 0x00400cc007007988 */ /* 0x000fe80008000007 */
[----:B------:R1:W4:Y:S04]  /*e350*/  @!P0 LDG.E.U8 R120, desc[UR18][R158.64] ;  /* 0x000000129e788981 */ /* 0x000328000c1e1100 */
[----:B0-----:R-:W4:Y:S04]  /*e360*/  LDL.LU R18, [R1+0x70] ;  /* 0x0000700001127983 */ /* 0x001f280000300800 */
[----:B------:R0:W-:Y:S01]  /*e370*/  STL [R1+0x5c4], R242 ;  /* 0x0005c4f201007387 */ /* 0x0001e20000100800 */
[----:B-1----:R-:W-:-:S02]  /*e380*/  @!P0 IMAD.MOV.U32 R158, RZ, RZ, R194 ;  /* 0x000000ffff9e8224 */ /* 0x002fc400078e00c2 */
[----:B------:R-:W-:Y:S01]  /*e390*/  @!P0 IMAD.MOV.U32 R159, RZ, RZ, R193 ;  /* 0x000000ffff9f8224 */ /* 0x000fe200078e00c1 */
[----:B------:R-:W-:Y:S04]  /*e3a0*/  STS.U8 [R7+UR7+0x400e], R191 ;  /* 0x00400ebf07007988 */ /* 0x000fe80008000007 */
[----:B0-----:R-:W4:Y:S04]  /*e3b0*/  LDL.LU R242, [R1+0x80] ;  /* 0x0000800001f27983 */ /* 0x001f280000300800 */
[----:B------:R0:W-:Y:S04]  /*e3c0*/  STL [R1+0x5c0], R241 ;  /* 0x0005c0f101007387 */ /* 0x0001e80000100800 */
[----:B------:R1:W-:Y:S04]  /*e3d0*/  STS.U8 [R6+UR7+0x4000], R149 ;  /* 0x0040009506007988 */ /* 0x0003e80008000007 */
[----:B------:R1:W4:Y:S04]  /*e3e0*/  @!P0 LDG.E.U8 R119, desc[UR18][R158.64] ;  /* 0x000000129e778981 */ /* 0x000328000c1e1100 */
[----:B0-----:R-:W4:Y:S04]  /*e3f0*/  LDL.LU R241, [R1+0x78] ;  /* 0x0000780001f17983 */ /* 0x001f280000300800 */
[----:B------:R-:W-:Y:S04]  /*e400*/  STL [R1+0x5cc], R226 ;  /* 0x0005cce201007387 */ /* 0x000fe80000100800 */
[----:B------:R0:W-:Y:S01]  /*e410*/  STL [R1+0x5c8], R225 ;  /* 0x0005c8e101007387 */ /* 0x0001e20000100800 */
[----:B-1----:R-:W-:Y:S01]  /*e420*/  PRMT R149, RZ, 0x7610, R149 ;  /* 0x00007610ff957816 */ /* 0x002fe20000000095 */
[----:B------:R-:W-:-:S02]  /*e430*/  @!P0 IMAD.MOV.U32 R158, RZ, RZ, R109 ;  /* 0x000000ffff9e8224 */ /* 0x000fc400078e006d */
[----:B------:R-:W-:Y:S01]  /*e440*/  @!P0 IMAD.MOV.U32 R159, RZ, RZ, R21 ;  /* 0x000000ffff9f8224 */ /* 0x000fe200078e0015 */
[----:B------:R1:W-:Y:S04]  /*e450*/  STS.U8 [R6+UR7+0x4002], R151 ;  /* 0x0040029706007988 */ /* 0x0003e80008000007 */
[----:B------:R1:W4:Y:S04]  /*e460*/  @!P0 LDG.E.U8 R149, desc[UR18][R158.64] ;  /* 0x000000129e958981 */ /* 0x000328000c1e1100 */
[----:B0-----:R-:W4:Y:S04]  /*e470*/  LDL.LU R225, [R1+0x88] ;  /* 0x0000880001e17983 */ /* 0x001f280000300800 */
[----:B------:R-:W4:Y:S04]  /*e480*/  LDL.LU R192, [R1] ;  /* 0x0000000001c07983 */ /* 0x000f280000300800 */
[----:B------:R0:W-:Y:S01]  /*e490*/  STL [R1+0x5d4], R210 ;  /* 0x0005d4d201007387 */ /* 0x0001e20000100800 */
[----:B-1----:R-:W-:Y:S01]  /*e4a0*/  PRMT R151, RZ, 0x7610, R151 ;  /* 0x00007610ff977816 */ /* 0x002fe20000000097 */
[----:B------:R-:W-:-:S02]  /*e4b0*/  @!P0 IMAD.MOV.U32 R158, RZ, RZ, R101 ;  /* 0x000000ffff9e8224 */ /* 0x000fc400078e0065 */
[----:B0-----:R-:W4:Y:S04]  /*e4c0*/  LDL.LU R210, [R1+0x74] ;  /* 0x0000740001d27983 */ /* 0x001f280000300800 */
[----:B------:R-:W-:Y:S04]  /*e4d0*/  STL [R1+0x5d0], R209 ;  /* 0x0005d0d101007387 */ /* 0x000fe80000100800 */
[----:B------:R-:W-:Y:S04]  /*e4e0*/  STL [R1+0x5d8], R7 ;  /* 0x0005d80701007387 */ /* 0x000fe80000100800 */
[----:B------:R-:W-:Y:S01]  /*e4f0*/  STL [R1+0x5e0], R194 ;  /* 0x0005e0c201007387 */ /* 0x000fe20000100800 */
[----:B------:R-:W-:-:S03]  /*e500*/  @!P0 IMAD.MOV.U32 R159, RZ, RZ, R11 ;  /* 0x000000ffff9f8224 */ /* 0x000fc600078e000b */
[----:B------:R0:W-:Y:S04]  /*e510*/  STL [R1+0x5dc], R193 ;  /* 0x0005dcc101007387 */ /* 0x0001e80000100800 */
[----:B------:R3:W4:Y:S04]  /*e520*/  @!P0 LDG.E.U8 R151, desc[UR18][R158.64] ;  /* 0x000000129e978981 */ /* 0x000728000c1e1100 */
[----:B0-----:R-:W4:Y:S04]  /*e530*/  LDL.LU R193, [R1+0x7c] ;  /* 0x00007c0001c17983 */ /* 0x001f280000300800 */
[----:B------:R0:W-:Y:S04]  /*e540*/  STL [R1+0x5e8], R109 ;  /* 0x0005e86d01007387 */ /* 0x0001e80000100800 */
[----:B0-----:R-:W4:Y:S04]  /*e550*/  LDL.LU R109, [R1+0xb0] ;  /* 0x0000b000016d7983 */ /* 0x001f280000300800 */
[----:B------:R0:W-:Y:S04]  /*e560*/  STL [R1+0x5e4], R21 ;  /* 0x0005e41501007387 */ /* 0x0001e80000100800 */
[----:B0-----:R-:W4:Y:S04]  /*e570*/  LDL.LU R21, [R1+0x84] ;  /* 0x0000840001157983 */ /* 0x001f280000300800 */
[----:B------:R0:W-:Y:S04]  /*e580*/  STL [R1+0x5f0], R101 ;  /* 0x0005f06501007387 */ /* 0x0001e80000100800 */
[----:B------:R1:W-:Y:S04]  /*e590*/  STS.U8 [R6+UR7+0x4004], R152 ;  /* 0x0040049806007988 */ /* 0x0003e80008000007 */
[----:B0-----:R-:W4:Y:S04]  /*e5a0*/  LDL.LU R101, [R1+0xb8] ;  /* 0x0000b80001657983 */ /* 0x001f280000300800 */
[----:B------:R0:W-:Y:S01]  /*e5b0*/  STL [R1+0x5ec], R11 ;  /* 0x0005ec0b01007387 */ /* 0x0001e20000100800 */
[----:B-1----:R-:W-:-:S03]  /*e5c0*/  PRMT R152, RZ, 0x7610, R152 ;  /* 0x00007610ff987816 */ /* 0x002fc60000000098 */
[----:B0-----:R-:W4:Y:S04]  /*e5d0*/  LDL.LU R11, [R1+0x8c] ;  /* 0x00008c00010b7983 */ /* 0x001f280000300800 */
[----:B------:R-:W4:Y:S04]  /*e5e0*/  LDL R209, [R1+0x188] ;  /* 0x0001880001d17983 */ /* 0x000f280000100800 */
[----:B------:R-:W4:Y:S04]  /*e5f0*/  LDL R194, [R1+0x148] ;  /* 0x0001480001c27983 */ /* 0x000f280000100800 */
[----:B------:R0:W-:Y:S04]  /*e600*/  STS.U8 [R6+UR7+0x4006], R155 ;  /* 0x0040069b06007988 */ /* 0x0001e80008000007 */
[----:B------:R-:W4:Y:S01]  /*e610*/  LDL R7, [R1+0xcc] ;  /* 0x0000cc0001077983 */ /* 0x000f220000100800 */
[----:B0-----:R-:W-:Y:S01]  /*e620*/  PRMT R155, RZ, 0x7610, R155 ;  /* 0x00007610ff9b7816 */ /* 0x001fe2000000009b */
[----:B---3--:R-:W-:-:S02]  /*e630*/  @!P0 IMAD.MOV.U32 R159, RZ, RZ, R195 ;  /* 0x000000ffff9f8224 */ /* 0x008fc400078e00c3 */
[----:B------:R-:W3:Y:S01]  /*e640*/  LDL R195, [R1+0x18c] ;  /* 0x00018c0001c37983 */ /* 0x000ee20000100800 */
[----:B--2---:R-:W-:-:S03]  /*e650*/  @!P0 IMAD.MOV.U32 R158, RZ, RZ, R110 ;  /* 0x000000ffff9e8224 */ /* 0x004fc600078e006e */
[----:B------:R-:W2:Y:S04]  /*e660*/  LDL R110, [R1+0x14c] ;  /* 0x00014c00016e7983 */ /* 0x000ea80000100800 */
[----:B------:R4:W2:Y:S02]  /*e670*/  @!P0 LDG.E.U8 R152, desc[UR18][R158.64] ;  /* 0x000000129e988981 */ /* 0x0008a4000c1e1100 */
[----:B----4-:R-:W-:Y:S02]  /*e680*/  @!P0 IMAD.MOV.U32 R158, RZ, RZ, R12 ;  /* 0x000000ffff9e8224 */ /* 0x010fe400078e000c */
[----:B------:R-:W-:Y:S01]  /*e690*/  @!P0 IMAD.MOV.U32 R159, RZ, RZ, R23 ;  /* 0x000000ffff9f8224 */ /* 0x000fe200078e0017 */
[----:B------:R-:W4:Y:S04]  /*e6a0*/  LDL R12, [R1+0x10c] ;  /* 0x00010c00010c7983 */ /* 0x000f280000100800 */
[----:B------:R-:W4:Y:S04]  /*e6b0*/  LDL R23, [R1+0x108] ;  /* 0x0001080001177983 */ /* 0x000f280000100800 */
[----:B------:R0:W4:Y:S02]  /*e6c0*/  @!P0 LDG.E.U8 R155, desc[UR18][R158.64] ;  /* 0x000000129e9b8981 */ /* 0x000124000c1e1100 */
[----:B0-----:R-:W-:-:S02]  /*e6d0*/  @!P0 IMAD.MOV.U32 R158, RZ, RZ, R8 ;  /* 0x000000ffff9e8224 */ /* 0x001fc400078e0008 */
[----:B------:R-:W4:Y:S01]  /*e6e0*/  LDL R8, [R1+0xc8] ;  /* 0x0000c80001087983 */ /* 0x000f220000100800 */
[----:B------:R-:W-:-:S03]  /*e6f0*/  @!P0 IMAD.MOV.U32 R159, RZ, RZ, R243 ;  /* 0x000000ffff9f8224 */ /* 0x000fc600078e00f3 */
[----:B------:R0:W-:Y:S04]  /*e700*/  STS.U8 [R6+UR7+0x4008], R156 ;  /* 0x0040089c06007988 */ /* 0x0001e80008000007 */
[----:B------:R1:W-:Y:S01]  /*e710*/  STS.U8 [R6+UR7+0x400a], R160 ;  /* 0x00400aa006007988 */ /* 0x0003e20008000007 */
[----:B0-----:R-:W-:Y:S02]  /*e720*/  PRMT R156, RZ, 0x7610, R156 ;  /* 0x00007610ff9c7816 */ /* 0x001fe4000000009c */
[----:B-1----:R-:W-:-:S04]  /*e730*/  PRMT R160, RZ, 0x7610, R160 ;  /* 0x00007610ffa07816 */ /* 0x002fc800000000a0 */
[----:B------:R0:W4:Y:S04]  /*e740*/  @!P0 LDG.E.U8 R156, desc[UR18][R158.64] ;  /* 0x000000129e9c8981 */ /* 0x000128000c1e1100 */
[----:B------:R1:W-:Y:S04]  /*e750*/  STS.U8 [R6+UR7+0x400c], R163 ;  /* 0x00400ca306007988 */ /* 0x0003e80008000007 */
[----:B------:R0:W-:Y:S01]  /*e760*/  STS.U8 [R6+UR7+0x400e], R165 ;  /* 0x00400ea506007988 */ /* 0x0001e20008000007 */
[----:B-1----:R-:W-:Y:S02]  /*e770*/  PRMT R163, RZ, 0x7610, R163 ;  /* 0x00007610ffa37816 */ /* 0x002fe400000000a3 */
[----:B0-----:R-:W-:Y:S01]  /*e780*/  PRMT R165, RZ, 0x7610, R165 ;  /* 0x00007610ffa57816 */ /* 0x001fe200000000a5 */
[----:B------:R0:W-:Y:S04]  /*e790*/  STS.U8 [R5+UR7+0x4000], R166 ;  /* 0x004000a605007988 */ /* 0x0001e80008000007 */
[----:B------:R1:W-:Y:S01]  /*e7a0*/  STS.U8 [R5+UR7+0x4002], R169 ;  /* 0x004002a905007988 */ /* 0x0003e20008000007 */
[----:B0-----:R-:W-:-:S02]  /*e7b0*/  PRMT R166, RZ, 0x7610, R166 ;  /* 0x00007610ffa67816 */ /* 0x001fc400000000a6 */
[----:B-1----:R-:W-:Y:S01]  /*e7c0*/  PRMT R169, RZ, 0x7610, R169 ;  /* 0x00007610ffa97816 */ /* 0x002fe200000000a9 */
[----:B------:R0:W-:Y:S04]  /*e7d0*/  STS.U8 [R5+UR7+0x4004], R170 ;  /* 0x004004aa05007988 */ /* 0x0001e80008000007 */
[----:B------:R1:W-:Y:S01]  /*e7e0*/  STS.U8 [R5+UR7+0x4006], R173 ;  /* 0x004006ad05007988 */ /* 0x0003e20008000007 */
[----:B0-----:R-:W-:-:S03]  /*e7f0*/  PRMT R170, RZ, 0x7610, R170 ;  /* 0x00007610ffaa7816 */ /* 0x001fc600000000aa */
[----:B------:R0:W-:Y:S01]  /*e800*/  STL [R1+0x5f4], R6 ;  /* 0x0005f40601007387 */ /* 0x0001e20000100800 */
[----:B-1----:R-:W-:-:S03]  /*e810*/  PRMT R173, RZ, 0x7610, R173 ;  /* 0x00007610ffad7816 */ /* 0x002fc600000000ad */
[----:B------:R1:W-:Y:S04]  /*e820*/  STS.U8 [R5+UR7+0x4008], R175 ;  /* 0x004008af05007988 */ /* 0x0003e80008000007 */
[----:B0-----:R-:W4:Y:S04]  /*e830*/  LDL.LU R6, [R1+0xc0] ;  /* 0x0000c00001067983 */ /* 0x001f280000300800 */
[----:B------:R-:W4:Y:S04]  /*e840*/  LDL R243, [R1+0x440] ;  /* 0x0004400001f37983 */ /* 0x000f280000100800 */
[----:B------:R-:W4:Y:S01]  /*e850*/  LDL R226, [R1+0x444] ;  /* 0x0004440001e27983 */ /* 0x000f220000100800 */
[----:B-1----:R-:W-:-:S03]  /*e860*/  PRMT R175, RZ, 0x7610, R175 ;  /* 0x00007610ffaf7816 */ /* 0x002fc600000000af */
[----:B------:R0:W-:Y:S04]  /*e870*/  STS.U8 [R5+UR7+0x400a], R176 ;  /* 0x00400ab005007988 */ /* 0x0001e80008000007 */
[----:B------:R1:W-:Y:S01]  /*e880*/  STS.U8 [R5+UR7+0x400c], R179 ;  /* 0x00400cb305007988 */ /* 0x0003e20008000007 */
[----:B0-----:R-:W-:Y:S02]  /*e890*/  PRMT R176, RZ, 0x7610, R176 ;  /* 0x00007610ffb07816 */ /* 0x001fe400000000b0 */
[----:B-1----:R-:W-:Y:S01]  /*e8a0*/  PRMT R179, RZ, 0x7610, R179 ;  /* 0x00007610ffb37816 */ /* 0x002fe200000000b3 */
[----:B------:R0:W-:Y:S02]  /*e8b0*/  STS.U8 [R5+UR7+0x400e], R181 ;  /* 0x00400eb505007988 */ /* 0x0001e40008000007 */
[----:B0-----:R-:W-:Y:S01]  /*e8c0*/  PRMT R181, RZ, 0x7610, R181 ;  /* 0x00007610ffb57816 */ /* 0x001fe200000000b5 */
[----:B------:R-:W-:-:S02]  /*e8d0*/  @!P0 IMAD.MOV.U32 R159, RZ, RZ, R209 ;  /* 0x000000ffff9f8224 */ /* 0x000fc400078e00d1 */
[----:B------:R-:W4:Y:S01]  /*e8e0*/  LDL R209, [R1+0x200] ;  /* 0x0002000001d17983 */ /* 0x000f220000100800 */
[----:B---3--:R-:W-:-:S03]  /*e8f0*/  @!P0 IMAD.MOV.U32 R158, RZ, RZ, R195 ;  /* 0x000000ffff9e8224 */ /* 0x008fc600078e00c3 */
[----:B------:R-:W3:Y:S04]  /*e900*/  LDL R195, [R1+0x204] ;  /* 0x0002040001c37983 */ /* 0x000ee80000100800 */
[----:B------:R0:W3:Y:S02]  /*e910*/  @!P0 LDG.E.U8 R160, desc[UR18][R158.64] ;  /* 0x000000129ea08981 */ /* 0x0000e4000c1e1100 */
[----:B0-----:R-:W-:Y:S02]  /*e920*/  @!P0 IMAD.MOV.U32 R159, RZ, RZ, R194 ;  /* 0x000000ffff9f8224 */ /* 0x001fe400078e00c2 */
[----:B------:R-:W3:Y:S01]  /*e930*/  LDL R194, [R1+0x1c0] ;  /* 0x0001c00001c27983 */ /* 0x000ee20000100800 */
[----:B--2---:R-:W-:-:S03]  /*e940*/  @!P0 IMAD.MOV.U32 R158, RZ, RZ, R110 ;  /* 0x000000ffff9e8224 */ /* 0x004fc600078e006e */
[----:B------:R-:W2:Y:S04]  /*e950*/  LDL R110, [R1+0x1c4] ;  /* 0x0001c400016e7983 */ /* 0x000ea80000100800 */
[----:B------:R4:W2:Y:S02]  /*e960*/  @!P0 LDG.E.U8 R163, desc[UR18][R158.64] ;  /* 0x000000129ea38981 */ /* 0x0008a4000c1e1100 */
[----:B----4-:R-:W-:Y:S02]  /*e970*/  @!P0 IMAD.MOV.U32 R158, RZ, RZ, R12 ;  /* 0x000000ffff9e8224 */ /* 0x010fe400078e000c */
[----:B------:R-:W4:Y:S01]  /*e980*/  LDL R12, [R1+0x184] ;  /* 0x00018400010c7983 */ /* 0x000f220000100800 */
[----:B------:R-:W-:-:S03]  /*e990*/  @!P0 IMAD.MOV.U32 R159, RZ, RZ, R23 ;  /* 0x000000ffff9f8224 */ /* 0x000fc600078e0017 */
[----:B------:R-:W4:Y:S04]  /*e9a0*/  LDL R23, [R1+0x180] ;  /* 0x0001800001177983 */ /* 0x000f280000100800 */
[----:B------:R0:W4:Y:S02]  /*e9b0*/  @!P0 LDG.E.U8 R165, desc[UR18][R158.64] ;  /* 0x000000129ea58981 */ /* 0x000124000c1e1100 */
[----:B0-----:R-:W-:Y:S02]  /*e9c0*/  @!P0 IMAD.MOV.U32 R158, RZ, RZ, R7 ;  /* 0x000000ffff9e8224 */ /* 0x001fe400078e0007 */
[----:B------:R-:W-:Y:S01]  /*e9d0*/  @!P0 IMAD.MOV.U32 R159, RZ, RZ, R8 ;  /* 0x000000ffff9f8224 */ /* 0x000fe200078e0008 */
[----:B------:R-:W4:Y:S04]  /*e9e0*/  LDL R7, [R1+0x144] ;  /* 0x0001440001077983 */ /* 0x000f280000100800 */
[----:B------:R0:W4:Y:S04]  /*e9f0*/  @!P0 LDG.E.U8 R166, desc[UR18][R158.64] ;  /* 0x000000129ea68981 */ /* 0x000128000c1e1100 */
[----:B------:R-:W4:Y:S01]  /*ea00*/  LDL R8, [R1+0x140] ;  /* 0x0001400001087983 */ /* 0x000f220000100800 */
[----:B0-----:R-:W-:-:S02]  /*ea10*/  @!P0 IMAD.MOV.U32 R158, RZ, RZ, R11 ;  /* 0x000000ffff9e8224 */ /* 0x001fc400078e000b */
[----:B------:R-:W-:-:S05]  /*ea20*/  @!P0 IMAD.MOV.U32 R159, RZ, RZ, R225 ;  /* 0x000000ffff9f8224 */ /* 0x000fca00078e00e1 */
[----:B------:R0:W4:Y:S02]  /*ea30*/  @!P0 LDG.E.U8 R169, desc[UR18][R158.64] ;  /* 0x000000129ea98981 */ /* 0x000124000c1e1100 */
[----:B0-----:R-:W-:Y:S02]  /*ea40*/  @!P0 IMAD.MOV.U32 R158, RZ, RZ, R211 ;  /* 0x000000ffff9e8224 */ /* 0x001fe400078e00d3 */
[----:B------:R-:W-:-:S05]  /*ea50*/  @!P0 IMAD.MOV.U32 R159, RZ, RZ, R9 ;  /* 0x000000ffff9f8224 */ /* 0x000fca00078e0009 */
[----:B------:R0:W4:Y:S02]  /*ea60*/  @!P0 LDG.E.U8 R170, desc[UR18][R158.64] ;  /* 0x000000129eaa8981 */ /* 0x000124000c1e1100 */
[----:B0-----:R-:W-:Y:S02]  /*ea70*/  @!P0 IMAD.MOV.U32 R158, RZ, RZ, R91 ;  /* 0x000000ffff9e8224 */ /* 0x001fe400078e005b */
[----:B------:R-:W-:Y:S01]  /*ea80*/  @!P0 IMAD.MOV.U32 R159, RZ, RZ, R0 ;  /* 0x000000ffff9f8224 */ /* 0x000fe200078e0000 */
[----:B------:R-:W-:Y:S04]  /*ea90*/  STL [R1+0x5fc], R11 ;  /* 0x0005fc0b01007387 */ /* 0x000fe80000100800 */
[----:B------:R0:W4:Y:S04]  /*eaa0*/  @!P0 LDG.E.U8 R173, desc[UR18][R158.64] ;  /* 0x000000129ead8981 */ /* 0x000128000c1e1100 */
[----:B------:R-:W-:Y:S01]  /*eab0*/  STL [R1+0x5f8], R225 ;  /* 0x0005f8e101007387 */ /* 0x000fe20000100800 */
[----:B0-----:R-:W-:-:S02]  /*eac0*/  @!P0 IMAD.MOV.U32 R158, RZ, RZ, R240 ;  /* 0x000000ffff9e8224 */ /* 0x001fc400078e00f0 */
[----:B------:R-:W-:Y:S01]  /*ead0*/  @!P0 IMAD.MOV.U32 R159, RZ, RZ, R239 ;  /* 0x000000ffff9f8224 */ /* 0x000fe200078e00ef */
[----:B------:R-:W-:Y:S04]  /*eae0*/  STL [R1+0x604], R211 ;  /* 0x000604d301007387 */ /* 0x000fe80000100800 */
[----:B------:R0:W-:Y:S04]  /*eaf0*/  STL [R1+0x600], R9 ;  /* 0x0006000901007387 */ /* 0x0001e80000100800 */
[----:B------:R1:W4:Y:S04]  /*eb00*/  @!P0 LDG.E.U8 R175, desc[UR18][R158.64] ;  /* 0x000000129eaf8981 */ /* 0x000328000c1e1100 */
[----:B0-----:R-:W4:Y:S04]  /*eb10*/  LDL.LU R9, [R1+0xb4] ;  /* 0x0000b40001097983 */ /* 0x001f280000300800 */
[----:B------:R-:W-:Y:S01]  /*eb20*/  STL [R1+0x60c], R91 ;  /* 0x00060c5b01007387 */ /* 0x000fe20000100800 */
[----:B-1----:R-:W-:-:S02]  /*eb30*/  @!P0 IMAD.MOV.U32 R158, RZ, RZ, R224 ;  /* 0x000000ffff9e8224 */ /* 0x002fc400078e00e0 */
[----:B------:R-:W-:Y:S01]  /*eb40*/  @!P0 IMAD.MOV.U32 R159, RZ, RZ, R223 ;  /* 0x000000ffff9f8224 */ /* 0x000fe200078e00df */
[----:B------:R0:W-:Y:S04]  /*eb50*/  STL [R1+0x608], R0 ;  /* 0x0006080001007387 */ /* 0x0001e80000100800 */
[----:B------:R1:W4:Y:S04]  /*eb60*/  @!P0 LDG.E.U8 R176, desc[UR18][R158.64] ;  /* 0x000000129eb08981 */ /* 0x000328000c1e1100 */
[----:B0-----:R-:W4:Y:S04]  /*eb70*/  LDL.LU R0, [R1+0xbc] ;  /* 0x0000bc0001007983 */ /* 0x001f280000300800 */
[----:B------:R0:W-:Y:S01]  /*eb80*/  STL [R1+0x614], R240 ;  /* 0x000614f001007387 */ /* 0x0001e20000100800 */
[----:B-1----:R-:W-:-:S02]  /*eb90*/  @!P0 IMAD.MOV.U32 R158, RZ, RZ, R208 ;  /* 0x000000ffff9e8224 */ /* 0x002fc400078e00d0 */
[----:B------:R-:W-:-:S05]  /*eba0*/  @!P0 IMAD.MOV.U32 R159, RZ, RZ, R207 ;  /* 0x000000ffff9f8224 */ /* 0x000fca00078e00cf */
[----:B------:R1:W4:Y:S04]  /*ebb0*/  @!P0 LDG.E.U8 R179, desc[UR18][R158.64] ;  /* 0x000000129eb38981 */ /* 0x000328000c1e1100 */
[----:B0-----:R-:W4:Y:S04]  /*ebc0*/  LDL.LU R240, [R1+0xf0] ;  /* 0x0000f00001f07983 */ /* 0x001f280000300800 */
[----:B------:R0:W-:Y:S01]  /*ebd0*/  STL [R1+0x610], R239 ;  /* 0x000610ef01007387 */ /* 0x0001e20000100800 */
[----:B-1----:R-:W-:Y:S02]  /*ebe0*/  @!P0 IMAD.MOV.U32 R158, RZ, RZ, R116 ;  /* 0x000000ffff9e8224 */ /* 0x002fe400078e0074 */
[----:B------:R-:W-:-:S05]  /*ebf0*/  @!P0 IMAD.MOV.U32 R159, RZ, RZ, R98 ;  /* 0x000000ffff9f8224 */ /* 0x000fca00078e0062 */
[----:B------:R1:W4:Y:S04]  /*ec00*/  @!P0 LDG.E.U8 R181, desc[UR18][R158.64] ;  /* 0x000000129eb58981 */ /* 0x000328000c1e1100 */
[----:B0-----:R-:W4:Y:S04]  /*ec10*/  LDL.LU R239, [R1+0xc4] ;  /* 0x0000c40001ef7983 */ /* 0x001f280000300800 */
[----:B------:R0:W-:Y:S04]  /*ec20*/  STL [R1+0x61c], R224 ;  /* 0x00061ce001007387 */ /* 0x0001e80000100800 */
[----:B0-----:R-:W4:Y:S04]  /*ec30*/  LDL.LU R224, [R1+0x100] ;  /* 0x0001000001e07983 */ /* 0x001f280000300800 */
[----:B------:R0:W-:Y:S01]  /*ec40*/  STL [R1+0x618], R223 ;  /* 0x000618df01007387 */ /* 0x0001e20000100800 */
[----:B-1----:R-:W-:-:S03]  /*ec50*/  @!P0 IMAD.MOV.U32 R158, RZ, RZ, R108 ;  /* 0x000000ffff9e8224 */ /* 0x002fc600078e006c */
[----:B0-----:R-:W4:Y:S04]  /*ec60*/  LDL.LU R223, [R1+0xf8] ;  /* 0x0000f80001df7983 */ /* 0x001f280000300800 */
[----:B------:R-:W-:Y:S04]  /*ec70*/  STL [R1+0x624], R208 ;  /* 0x000624d001007387 */ /* 0x000fe80000100800 */
[----:B------:R-:W-:Y:S04]  /*ec80*/  STL [R1+0x620], R207 ;  /* 0x000620cf01007387 */ /* 0x000fe80000100800 */
[----:B------:R0:W-:Y:S04]  /*ec90*/  STL [R1+0x628], R5 ;  /* 0x0006280501007387 */ /* 0x0001e80000100800 */
[----:B0-----:R-:W4:Y:S04]  /*eca0*/  LDL.LU R5, [R1+0xf4] ;  /* 0x0000f40001057983 */ /* 0x001f280000300800 */
[----:B------:R0:W-:Y:S04]  /*ecb0*/  STL [R1+0x630], R116 ;  /* 0x0006307401007387 */ /* 0x0001e80000100800 */
[----:B0-----:R-:W4:Y:S04]  /*ecc0*/  LDL.LU R116, [R1+0xfc] ;  /* 0x0000fc0001747983 */ /* 0x001f280000300800 */
[----:B------:R-:W-:Y:S04]  /*ecd0*/  STL [R1+0x62c], R98 ;  /* 0x00062c6201007387 */ /* 0x000fe80000100800 */
[----:B------:R0:W-:Y:S04]  /*ece0*/  STL [R1+0x638], R108 ;  /* 0x0006386c01007387 */ /* 0x0001e80000100800 */
[----:B0-----:R-:W4:Y:S01]  /*ecf0*/  LDL.LU R108, [R1+0x104] ;  /* 0x00010400016c7983 */ /* 0x001f220000300800 */
[----:B------:R-:W-:-:S03]  /*ed00*/  @!P0 IMAD.MOV.U32 R159, RZ, RZ, R19 ;  /* 0x000000ffff9f8224 */ /* 0x000fc600078e0013 */
[----:B------:R0:W-:Y:S04]  /*ed10*/  STS.U8 [R4+UR7+0x4000], R183 ;  /* 0x004000b704007988 */ /* 0x0001e80008000007 */
[----:B------:R1:W-:Y:S01]  /*ed20*/  STS.U8 [R4+UR7+0x4002], R184 ;  /* 0x004002b804007988 */ /* 0x0003e20008000007 */
[----:B0-----:R-:W-:Y:S02]  /*ed30*/  PRMT R183, RZ, 0x7610, R183 ;  /* 0x00007610ffb77816 */ /* 0x001fe400000000b7 */
[----:B-1----:R-:W-:-:S04]  /*ed40*/  PRMT R184, RZ, 0x7610, R184 ;  /* 0x00007610ffb87816 */ /* 0x002fc800000000b8 */
[----:B------:R0:W4:Y:S04]  /*ed50*/  @!P0 LDG.E.U8 R183, desc[UR18][R158.64] ;  /* 0x000000129eb78981 */ /* 0x000128000c1e1100 */
[----:B------:R1:W-:Y:S01]  /*ed60*/  STS.U8 [R4+UR7+0x4004], R187 ;  /* 0x004004bb04007988 */ /* 0x0003e20008000007 */
[----:B0-----:R-:W-:Y:S02]  /*ed70*/  @!P0 IMAD.MOV.U32 R158, RZ, RZ, R100 ;  /* 0x000000ffff9e8224 */ /* 0x001fe400078e0064 */
[----:B------:R-:W-:Y:S01]  /*ed80*/  @!P0 IMAD.MOV.U32 R159, RZ, RZ, R10 ;  /* 0x000000ffff9f8224 */ /* 0x000fe200078e000a */
        /* <DEDUP_REMOVED lines=8> */
[----:B---3--:R-:W-:Y:S02]  /*ee10*/  @!P0 IMAD.MOV.U32 R158, RZ, RZ, R195 ;  /* 0x000000ffff9e8224 */ /* 0x008fe400078e00c3 */
[----:B------:R-:W-:Y:S01]  /*ee20*/  @!P0 IMAD.MOV.U32 R159, RZ, RZ, R209 ;  /* 0x000000ffff9f8224 */ /* 0x000fe200078e00d1 */
[----:B0-----:R-:W-:-:S04]  /*ee30*/  PRMT R190, RZ, 0x7610, R190 ;  /* 0x00007610ffbe7816 */ /* 0x001fc800000000be */
[----:B------:R2:W3:Y:S04]  /*ee40*/  @!P0 LDG.E.U8 R188, desc[UR18][R158.64] ;  /* 0x000000129ebc8981 */ /* 0x0004e8000c1e1100 */
[----:B------:R0:W-:Y:S01]  /*ee50*/  STS.U8 [R4+UR7+0x400a], R189 ;  /* 0x00400abd04007988 */ /* 0x0001e20008000007 */
[----:B--2---:R-:W-:Y:S02]  /*ee60*/  @!P0 IMAD.MOV.U32 R158, RZ, RZ, R110 ;  /* 0x000000ffff9e8224 */ /* 0x004fe400078e006e */
[----:B------:R-:W-:Y:S01]  /*ee70*/  @!P0 IMAD.MOV.U32 R159, RZ, RZ, R194 ;  /* 0x000000ffff9f8224 */ /* 0x000fe200078e00c2 */
[----:B0-----:R-:W-:-:S04]  /*ee80*/  PRMT R189, RZ, 0x7610, R189 ;  /* 0x00007610ffbd7816 */ /* 0x001fc800000000bd */
[----:B------:R4:W2:Y:S04]  /*ee90*/  @!P0 LDG.E.U8 R190, desc[UR18][R158.64] ;  /* 0x000000129ebe8981 */ /* 0x0008a8000c1e1100 */
[----:B------:R0:W-:Y:S01]  /*eea0*/  STS.U8 [R4+UR7+0x400c], R186 ;  /* 0x00400cba04007988 */ /* 0x0001e20008000007 */
[----:B----4-:R-:W-:Y:S02]  /*eeb0*/  @!P0 IMAD.MOV.U32 R158, RZ, RZ, R12 ;  /* 0x000000ffff9e8224 */ /* 0x010fe400078e000c */
[----:B------:R-:W-:Y:S01]  /*eec0*/  @!P0 IMAD.MOV.U32 R159, RZ, RZ, R23 ;  /* 0x000000ffff9f8224 */ /* 0x000fe200078e0017 */
[----:B0-----:R-:W-:-:S04]  /*eed0*/  PRMT R186, RZ, 0x7610, R186 ;  /* 0x00007610ffba7816 */ /* 0x001fc800000000ba */
[----:B------:R0:W4:Y:S04]  /*eee0*/  @!P0 LDG.E.U8 R189, desc[UR18][R158.64] ;  /* 0x000000129ebd8981 */ /* 0x000128000c1e1100 */
[----:B------:R1:W-:Y:S01]  /*eef0*/  STS.U8 [R4+UR7+0x400e], R185 ;  /* 0x00400eb904007988 */ /* 0x0003e20008000007 */
[----:B0-----:R-:W-:Y:S02]  /*ef00*/  @!P0 IMAD.MOV.U32 R158, RZ, RZ, R7 ;  /* 0x000000ffff9e8224 */ /* 0x001fe400078e0007 */
[----:B------:R-:W-:Y:S01]  /*ef10*/  @!P0 IMAD.MOV.U32 R159, RZ, RZ, R8 ;  /* 0x000000ffff9f8224 */ /* 0x000fe200078e0008 */
[----:B-1----:R-:W-:-:S04]  /*ef20*/  PRMT R185, RZ, 0x7610, R185 ;  /* 0x00007610ffb97816 */ /* 0x002fc800000000b9 */
[----:B------:R0:W4:Y:S04]  /*ef30*/  @!P0 LDG.E.U8 R186, desc[UR18][R158.64] ;  /* 0x000000129eba8981 */ /* 0x000128000c1e1100 */
[----:B------:R1:W-:Y:S04]  /*ef40*/  STS.U8 [R3+UR7+0x4000], R182 ;  /* 0x004000b603007988 */ /* 0x0003e80008000007 */
[----:B------:R0:W-:Y:S01]  /*ef50*/  STS.U8 [R3+UR7+0x4002], R180 ;  /* 0x004002b403007988 */ /* 0x0001e20008000007 */
[----:B-1----:R-:W-:Y:S02]  /*ef60*/  PRMT R182, RZ, 0x7610, R182 ;  /* 0x00007610ffb67816 */ /* 0x002fe400000000b6 */
[----:B0-----:R-:W-:Y:S01]  /*ef70*/  PRMT R180, RZ, 0x7610, R180 ;  /* 0x00007610ffb47816 */ /* 0x001fe200000000b4 */
[----:B------:R0:W-:Y:S04]  /*ef80*/  STS.U8 [R3+UR7+0x4004], R178 ;  /* 0x004004b203007988 */ /* 0x0001e80008000007 */
[----:B------:R-:W-:Y:S01]  /*ef90*/  STL [R1+0x634], R19 ;  /* 0x0006341301007387 */ /* 0x000fe20000100800 */
[----:B0-----:R-:W-:-:S03]  /*efa0*/  PRMT R178, RZ, 0x7610, R178 ;  /* 0x00007610ffb27816 */ /* 0x001fc600000000b2 */
[----:B------:R0:W-:Y:S04]  /*efb0*/  STS.U8 [R3+UR7+0x4006], R177 ;  /* 0x004006b103007988 */ /* 0x0001e80008000007 */
[----:B------:R1:W-:Y:S01]  /*efc0*/  STL [R1+0x640], R100 ;  /* 0x0006406401007387 */ /* 0x0003e20000100800 */
[----:B0-----:R-:W-:-:S03]  /*efd0*/  PRMT R177, RZ, 0x7610, R177 ;  /* 0x00007610ffb17816 */ /* 0x001fc600000000b1 */
[----:B-1----:R-:W3:Y:S04]  /*efe0*/  LDL.LU R100, [R1+0x138] ;  /* 0x0001380001647983 */ /* 0x002ee80000300800 */
[----:B------:R0:W-:Y:S04]  /*eff0*/  STL [R1+0x63c], R10 ;  /* 0x00063c0a01007387 */ /* 0x0001e80000100800 */
[----:B------:R1:W-:Y:S04]  /*f000*/  STS.U8 [R3+UR7+0x4008], R174 ;  /* 0x004008ae03007988 */ /* 0x0003e80008000007 */
[----:B0-----:R-:W2:Y:S04]  /*f010*/  LDL.LU R10, [R1+0x130] ;  /* 0x00013000010a7983 */ /* 0x001ea80000300800 */
[----:B------:R-:W4:Y:S01]  /*f020*/  LDL R11, [R1+0x238] ;  /* 0x00023800010b7983 */ /* 0x000f220000100800 */
[----:B-1----:R-:W-:-:S03]  /*f030*/  PRMT R174, RZ, 0x7610, R174 ;  /* 0x00007610ffae7816 */ /* 0x002fc600000000ae */
[----:B------:R-:W3:Y:S04]  /*f040*/  LDL R8, [R1+0x43c] ;  /* 0x00043c0001087983 */ /* 0x000ee80000100800 */
[----:B------:R-:W2:Y:S04]  /*f050*/  LDL R7, [R1+0x1fc] ;  /* 0x0001fc0001077983 */ /* 0x000ea80000100800 */
[----:B------:R-:W-:Y:S01]  /*f060*/  STL [R1+0x644], R4 ;  /* 0x0006440401007387 */ /* 0x000fe20000100800 */
[----:B------:R-:W-:-:S03]  /*f070*/  @!P0 IMAD.MOV.U32 R159, RZ, RZ, R224 ;  /* 0x000000ffff9f8224 */ /* 0x000fc600078e00e0 */
[----:B------:R0:W-:Y:S04]  /*f080*/  STS.U8 [R3+UR7+0x400a], R172 ;  /* 0x00400aac03007988 */ /* 0x0001e80008000007 */
[----:B------:R1:W-:Y:S01]  /*f090*/  STS.U8 [R3+UR7+0x400c], R171 ;  /* 0x00400cab03007988 */ /* 0x0003e20008000007 */
[----:B0-----:R-:W-:Y:S02]  /*f0a0*/  PRMT R172, RZ, 0x7610, R172 ;  /* 0x00007610ffac7816 */ /* 0x001fe400000000ac */
[----:B-1----:R-:W-:Y:S01]  /*f0b0*/  PRMT R171, RZ, 0x7610, R171 ;  /* 0x00007610ffab7816 */ /* 0x002fe200000000ab */
[----:B------:R-:W-:Y:S01]  /*f0c0*/  STS.U8 [R3+UR7+0x400e], R168 ;  /* 0x00400ea803007988 */ /* 0x000fe20008000007 */
[----:B------:R-:W-:-:S05]  /*f0d0*/  @!P0 IMAD.MOV.U32 R158, RZ, RZ, R108 ;  /* 0x000000ffff9e8224 */ /* 0x000fca00078e006c */
[----:B------:R0:W2:Y:S02]  /*f0e0*/  @!P0 LDG.E.U8 R185, desc[UR18][R158.64] ;  /* 0x000000129eb98981 */ /* 0x0000a4000c1e1100 */
[----:B0-----:R-:W-:Y:S02]  /*f0f0*/  @!P0 IMAD.MOV.U32 R158, RZ, RZ, R239 ;  /* 0x000000ffff9e8224 */ /* 0x001fe400078e00ef */
[----:B------:R-:W-:-:S05]  /*f100*/  @!P0 IMAD.MOV.U32 R159, RZ, RZ, R6 ;  /* 0x000000ffff9f8224 */ /* 0x000fca00078e0006 */
[----:B------:R0:W2:Y:S02]  /*f110*/  @!P0 LDG.E.U8 R182, desc[UR18][R158.64] ;  /* 0x000000129eb68981 */ /* 0x0000a4000c1e1100 */
[----:B0-----:R-:W-:Y:S02]  /*f120*/  @!P0 IMAD.MOV.U32 R158, RZ, RZ, R21 ;  /* 0x000000ffff9e8224 */ /* 0x001fe400078e0015 */
[----:B------:R-:W-:-:S05]  /*f130*/  @!P0 IMAD.MOV.U32 R159, RZ, RZ, R242 ;  /* 0x000000ffff9f8224 */ /* 0x000fca00078e00f2 */
[----:B------:R0:W2:Y:S02]  /*f140*/  @!P0 LDG.E.U8 R180, desc[UR18][R158.64] ;  /* 0x000000129eb48981 */ /* 0x0000a4000c1e1100 */
[----:B0-----:R-:W-:Y:S02]  /*f150*/  @!P0 IMAD.MOV.U32 R158, RZ, RZ, R196 ;  /* 0x000000ffff9e8224 */ /* 0x001fe400078e00c4 */
[----:B------:R-:W-:-:S05]  /*f160*/  @!P0 IMAD.MOV.U32 R159, RZ, RZ, R212 ;  /* 0x000000ffff9f8224 */ /* 0x000fca00078e00d4 */
[----:B------:R0:W2:Y:S04]  /*f170*/  @!P0 LDG.E.U8 R178, desc[UR18][R158.64] ;  /* 0x000000129eb28981 */ /* 0x0000a8000c1e1100 */
[----:B------:R1:W-:Y:S01]  /*f180*/  STL [R1+0x64c], R108 ;  /* 0x00064c6c01007387 */ /* 0x0003e20000100800 */
[----:B0-----:R-:W-:Y:S02]  /*f190*/  @!P0 IMAD.MOV.U32 R158, RZ, RZ, R244 ;  /* 0x000000ffff9e8224 */ /* 0x001fe400078e00f4 */
[----:B------:R-:W-:Y:S01]  /*f1a0*/  @!P0 IMAD.MOV.U32 R159, RZ, RZ, R192 ;  /* 0x000000ffff9f8224 */ /* 0x000fe200078e00c0 */
[----:B-1----:R-:W2:Y:S04]  /*f1b0*/  LDL.LU R108, [R1+0x134] ;  /* 0x00013400016c7983 */ /* 0x002ea80000300800 */
[----:B------:R0:W2:Y:S04]  /*f1c0*/  @!P0 LDG.E.U8 R177, desc[UR18][R158.64] ;  /* 0x000000129eb18981 */ /* 0x0000a8000c1e1100 */
[----:B------:R-:W-:Y:S04]  /*f1d0*/  STL [R1+0x648], R224 ;  /* 0x000648e001007387 */ /* 0x000fe80000100800 */
[----:B------:R1:W-:Y:S01]  /*f1e0*/  STL [R1+0x654], R239 ;  /* 0x000654ef01007387 */ /* 0x0003e20000100800 */
[----:B0-----:R-:W-:-:S02]  /*f1f0*/  @!P0 IMAD.MOV.U32 R158, RZ, RZ, R238 ;  /* 0x000000ffff9e8224 */ /* 0x001fc400078e00ee */
[----:B------:R-:W-:-:S05]  /*f200*/  @!P0 IMAD.MOV.U32 R159, RZ, RZ, R237 ;  /* 0x000000ffff9f8224 */ /* 0x000fca00078e00ed */
[----:B------:R0:W2:Y:S04]  /*f210*/  @!P0 LDG.E.U8 R174, desc[UR18][R158.64] ;  /* 0x000000129eae8981 */ /* 0x0000a8000c1e1100 */
[----:B-1----:R-:W2:Y:S04]  /*f220*/  LDL.LU R239, [R1+0x13c] ;  /* 0x00013c0001ef7983 */ /* 0x002ea80000300800 */
[----:B------:R-:W-:Y:S01]  /*f230*/  STL [R1+0x650], R6 ;  /* 0x0006500601007387 */ /* 0x000fe20000100800 */
[----:B0-----:R-:W-:-:S03]  /*f240*/  @!P0 IMAD.MOV.U32 R158, RZ, RZ, R222 ;  /* 0x000000ffff9e8224 */ /* 0x001fc600078e00de */
[----:B------:R0:W-:Y:S01]  /*f250*/  STL [R1+0x65c], R21 ;  /* 0x00065c1501007387 */ /* 0x0001e20000100800 */
[----:B------:R-:W-:-:S05]  /*f260*/  @!P0 IMAD.MOV.U32 R159, RZ, RZ, R221 ;  /* 0x000000ffff9f8224 */ /* 0x000fca00078e00dd */
[----:B------:R1:W2:Y:S04]  /*f270*/  @!P0 LDG.E.U8 R172, desc[UR18][R158.64] ;  /* 0x000000129eac8981 */ /* 0x0002a8000c1e1100 */
[----:B0-----:R-:W2:Y:S04]  /*f280*/  LDL.LU R21, [R1+0x170] ;  /* 0x0001700001157983 */ /* 0x001ea80000300800 */
[----:B------:R-:W-:Y:S04]  /*f290*/  STL [R1+0x658], R242 ;  /* 0x000658f201007387 */ /* 0x000fe80000100800 */
[----:B------:R-:W-:Y:S01]  /*f2a0*/  STL [R1+0x664], R196 ;  /* 0x000664c401007387 */ /* 0x000fe20000100800 */
[----:B-1----:R-:W-:-:S03]  /*f2b0*/  @!P0 IMAD.MOV.U32 R158, RZ, RZ, R206 ;  /* 0x000000ffff9e8224 */ /* 0x002fc600078e00ce */
[----:B------:R0:W-:Y:S01]  /*f2c0*/  STL [R1+0x660], R212 ;  /* 0x000660d401007387 */ /* 0x0001e20000100800 */
[----:B------:R-:W-:Y:S01]  /*f2d0*/  @!P0 IMAD.MOV.U32 R159, RZ, RZ, R205 ;  /* 0x000000ffff9f8224 */ /* 0x000fe200078e00cd */
[----:B------:R-:W-:-:S04]  /*f2e0*/  PRMT R168, RZ, 0x7610, R168 ;  /* 0x00007610ffa87816 */ /* 0x000fc800000000a8 */
[----:B------:R1:W2:Y:S04]  /*f2f0*/  @!P0 LDG.E.U8 R171, desc[UR18][R158.64] ;  /* 0x000000129eab8981 */ /* 0x0002a8000c1e1100 */
[----:B0-----:R-:W2:Y:S04]  /*f300*/  LDL.LU R212, [R1+0x178] ;  /* 0x0001780001d47983 */ /* 0x001ea80000300800 */
[----:B------:R0:W-:Y:S01]  /*f310*/  STL [R1+0x66c], R244 ;  /* 0x00066cf401007387 */ /* 0x0001e20000100800 */
[----:B-1----:R-:W-:Y:S02]  /*f320*/  @!P0 IMAD.MOV.U32 R158, RZ, RZ, R115 ;  /* 0x000000ffff9e8224 */ /* 0x002fe400078e0073 */
[----:B------:R-:W-:Y:S01]  /*f330*/  @!P0 IMAD.MOV.U32 R159, RZ, RZ, R96 ;  /* 0x000000ffff9f8224 */ /* 0x000fe200078e0060 */
[----:B------:R1:W-:Y:S04]  /*f340*/  STS.U8 [R2+UR7+0x4000], R167 ;  /* 0x004000a702007988 */ /* 0x0003e80008000007 */
[----:B------:R1:W2:Y:S04]  /*f350*/  @!P0 LDG.E.U8 R168, desc[UR18][R158.64] ;  /* 0x000000129ea88981 */ /* 0x0002a8000c1e1100 */
[----:B0-----:R-:W2:Y:S04]  /*f360*/  LDL.LU R244, [R1+0x174] ;  /* 0x0001740001f47983 */ /* 0x001ea80000300800 */
[----:B------:R-:W-:Y:S04]  /*f370*/  STL [R1+0x668], R192 ;  /* 0x000668c001007387 */ /* 0x000fe80000100800 */
[----:B------:R0:W-:Y:S01]  /*f380*/  STL [R1+0x674], R238 ;  /* 0x000674ee01007387 */ /* 0x0001e20000100800 */
[----:B-1----:R-:W-:-:S03]  /*f390*/  PRMT R167, RZ, 0x7610, R167 ;  /* 0x00007610ffa77816 */ /* 0x002fc600000000a7 */
[----:B0-----:R-:W2:Y:S04]  /*f3a0*/  LDL.LU R238, [R1+0x17c] ;  /* 0x00017c0001ee7983 */ /* 0x001ea80000300800 */
[----:B------:R-:W-:Y:S04]  /*f3b0*/  STL [R1+0x670], R237 ;  /* 0x000670ed01007387 */ /* 0x000fe80000100800 */
[----:B------:R0:W-:Y:S01]  /*f3c0*/  STL [R1+0x67c], R222 ;  /* 0x00067cde01007387 */ /* 0x0001e20000100800 */
[----:B------:R-:W-:Y:S02]  /*f3d0*/  @!P0 IMAD.MOV.U32 R158, RZ, RZ, R107 ;  /* 0x000000ffff9e8224 */ /* 0x000fe400078e006b */
[----:B------:R-:W-:-:S05]  /*f3e0*/  @!P0 IMAD.MOV.U32 R159, RZ, RZ, R17 ;  /* 0x000000ffff9f8224 */ /* 0x000fca00078e0011 */
[----:B------:R1:W2:Y:S04]  /*f3f0*/  @!P0 LDG.E.U8 R167, desc[UR18][R158.64] ;  /* 0x000000129ea78981 */ /* 0x0002a8000c1e1100 */
[----:B0-----:R-:W2:Y:S04]  /*f400*/  LDL.LU R222, [R1+0x1b0] ;  /* 0x0001b00001de7983 */ /* 0x001ea80000300800 */
[----:B------:R-:W-:Y:S04]  /*f410*/  STL [R1+0x678], R221 ;  /* 0x000678dd01007387 */ /* 0x000fe80000100800 */
[----:B------:R-:W-:Y:S04]  /*f420*/  STL [R1+0x684], R206 ;  /* 0x000684ce01007387 */ /* 0x000fe80000100800 */
[----:B------:R0:W-:Y:S01]  /*f430*/  STL [R1+0x680], R205 ;  /* 0x000680cd01007387 */ /* 0x0001e20000100800 */
[----:B-1----:R-:W-:-:S03]  /*f440*/  @!P0 IMAD.MOV.U32 R158, RZ, RZ, R99 ;  /* 0x000000ffff9e8224 */ /* 0x002fc600078e0063 */
[----:B0-----:R-:W2:Y:S04]  /*f450*/  LDL.LU R205, [R1+0x1b8] ;  /* 0x0001b80001cd7983 */ /* 0x001ea80000300800 */
[----:B------:R-:W-:Y:S04]  /*f460*/  STL [R1+0x688], R3 ;  /* 0x0006880301007387 */ /* 0x000fe80000100800 */
[----:B------:R-:W-:Y:S04]  /*f470*/  STL [R1+0x690], R115 ;  /* 0x0006907301007387 */ /* 0x000fe80000100800 */
[----:B------:R0:W-:Y:S04]  /*f480*/  STL [R1+0x68c], R96 ;  /* 0x00068c6001007387 */ /* 0x0001e80000100800 */
[----:B0-----:R-:W2:Y:S04]  /*f490*/  LDL.LU R96, [R1+0x1b4] ;  /* 0x0001b40001607983 */ /* 0x001ea80000300800 */
[----:B------:R-:W-:Y:S04]  /*f4a0*/  STL [R1+0x698], R107 ;  /* 0x0006986b01007387 */ /* 0x000fe80000100800 */
[----:B------:R0:W-:Y:S04]  /*f4b0*/  STL [R1+0x694], R17 ;  /* 0x0006941101007387 */ /* 0x0001e80000100800 */
[----:B0-----:R-:W2:Y:S04]  /*f4c0*/  LDL.LU R17, [R1+0x1bc] ;  /* 0x0001bc0001117983 */ /* 0x001ea80000300800 */
[----:B------:R0:W-:Y:S04]  /*f4d0*/  STL [R1+0x6a0], R99 ;  /* 0x0006a06301007387 */ /* 0x0001e80000100800 */
[----:B0-----:R-:W2:Y:S01]  /*f4e0*/  LDL.LU R99, [R1+0x1f8] ;  /* 0x0001f80001637983 */ /* 0x001ea20000300800 */
[----:B------:R-:W-:-:S03]  /*f4f0*/  @!P0 IMAD.MOV.U32 R159, RZ, RZ, R117 ;  /* 0x000000ffff9f8224 */ /* 0x000fc600078e0075 */
[----:B------:R0:W-:Y:S04]  /*f500*/  STL [R1+0x69c], R117 ;  /* 0x00069c7501007387 */ /* 0x0001e80000100800 */
[----:B0-----:R-:W2:Y:S04]  /*f510*/  LDL.LU R117, [R1+0x1f0] ;  /* 0x0001f00001757983 */ /* 0x001ea80000300800 */
[----:B------:R-:W2:Y:S04]  /*f520*/  LDL R3, [R1+0x234] ;  /* 0x0002340001037983 */ /* 0x000ea80000100800 */
[----:B------:R0:W-:Y:S04]  /*f530*/  STS.U8 [R2+UR7+0x4002], R164 ;  /* 0x004002a402007988 */ /* 0x0001e80008000007 */
[----:B------:R1:W-:Y:S01]  /*f540*/  STS.U8 [R2+UR7+0x4004], R162 ;  /* 0x004004a202007988 */ /* 0x0003e20008000007 */
[----:B------:R-:W2:Y:S01]  /*f550*/  S2R R195, SR_TID.X ;  /* 0x0000000000c37919 */ /* 0x000ea20000002100 */
[----:B0-----:R-:W-:-:S02]  /*f560*/  PRMT R164, RZ, 0x7610, R164 ;  /* 0x00007610ffa47816 */ /* 0x001fc400000000a4 */
[----:B------:R0:W-:Y:S01]  /*f570*/  STS.U8 [R2+UR7+0x4006], R161 ;  /* 0x004006a102007988 */ /* 0x0001e20008000007 */
[----:B-1----:R-:W-:-:S03]  /*f580*/  PRMT R162, RZ, 0x7610, R162 ;  /* 0x00007610ffa27816 */ /* 0x002fc600000000a2 */
[----:B------:R3:W2:Y:S04]  /*f590*/  @!P0 LDG.E.U8 R164, desc[UR18][R158.64] ;  /* 0x000000129ea48981 */ /* 0x0006a8000c1e1100 */
[----:B------:R-:W2:Y:S01]  /*f5a0*/  LDL R4, [R1+0x230] ;  /* 0x0002300001047983 */ /* 0x000ea20000100800 */
[----:B---3--:R-:W-:Y:S02]  /*f5b0*/  @!P0 IMAD.MOV.U32 R158, RZ, RZ, R8 ;  /* 0x000000ffff9e8224 */ /* 0x008fe400078e0008 */
[----:B----4-:R-:W-:Y:S01]  /*f5c0*/  @!P0 IMAD.MOV.U32 R159, RZ, RZ, R11 ;  /* 0x000000ffff9f8224 */ /* 0x010fe200078e000b */
[----:B0-----:R-:W-:-:S04]  /*f5d0*/  PRMT R161, RZ, 0x7610, R161 ;  /* 0x00007610ffa17816 */ /* 0x001fc800000000a1 */
[----:B------:R2:W3:Y:S02]  /*f5e0*/  @!P0 LDG.E.U8 R162, desc[UR18][R158.64] ;  /* 0x000000129ea28981 */ /* 0x0004e4000c1e1100 */
[----:B--2---:R-:W-:Y:S02]  /*f5f0*/  @!P0 IMAD.MOV.U32 R158, RZ, RZ, R7 ;  /* 0x000000ffff9e8224 */ /* 0x004fe400078e0007 */
[----:B------:R0:W-:Y:S01]  /*f600*/  STS.U8 [R2+UR7+0x4008], R157 ;  /* 0x0040089d02007988 */ /* 0x0001e20008000007 */
[----:B------:R-:W-:-:S03]  /*f610*/  LOP3.LUT R195, R195, 0x7f, RZ, 0xc0, !PT ;  /* 0x0000007fc3c37812 */ /* 0x000fc600078ec0ff */
[----:B------:R1:W-:Y:S01]  /*f620*/  STS.U8 [R2+UR7+0x400a], R154 ;  /* 0x00400a9a02007988 */ /* 0x0003e20008000007 */
[----:B0-----:R-:W-:-:S03]  /*f630*/  PRMT R157, RZ, 0x7610, R157 ;  /* 0x00007610ff9d7816 */ /* 0x001fc6000000009d */
[----:B------:R-:W-:Y:S01]  /*f640*/  STS.U8 [R2+UR7+0x400c], R153 ;  /* 0x00400c9902007988 */ /* 0x000fe20008000007 */
[----:B-1----:R-:W-:-:S03]  /*f650*/  PRMT R154, RZ, 0x7610, R154 ;  /* 0x00007610ff9a7816 */ /* 0x002fc6000000009a */
[----:B------:R-:W-:Y:S04]  /*f660*/  STS.U8 [R2+UR7+0x400e], R150 ;  /* 0x00400e9602007988 */ /* 0x000fe80008000007 */
[----:B------:R-:W-:Y:S04]  /*f670*/  STS.U8 [R195+UR7], R148 ;  /* 0x00000094c3007988 */ /* 0x000fe80008000007 */
[----:B------:R-:W-:Y:S04]  /*f680*/  STS.U8 [R195+UR7+0x400], R147 ;  /* 0x00040093c3007988 */ /* 0x000fe80008000007 */
        /* <DEDUP_REMOVED lines=8> */
[----:B------:R-:W-:Y:S01]  /*f710*/  STS.U8 [R195+UR7+0x2800], R138 ;  /* 0x0028008ac3007988 */ /* 0x000fe20008000007 */
[----:B------:R-:W-:-:S03]  /*f720*/  @!P0 IMAD.MOV.U32 R159, RZ, RZ, R99 ;  /* 0x000000ffff9f8224 */ /* 0x000fc600078e0063 */
[----:B------:R-:W-:Y:S04]  /*f730*/  STL [R1+0x6a8], R99 ;  /* 0x0006a86301007387 */ /* 0x000fe80000100800 */
[----:B------:R0:W2:Y:S04]  /*f740*/  @!P0 LDG.E.U8 R161, desc[UR18][R158.64] ;  /* 0x000000129ea18981 */ /* 0x0000a8000c1e1100 */
[----:B------:R1:W-:Y:S01]  /*f750*/  STL [R1+0x6ac], R17 ;  /* 0x0006ac1101007387 */ /* 0x0003e20000100800 */
[----:B0-----:R-:W-:-:S03]  /*f760*/  @!P0 IMAD.MOV.U32 R158, RZ, RZ, R17 ;  /* 0x000000ffff9e8224 */ /* 0x001fc600078e0011 */
[----:B-1----:R-:W4:Y:S01]  /*f770*/  LDL.LU R17, [R1+0x1f4] ;  /* 0x0001f40001117983 */ /* 0x002f220000300800 */
[----:B------:R-:W-:-:S05]  /*f780*/  @!P0 IMAD.MOV.U32 R159, RZ, RZ, R205 ;  /* 0x000000ffff9f8224 */ /* 0x000fca00078e00cd */
[----:B------:R0:W2:Y:S04]  /*f790*/  @!P0 LDG.E.U8 R157, desc[UR18][R158.64] ;  /* 0x000000129e9d8981 */ /* 0x0000a8000c1e1100 */
[----:B------:R-:W-:Y:S01]  /*f7a0*/  STL [R1+0x6a4], R205 ;  /* 0x0006a4cd01007387 */ /* 0x000fe20000100800 */
[----:B0-----:R-:W-:Y:S02]  /*f7b0*/  @!P0 IMAD.MOV.U32 R158, RZ, RZ, R238 ;  /* 0x000000ffff9e8224 */ /* 0x001fe400078e00ee */
[----:B------:R-:W-:Y:S01]  /*f7c0*/  @!P0 IMAD.MOV.U32 R159, RZ, RZ, R212 ;  /* 0x000000ffff9f8224 */ /* 0x000fe200078e00d4 */
[----:B------:R-:W-:Y:S04]  /*f7d0*/  STL [R1+0x6b4], R238 ;  /* 0x0006b4ee01007387 */ /* 0x000fe80000100800 */
[----:B------:R-:W-:Y:S04]  /*f7e0*/  STL [R1+0x6b0], R212 ;  /* 0x0006b0d401007387 */ /* 0x000fe80000100800 */
[----:B------:R0:W2:Y:S04]  /*f7f0*/  @!P0 LDG.E.U8 R154, desc[UR18][R158.64] ;  /* 0x000000129e9a8981 */ /* 0x0000a8000c1e1100 */
[----:B------:R1:W-:Y:S04]  /*f800*/  STL [R1+0x6bc], R239 ;  /* 0x0006bcef01007387 */ /* 0x0003e80000100800 */
[----:B------:R3:W-:Y:S01]  /*f810*/  STL [R1+0x6b8], R100 ;  /* 0x0006b86401007387 */ /* 0x0007e20000100800 */
[----:B0-----:R-:W-:-:S03]  /*f820*/  @!P0 IMAD.MOV.U32 R158, RZ, RZ, R239 ;  /* 0x000000ffff9e8224 */ /* 0x001fc600078e00ef */
[----:B-1----:R-:W2:Y:S01]  /*f830*/  LDL.LU R239, [R1+0x22c] ;  /* 0x00022c0001ef7983 */ /* 0x002ea20000300800 */
[----:B------:R-:W-:-:S03]  /*f840*/  @!P0 IMAD.MOV.U32 R138, RZ, RZ, R3 ;  /* 0x000000ffff8a8224 */ /* 0x000fc600078e0003 */
[----:B------:R-:W2:Y:S04]  /*f850*/  LDL.LU R238, [R1+0x228] ;  /* 0x0002280001ee7983 */ /* 0x000ea80000300800 */
        /* <DEDUP_REMOVED lines=14> */
[----:B------:R-:W2:Y:S01]  /*f940*/  LDL.LU R110, [R1+0x34] ;  /* 0x00003400016e7983 */ /* 0x000ea20000300800 */
[----:B------:R-:W-:Y:S01]  /*f950*/  PRMT R153, RZ, 0x7610, R153 ;  /* 0x00007610ff997816 */ /* 0x000fe20000000099 */
[----:B------:R-:W-:Y:S01]  /*f960*/  @!P0 IMAD.MOV.U32 R159, RZ, RZ, R100 ;  /* 0x000000ffff9f8224 */ /* 0x000fe200078e0064 */
[----:B------:R-:W-:-:S02]  /*f970*/  PRMT R150, RZ, 0x7610, R150 ;  /* 0x00007610ff967816 */ /* 0x000fc40000000096 */
[----:B------:R-:W-:Y:S02]  /*f980*/  PRMT R148, RZ, 0x7610, R148 ;  /* 0x00007610ff947816 */ /* 0x000fe40000000094 */
[----:B------:R-:W-:Y:S01]  /*f990*/  PRMT R191, RZ, 0x7610, R191 ;  /* 0x00007610ffbf7816 */ /* 0x000fe200000000bf */
[----:B------:R0:W2:Y:S01]  /*f9a0*/  @!P0 LDG.E.U8 R153, desc[UR18][R158.64] ;  /* 0x000000129e998981 */ /* 0x0000a2000c1e1100 */
[----:B------:R-:W-:Y:S02]  /*f9b0*/  @!P0 IMAD.MOV.U32 R146, RZ, RZ, R102 ;  /* 0x000000ffff928224 */ /* 0x000fe400078e0066 */
[----:B------:R-:W-:Y:S01]  /*f9c0*/  @!P0 IMAD.MOV.U32 R147, RZ, RZ, R228 ;  /* 0x000000ffff938224 */ /* 0x000fe200078e00e4 */
[----:B------:R-:W2:Y:S01]  /*f9d0*/  LDL.LU R23, [R1+0x2c] ;  /* 0x00002c0001177983 */ /* 0x000ea20000300800 */
[----:B------:R-:W-:Y:S02]  /*f9e0*/  @!P0 IMAD.MOV.U32 R144, RZ, RZ, R236 ;  /* 0x000000ffff908224 */ /* 0x000fe400078e00ec */
[----:B------:R-:W-:Y:S01]  /*f9f0*/  @!P0 IMAD.MOV.U32 R145, RZ, RZ, R235 ;  /* 0x000000ffff918224 */ /* 0x000fe200078e00eb */
[----:B------:R-:W2:Y:S01]  /*fa00*/  LDL.LU R243, [R1+0x28] ;  /* 0x0000280001f37983 */ /* 0x000ea20000300800 */
[----:B0-----:R-:W-:-:S02]  /*fa10*/  @!P0 IMAD.MOV.U32 R158, RZ, RZ, R116 ;  /* 0x000000ffff9e8224 */ /* 0x001fc400078e0074 */
[----:B------:R-:W-:Y:S02]  /*fa20*/  @!P0 IMAD.MOV.U32 R159, RZ, RZ, R223 ;  /* 0x000000ffff9f8224 */ /* 0x000fe400078e00df */
[----:B------:R-:W-:Y:S02]  /*fa30*/  @!P0 IMAD.MOV.U32 R142, RZ, RZ, R204 ;  /* 0x000000ffff8e8224 */ /* 0x000fe400078e00cc */
[----:B------:R-:W-:Y:S01]  /*fa40*/  @!P0 IMAD.MOV.U32 R143, RZ, RZ, R203 ;  /* 0x000000ffff8f8224 */ /* 0x000fe200078e00cb */
[----:B------:R0:W2:Y:S01]  /*fa50*/  @!P0 LDG.E.U8 R150, desc[UR18][R158.64] ;  /* 0x000000129e968981 */ /* 0x0000a2000c1e1100 */
[----:B------:R-:W-:Y:S02]  /*fa60*/  @!P0 IMAD.MOV.U32 R140, RZ, RZ, R106 ;  /* 0x000000ffff8c8224 */ /* 0x000fe400078e006a */
[----:B------:R-:W-:Y:S02]  /*fa70*/  @!P0 IMAD.MOV.U32 R141, RZ, RZ, R16 ;  /* 0x000000ffff8d8224 */ /* 0x000fe400078e0010 */
[----:B------:R-:W-:Y:S01]  /*fa80*/  @!P0 IMAD.MOV.U32 R139, RZ, RZ, R4 ;  /* 0x000000ffff8b8224 */ /* 0x000fe200078e0004 */
[----:B------:R1:W-:Y:S01]  /*fa90*/  STS.U8 [R195+UR7+0x2c00], R137 ;  /* 0x002c0089c3007988 */ /* 0x0003e20008000007 */
[----:B0-----:R-:W-:-:S03]  /*faa0*/  @!P0 IMAD.MOV.U32 R158, RZ, RZ, R0 ;  /* 0x000000ffff9e8224 */ /* 0x001fc600078e0000 */
[----:B---3--:R-:W3:Y:S01]  /*fab0*/  LDL.LU R100, [R1+0x224] ;  /* 0x0002240001647983 */ /* 0x008ee20000300800 */
[----:B------:R-:W-:-:S03]  /*fac0*/  @!P0 IMAD.MOV.U32 R159, RZ, RZ, R101 ;  /* 0x000000ffff9f8224 */ /* 0x000fc600078e0065 */
[----:B------:R0:W-:Y:S04]  /*fad0*/  STS.U8 [R195+UR7+0x3000], R136 ;  /* 0x00300088c3007988 */ /* 0x0001e80008000007 */
[----:B------:R0:W3:Y:S01]  /*fae0*/  @!P0 LDG.E.U8 R148, desc[UR18][R158.64] ;  /* 0x000000129e948981 */ /* 0x0000e2000c1e1100 */
[----:B-1----:R-:W-:Y:S01]  /*faf0*/  @!P0 IMAD.MOV.U32 R137, RZ, RZ, R222 ;  /* 0x000000ffff898224 */ /* 0x002fe200078e00de */
[----:B------:R-:W-:Y:S02]  /*fb00*/  LOP3.LUT R4, R195, 0x10, RZ, 0x3c, !PT ;  /* 0x00000010c3047812 */ /* 0x000fe400078e3cff */
[----:B------:R-:W3:Y:S01]  /*fb10*/  LDL.LU R212, [R1+0x220] ;  /* 0x0002200001d47983 */ /* 0x000ee20000300800 */
[----:B0-----:R-:W-:-:S03]  /*fb20*/  @!P0 IMAD.MOV.U32 R136, RZ, RZ, R96 ;  /* 0x000000ffff888224 */ /* 0x001fc600078e0060 */
[----:B------:R0:W-:Y:S01]  /*fb30*/  STS.U8 [R195+UR7+0x3400], R135 ;  /* 0x00340087c3007988 */ /* 0x0001e20008000007 */
[----:B------:R-:W-:Y:S02]  /*fb40*/  @!P0 IMAD.MOV.U32 R158, RZ, RZ, R193 ;  /* 0x000000ffff9e8224 */ /* 0x000fe400078e00c1 */
[----:B------:R-:W-:Y:S01]  /*fb50*/  @!P0 IMAD.MOV.U32 R159, RZ, RZ, R241 ;  /* 0x000000ffff9f8224 */ /* 0x000fe200078e00f1 */
[----:B------:R-:W3:Y:S04]  /*fb60*/  LDL.LU R205, [R1+0x1e4] ;  /* 0x0001e40001cd7983 */ /* 0x000ee80000300800 */
[----:B------:R1:W3:Y:S01]  /*fb70*/  @!P0 LDG.E.U8 R191, desc[UR18][R158.64] ;  /* 0x000000129ebf8981 */ /* 0x0002e2000c1e1100 */
[----:B0-----:R-:W-:-:S03]  /*fb80*/  @!P0 IMAD.MOV.U32 R135, RZ, RZ, R10 ;  /* 0x000000ffff878224 */ /* 0x001fc600078e000a */
[----:B------:R0:W-:Y:S04]  /*fb90*/  STS.U8 [R195+UR7+0x3800], R134 ;  /* 0x00380086c3007988 */ /* 0x0001e80008000007 */
[----:B------:R-:W3:Y:S01]  /*fba0*/  LDL.LU R115, [R1+0x1e0] ;  /* 0x0001e00001737983 */ /* 0x000ee20000300800 */
[----:B-1----:R-:W-:Y:S02]  /*fbb0*/  PRMT R158, RZ, 0x7610, R158 ;  /* 0x00007610ff9e7816 */ /* 0x002fe4000000009e */
[----:B------:R-:W-:Y:S01]  /*fbc0*/  PRMT R159, RZ, 0x7610, R159 ;  /* 0x00007610ff9f7816 */ /* 0x000fe2000000009f */
[----:B0-----:R-:W-:Y:S01]  /*fbd0*/  @!P0 IMAD.MOV.U32 R134, RZ, RZ, R108 ;  /* 0x000000ffff868224 */ /* 0x001fe200078e006c */
[----:B------:R0:W-:Y:S04]  /*fbe0*/  STS.U8 [R195+UR7+0x3c00], R133 ;  /* 0x003c0085c3007988 */ /* 0x0001e80008000007 */
[----:B------:R1:W3:Y:S04]  /*fbf0*/  @!P0 LDG.E.U8 R158, desc[UR18][R146.64] ;  /* 0x00000012929e8981 */ /* 0x0002e8000c1e1100 */
[----:B------:R-:W3:Y:S01]  /*fc00*/  LDL.LU R206, [R1+0x1a4] ;  /* 0x0001a40001ce7983 */ /* 0x000ee20000300800 */
[----:B0-----:R-:W-:-:S03]  /*fc10*/  @!P0 IMAD.MOV.U32 R133, RZ, RZ, R109 ;  /* 0x000000ffff858224 */ /* 0x001fc600078e006d */
[----:B------:R0:W-:Y:S01]  /*fc20*/  STS.U8 [R4+UR7+0x80], R132 ;  /* 0x0000808404007988 */ /* 0x0001e20008000007 */
[----:B-1----:R-:W-:Y:S02]  /*fc30*/  @!P0 IMAD.MOV.U32 R146, RZ, RZ, R252 ;  /* 0x000000ffff928224 */ /* 0x002fe400078e00fc */
        /* <DEDUP_REMOVED lines=8> */
[----:B------:R2:W-:Y:S04]  /*fcc0*/  STS.U8 [R4+UR7+0x880], R130 ;  /* 0x0008808204007988 */ /* 0x0005e80008000007 */
[----:B------:R1:W3:Y:S01]  /*fcd0*/  @!P0 LDG.E.U8 R146, desc[UR18][R144.64] ;  /* 0x0000001290928981 */ /* 0x0002e2000c1e1100 */
[----:B0-----:R-:W-:-:S03]  /*fce0*/  @!P0 IMAD.MOV.U32 R131, RZ, RZ, R227 ;  /* 0x000000ffff838224 */ /* 0x001fc600078e00e3 */
[----:B------:R-:W3:Y:S01]  /*fcf0*/  LDL.LU R6, [R1+0x160] ;  /* 0x0001600001067983 */ /* 0x000ee20000300800 */
[----:B-1----:R-:W-:Y:S02]  /*fd00*/  @!P0 IMAD.MOV.U32 R144, RZ, RZ, R220 ;  /* 0x000000ffff908224 */ /* 0x002fe400078e00dc */
[----:B------:R-:W-:-:S05]  /*fd10*/  @!P0 IMAD.MOV.U32 R145, RZ, RZ, R219 ;  /* 0x000000ffff918224 */ /* 0x000fca00078e00db */
[----:B------:R0:W3:Y:S02]  /*fd20*/  @!P0 LDG.E.U8 R147, desc[UR18][R144.64] ;  /* 0x0000001290938981 */ /* 0x0000e4000c1e1100 */
[----:B0-----:R-:W-:Y:S02]  /*fd30*/  PRMT R144, RZ, 0x7610, R144 ;  /* 0x00007610ff907816 */ /* 0x001fe40000000090 */
[----:B------:R-:W-:-:S04]  /*fd40*/  PRMT R145, RZ, 0x7610, R145 ;  /* 0x00007610ff917816 */ /* 0x000fc80000000091 */
[----:B------:R0:W3:Y:S02]  /*fd50*/  @!P0 LDG.E.U8 R144, desc[UR18][R142.64] ;  /* 0x000000128e908981 */ /* 0x0000e4000c1e1100 */
[----:B0-----:R-:W-:Y:S02]  /*fd60*/  @!P0 IMAD.MOV.U32 R142, RZ, RZ, R114 ;  /* 0x000000ffff8e8224 */ /* 0x001fe400078e0072 */
        /* <DEDUP_REMOVED lines=11> */
[----:B----4-:R-:W-:Y:S02]  /*fe20*/  @!P0 IMAD.MOV.U32 R138, RZ, RZ, R17 ;  /* 0x000000ffff8a8224 */ /* 0x010fe400078e0011 */
[----:B------:R-:W-:-:S05]  /*fe30*/  @!P0 IMAD.MOV.U32 R139, RZ, RZ, R117 ;  /* 0x000000ffff8b8224 */ /* 0x000fca00078e0075 */
[----:B------:R0:W4:Y:S02]  /*fe40*/  @!P0 LDG.E.U8 R141, desc[UR18][R138.64] ;  /* 0x000000128a8d8981 */ /* 0x000124000c1e1100 */
[----:B0-----:R-:W-:Y:S02]  /*fe50*/  PRMT R138, RZ, 0x7610, R138 ;  /* 0x00007610ff8a7816 */ /* 0x001fe4000000008a */
[----:B------:R-:W-:-:S04]  /*fe60*/  PRMT R139, RZ, 0x7610, R139 ;  /* 0x00007610ff8b7816 */ /* 0x000fc8000000008b */
[----:B------:R0:W4:Y:S02]  /*fe70*/  @!P0 LDG.E.U8 R138, desc[UR18][R136.64] ;  /* 0x00000012888a8981 */ /* 0x000124000c1e1100 */
[----:B0-----:R-:W-:Y:S02]  /*fe80*/  @!P0 IMAD.MOV.U32 R136, RZ, RZ, R244 ;  /* 0x000000ffff888224 */ /* 0x001fe400078e00f4 */
        /* <DEDUP_REMOVED lines=10> */
[----:B------:R0:W4:Y:S01]  /*ff30*/  @!P0 LDG.E.U8 R134, desc[UR18][R132.64] ;  /* 0x0000001284868981 */ /* 0x000122000c1e1100 */
[----:B--2---:R-:W-:Y:S02]  /*ff40*/  @!P0 IMAD.MOV.U32 R130, RZ, RZ, R110 ;  /* 0x000000ffff828224 */ /* 0x004fe400078e006e */
[----:B0-----:R-:W-:Y:S02]  /*ff50*/  @!P0 IMAD.MOV.U32 R132, RZ, RZ, R210 ;  /* 0x000000ffff848224 */ /* 0x001fe400078e00d2 */
[----:B------:R-:W-:-:S05]  /*ff60*/  @!P0 IMAD.MOV.U32 R133, RZ, RZ, R18 ;  /* 0x000000ffff858224 */ /* 0x000fca00078e0012 */
[----:B------:R0:W2:Y:S02]  /*ff70*/  @!P0 LDG.E.U8 R135, desc[UR18][R132.64] ;  /* 0x0000001284878981 */ /* 0x0000a4000c1e1100 */
[----:B0-----:R-:W-:Y:S02]  /*ff80*/  PRMT R132, RZ, 0x7610, R132 ;  /* 0x00007610ff847816 */ /* 0x001fe40000000084 */
[----:B------:R-:W-:-:S04]  /*ff90*/  PRMT R133, RZ, 0x7610, R133 ;  /* 0x00007610ff857816 */ /* 0x000fc80000000085 */
[----:B------:R0:W2:Y:S04]  /*ffa0*/  @!P0 LDG.E.U8 R132, desc[UR18][R130.64] ;  /* 0x0000001282848981 */ /* 0x0000a8000c1e1100 */
[----:B------:R1:W-:Y:S01]  /*ffb0*/  STS.U8 [R4+UR7+0xc80], R129 ;  /* 0x000c808104007988 */ /* 0x0003e20008000007 */
[----:B0-----:R-:W-:Y:S02]  /*ffc0*/  @!P0 IMAD.MOV.U32 R130, RZ, RZ, R250 ;  /* 0x000000ffff828224 */ /* 0x001fe400078e00fa */
[----:B------:R-:W-:Y:S01]  /*ffd0*/  @!P0 IMAD.MOV.U32 R131, RZ, RZ, R249 ;  /* 0x000000ffff838224 */ /* 0x000fe200078e00f9 */
[----:B------:R0:W-:Y:S01]  /*ffe0*/  STS.U8 [R4+UR7+0x1080], R128 ;  /* 0x0010808004007988 */ /* 0x0001e20008000007 */
[----:B-1----:R-:W-:-:S03]  /*fff0*/  @!P0 IMAD.MOV.U32 R129, RZ, RZ, R233 ;  /* 0x000000ffff818224 */ /* 0x002fc600078e00e9 */
[----:B------:R1:W2:Y:S01]  /*10000*/  @!P0 LDG.E.U8 R133, desc[UR18][R130.64] ;  /* 0x0000001282858981 */ /* 0x0002a2000c1e1100 */
[----:B0-----:R-:W-:Y:S01]  /*10010*/  @!P0 IMAD.MOV.U32 R128, RZ, RZ, R234 ;  /* 0x000000ffff808224 */ /* 0x001fe200078e00ea */
[----:B-1----:R-:W-:Y:S02]  /*10020*/  PRMT R130, RZ, 0x7610, R130 ;  /* 0x00007610ff827816 */ /* 0x002fe40000000082 */
        /* <DEDUP_REMOVED lines=40> */
[----:B------:R0:W-:Y:S04]  /*102b0*/  STS.U8 [R4+UR7+0x3480], R119 ;  /* 0x0034807704007988 */ /* 0x0001e80008000007 */
[----:B------:R1:W2:Y:S01]  /*102c0*/  @!P0 LDG.E.U8 R122, desc[UR18][R120.64] ;  /* 0x00000012787a8981 */ /* 0x0002a2000c1e1100 */
[----:B0-----:R-:W-:Y:S01]  /*102d0*/  PRMT R119, RZ, 0x7610, R119 ;  /* 0x00007610ff777816 */ /* 0x001fe20000000077 */
[----:B-1----:R-:W-:-:S02]  /*102e0*/  @!P0 IMAD.MOV.U32 R120, RZ, RZ, R192 ;  /* 0x000000ffff788224 */ /* 0x002fc400078e00c0 */
[----:B------:R-:W-:Y:S01]  /*102f0*/  @!P0 IMAD.MOV.U32 R121, RZ, RZ, R242 ;  /* 0x000000ffff798224 */ /* 0x000fe200078e00f2 */
[----:B------:R-:W-:-:S04]  /*10300*/  PRMT R123, RZ, 0x7610, R123 ;  /* 0x00007610ff7b7816 */ /* 0x000fc8000000007b */
[----:B------:R0:W2:Y:S04]  /*10310*/  @!P0 LDG.E.U8 R119, desc[UR18][R120.64] ;  /* 0x0000001278778981 */ /* 0x0000a8000c1e1100 */
[----:B------:R1:W-:Y:S01]  /*10320*/  STS.U8 [R4+UR7+0x3880], R149 ;  /* 0x0038809504007988 */ /* 0x0003e20008000007 */
[----:B0-----:R-:W-:Y:S02]  /*10330*/  @!P0 IMAD.MOV.U32 R120, RZ, RZ, R224 ;  /* 0x000000ffff788224 */ /* 0x001fe400078e00e0 */
[----:B------:R-:W-:Y:S01]  /*10340*/  @!P0 IMAD.MOV.U32 R121, RZ, RZ, R19 ;  /* 0x000000ffff798224 */ /* 0x000fe200078e0013 */
[----:B-1----:R-:W-:-:S04]  /*10350*/  PRMT R149, RZ, 0x7610, R149 ;  /* 0x00007610ff957816 */ /* 0x002fc80000000095 */
[----:B------:R0:W2:Y:S02]  /*10360*/  @!P0 LDG.E.U8 R123, desc[UR18][R120.64] ;  /* 0x00000012787b8981 */ /* 0x0000a4000c1e1100 */
[----:B0-----:R-:W-:Y:S02]  /*10370*/  @!P0 IMAD.MOV.U32 R120, RZ, RZ, R208 ;  /* 0x000000ffff788224 */ /* 0x001fe400078e00d0 */
[----:B------:R-:W-:-:S05]  /*10380*/  @!P0 IMAD.MOV.U32 R121, RZ, RZ, R91 ;  /* 0x000000ffff798224 */ /* 0x000fca00078e005b */
[----:B------:R0:W2:Y:S02]  /*10390*/  @!P0 LDG.E.U8 R149, desc[UR18][R120.64] ;  /* 0x0000001278958981 */ /* 0x0000a4000c1e1100 */
[----:B0-----:R-:W0:Y:S01]  /*103a0*/  S2R R121, SR_TID.X ;  /* 0x0000000000797919 */ /* 0x001e220000002100 */
[----:B------:R-:W-:Y:S01]  /*103b0*/  @!P0 IMAD.MOV.U32 R120, RZ, RZ, R11 ;  /* 0x000000ffff788224 */ /* 0x000fe200078e000b */
[----:B------:R1:W-:Y:S02]  /*103c0*/  STS.U8 [R4+UR7+0x3c80], R151 ;  /* 0x003c809704007988 */ /* 0x0003e40008000007 */
[----:B-1----:R-:W-:Y:S02]  /*103d0*/  PRMT R151, RZ, 0x7610, R151 ;  /* 0x00007610ff977816 */ /* 0x002fe40000000097 */
[----:B------:R-:W4:Y:S04]  /*103e0*/  LDL.LU R4, [R1+0x124] ;  /* 0x0001240001047983 */ /* 0x000f280000300800 */
[----:B------:R-:W2:Y:S04]  /*103f0*/  LDL.LU R98, [R1+0x120] ;  /* 0x0001200001627983 */ /* 0x000ea80000300800 */
[----:B------:R-:W2:Y:S04]  /*10400*/  LDL.LU R207, [R1+0xe4] ;  /* 0x0000e40001cf7983 */ /* 0x000ea80000300800 */
[----:B------:R-:W2:Y:S04]  /*10410*/  LDL.LU R211, [R1+0xe0] ;  /* 0x0000e00001d37983 */ /* 0x000ea80000300800 */
[----:B------:R-:W2:Y:S01]  /*10420*/  LDL.LU R225, [R1+0xa4] ;  /* 0x0000a40001e17983 */ /* 0x000ea20000300800 */
[----:B0-----:R-:W-:-:S03]  /*10430*/  LOP3.LUT R121, R121, 0x7f, RZ, 0xc0, !PT ;  /* 0x0000007f79797812 */ /* 0x001fc600078ec0ff */
[----:B------:R-:W2:Y:S01]  /*10440*/  LDL.LU R7, [R1+0xa0] ;  /* 0x0000a00001077983 */ /* 0x000ea20000300800 */
[----:B------:R-:W-:-:S03]  /*10450*/  LOP3.LUT R121, R121, 0x20, RZ, 0x3c, !PT ;  /* 0x0000002079797812 */ /* 0x000fc600078e3cff */
[----:B------:R-:W2:Y:S04]  /*10460*/  LDL.LU R226, [R1+0x64] ;  /* 0x0000640001e27983 */ /* 0x000ea80000300800 */
[----:B------:R0:W-:Y:S04]  /*10470*/  STS.U8 [R121+UR7+0x100], R152 ;  /* 0x0001009879007988 */ /* 0x0001e80008000007 */
[----:B------:R-:W2:Y:S04]  /*10480*/  LDL.LU R12, [R1+0x60] ;  /* 0x00006000010c7983 */ /* 0x000ea80000300800 */
[----:B------:R-:W2:Y:S01]  /*10490*/  LDL.LU R195, [R1+0x24] ;  /* 0x0000240001c37983 */ /* 0x000ea20000300800 */
[----:B0-----:R-:W-:-:S05]  /*104a0*/  @!P0 IMAD.MOV.U32 R121, RZ, RZ, R194 ;  /* 0x000000ffff798224 */ /* 0x001fca00078e00c2 */
[----:B------:R0:W2:Y:S02]  /*104b0*/  @!P0 LDG.E.U8 R151, desc[UR18][R120.64] ;  /* 0x0000001278978981 */ /* 0x0000a4000c1e1100 */
[----:B0-----:R-:W0:Y:S01]  /*104c0*/  S2R R121, SR_TID.X ;  /* 0x0000000000797919 */ /* 0x001e220000002100 */
[----:B------:R-:W-:Y:S01]  /*104d0*/  PRMT R152, RZ, 0x7610, R152 ;  /* 0x00007610ff987816 */ /* 0x000fe20000000098 */
[----:B------:R-:W-:Y:S01]  /*104e0*/  @!P0 IMAD.MOV.U32 R120, RZ, RZ, R209 ;  /* 0x000000ffff788224 */ /* 0x000fe200078e00d1 */
[----:B0-----:R-:W-:-:S04]  /*104f0*/  LOP3.LUT R121, R121, 0x7f, RZ, 0xc0, !PT ;  /* 0x0000007f79797812 */ /* 0x001fc800078ec0ff */
[----:B------:R-:W-:-:S05]  /*10500*/  LOP3.LUT R121, R121, 0x20, RZ, 0x3c, !PT ;  /* 0x0000002079797812 */ /* 0x000fca00078e3cff */
[----:B------:R0:W-:Y:S02]  /*10510*/  STS.U8 [R121+UR7+0x500], R155 ;  /* 0x0005009b79007988 */ /* 0x0001e40008000007 */
        /* <DEDUP_REMOVED lines=68> */
[----:B---3--:R-:W-:Y:S01]  /*10960*/  @!P0 IMAD.MOV.U32 R120, RZ, RZ, R100 ;  /* 0x000000ffff788224 */ /* 0x008fe200078e0064 */
[----:B0-----:R-:W-:-:S04]  /*10970*/  LOP3.LUT R121, R121, 0x7f, RZ, 0xc0, !PT ;  /* 0x0000007f79797812 */ /* 0x001fc800078ec0ff */
[----:B------:R-:W-:-:S05]  /*10980*/  LOP3.LUT R121, R121, 0x20, RZ, 0x3c, !PT ;  /* 0x0000002079797812 */ /* 0x000fca00078e3cff */
[----:B------:R0:W-:Y:S02]  /*10990*/  STS.U8 [R121+UR7+0x2900], R175 ;  /* 0x002900af79007988 */ /* 0x0001e40008000007 */
[----:B0-----:R-:W-:-:S05]  /*109a0*/  @!P0 IMAD.MOV.U32 R121, RZ, RZ, R212 ;  /* 0x000000ffff798224 */ /* 0x001fca00078e00d4 */
[----:B------:R0:W3:Y:S02]  /*109b0*/  @!P0 LDG.E.U8 R173, desc[UR18][R120.64] ;  /* 0x0000001278ad8981 */ /* 0x0000e4000c1e1100 */
[----:B0-----:R-:W0:Y:S01]  /*109c0*/  S2R R121, SR_TID.X ;  /* 0x0000000000797919 */ /* 0x001e220000002100 */
[----:B------:R-:W-:Y:S01]  /*109d0*/  PRMT R175, RZ, 0x7610, R175 ;  /* 0x00007610ffaf7816 */ /* 0x000fe200000000af */
[----:B------:R-:W-:Y:S01]  /*109e0*/  @!P0 IMAD.MOV.U32 R120, RZ, RZ, R205 ;  /* 0x000000ffff788224 */ /* 0x000fe200078e00cd */
        /* <DEDUP_REMOVED lines=23> */
[----:B----4-:R-:W-:Y:S01]  /*10b60*/  @!P0 IMAD.MOV.U32 R120, RZ, RZ, R4 ;  /* 0x000000ffff788224 */ /* 0x010fe200078e0004 */
[----:B0-----:R-:W-:-:S04]  /*10b70*/  LOP3.LUT R121, R121, 0x7f, RZ, 0xc0, !PT ;  /* 0x0000007f79797812 */ /* 0x001fc800078ec0ff */
[----:B------:R-:W-:-:S05]  /*10b80*/  LOP3.LUT R121, R121, 0x20, RZ, 0x3c, !PT ;  /* 0x0000002079797812 */ /* 0x000fca00078e3cff */
[----:B------:R2:W-:Y:S02]  /*10b90*/  STS.U8 [R121+UR7+0x3900], R183 ;  /* 0x003900b779007988 */ /* 0x0005e40008000007 */
[----:B--2---:R-:W-:-:S05]  /*10ba0*/  @!P0 IMAD.MOV.U32 R121, RZ, RZ, R98 ;  /* 0x000000ffff798224 */ /* 0x004fca00078e0062 */
        /* <DEDUP_REMOVED lines=8> */
[----:B------:R0:W4:Y:S02]  /*10c30*/  @!P0 LDG.E.U8 R183, desc[UR18][R120.64] ;  /* 0x0000001278b78981 */ /* 0x000124000c1e1100 */
        /* <DEDUP_REMOVED lines=16> */
[----:B0-----:R-:W0:Y:S02]  /*10d40*/  S2R R121, SR_TID.X ;  /* 0x0000000000797919 */ /* 0x001e240000002100 */
[----:B0-----:R-:W-:-:S04]  /*10d50*/  LOP3.LUT R121, R121, 0x7f, RZ, 0xc0, !PT ;  /* 0x0000007f79797812 */ /* 0x001fc800078ec0ff */
[----:B------:R-:W-:-:S05]  /*10d60*/  LOP3.LUT R121, R121, 0x30, RZ, 0x3c, !PT ;  /* 0x0000003079797812 */ /* 0x000fca00078e3cff */
[----:B------:R0:W-:Y:S04]  /*10d70*/  STS.U8 [R121+UR7+0x980], R190 ;  /* 0x000980be79007988 */ /* 0x0001e80008000007 */
[----:B0-----:R-:W3:Y:S01]  /*10d80*/  LDL.LU R190, [R1+0x20] ;  /* 0x0000200001be7983 */ /* 0x001ee20000300800 */
[----:B------:R-:W-:Y:S01]  /*10d90*/  PRMT R188, RZ, 0x7610, R188 ;  /* 0x00007610ffbc7816 */ /* 0x000fe200000000bc */
[----:B------:R-:W-:Y:S02]  /*10da0*/  @!P0 IMAD.MOV.U32 R120, RZ, RZ, R195 ;  /* 0x000000ffff788224 */ /* 0x000fe400078e00c3 */
[----:B---3--:R-:W-:-:S05]  /*10db0*/  @!P0 IMAD.MOV.U32 R121, RZ, RZ, R190 ;  /* 0x000000ffff798224 */ /* 0x008fca00078e00be */
[----:B------:R0:W3:Y:S02]  /*10dc0*/  @!P0 LDG.E.U8 R188, desc[UR18][R120.64] ;  /* 0x0000001278bc8981 */ /* 0x0000e4000c1e1100 */
[----:B0-----:R-:W0:Y:S01]  /*10dd0*/  S2R R121, SR_TID.X ;  /* 0x0000000000797919 */ /* 0x001e220000002100 */
[----:B------:R-:W-:Y:S01]  /*10de0*/  @!P0 IMAD.MOV.U32 R120, RZ, RZ, R246 ;  /* 0x000000ffff788224 */ /* 0x000fe200078e00f6 */
[----:B0-----:R-:W-:-:S04]  /*10df0*/  LOP3.LUT R121, R121, 0x7f, RZ, 0xc0, !PT ;  /* 0x0000007f79797812 */ /* 0x001fc800078ec0ff */
[----:B------:R-:W-:-:S05]  /*10e00*/  LOP3.LUT R121, R121, 0x30, RZ, 0x3c, !PT ;  /* 0x0000003079797812 */ /* 0x000fca00078e3cff */
[----:B------:R0:W-:Y:S02]  /*10e10*/  STS.U8 [R121+UR7+0xd80], R189 ;  /* 0x000d80bd79007988 */ /* 0x0001e40008000007 */
[----:B0-----:R-:W-:Y:S01]  /*10e20*/  PRMT R189, RZ, 0x7610, R189 ;  /* 0x00007610ffbd7816 */ /* 0x001fe200000000bd */
[----:B------:R-:W-:-:S05]  /*10e30*/  @!P0 IMAD.MOV.U32 R121, RZ, RZ, R245 ;  /* 0x000000ffff798224 */ /* 0x000fca00078e00f5 */
        /* <DEDUP_REMOVED lines=41> */
[----:B0-----:R-:W0:Y:S02]  /*110d0*/  S2R R120, SR_TID.X ;  /* 0x0000000000787919 */ /* 0x001e240000002100 */
[----:B0-----:R-:W-:-:S04]  /*110e0*/  LOP3.LUT R120, R120, 0x7f, RZ, 0xc0, !PT ;  /* 0x0000007f78787812 */ /* 0x001fc800078ec0ff */
[----:B------:R-:W-:-:S05]  /*110f0*/  LOP3.LUT R121, R120, 0x30, RZ, 0x3c, !PT ;  /* 0x0000003078797812 */ /* 0x000fca00078e3cff */
[----:B------:R0:W-:Y:S02]  /*11100*/  STS.U8 [R121+UR7+0x2580], R177 ;  /* 0x002580b179007988 */ /* 0x0001e40008000007 */
[----:B0-----:R-:W-:Y:S02]  /*11110*/  LOP3.LUT R177, R120, 0x40, RZ, 0x3c, !PT ;  /* 0x0000004078b17812 */ /* 0x001fe400078e3cff */
[----:B------:R-:W0:Y:S01]  /*11120*/  S2R R120, SR_TID.X ;  /* 0x0000000000787919 */ /* 0x000e220000002100 */
[----:B------:R-:W-:Y:S04]  /*11130*/  STS.U8 [R121+UR7+0x2980], R174 ;  /* 0x002980ae79007988 */ /* 0x000fe80008000007 */
[----:B------:R-:W-:Y:S04]  /*11140*/  STS.U8 [R121+UR7+0x2d80], R172 ;  /* 0x002d80ac79007988 */ /* 0x000fe80008000007 */
[----:B------:R-:W-:Y:S04]  /*11150*/  STS.U8 [R121+UR7+0x3180], R171 ;  /* 0x003180ab79007988 */ /* 0x000fe80008000007 */
[----:B------:R-:W-:Y:S04]  /*11160*/  STS.U8 [R121+UR7+0x3580], R168 ;  /* 0x003580a879007988 */ /* 0x000fe80008000007 */
[----:B------:R-:W-:Y:S04]  /*11170*/  STS.U8 [R121+UR7+0x3980], R167 ;  /* 0x003980a779007988 */ /* 0x000fe80008000007 */
[----:B------:R1:W-:Y:S04]  /*11180*/  STS.U8 [R121+UR7+0x3d80], R164 ;  /* 0x003d80a479007988 */ /* 0x0003e80008000007 */
[----:B------:R-:W-:Y:S04]  /*11190*/  STS.U8 [R177+UR7+0x200], R162 ;  /* 0x000200a2b1007988 */ /* 0x000fe80008000007 */
[----:B------:R-:W-:Y:S04]  /*111a0*/  STS.U8 [R177+UR7+0x600], R161 ;  /* 0x000600a1b1007988 */ /* 0x000fe80008000007 */
[----:B------:R-:W-:Y:S04]  /*111b0*/  STS.U8 [R177+UR7+0xa00], R157 ;  /* 0x000a009db1007988 */ /* 0x000fe80008000007 */
[----:B------:R-:W-:Y:S01]  /*111c0*/  STS.U8 [R177+UR7+0xe00], R154 ;  /* 0x000e009ab1007988 */ /* 0x000fe20008000007 */
[----:B0-----:R-:W-:-:S03]  /*111d0*/  LOP3.LUT R120, R120, 0x7f, RZ, 0xc0, !PT ;  /* 0x0000007f78787812 */ /* 0x001fc600078ec0ff */
[----:B------:R-:W-:Y:S04]  /*111e0*/  STS.U8 [R177+UR7+0x1200], R153 ;  /* 0x00120099b1007988 */ /* 0x000fe80008000007 */
[----:B------:R-:W-:Y:S04]  /*111f0*/  STS.U8 [R177+UR7+0x1600], R150 ;  /* 0x00160096b1007988 */ /* 0x000fe80008000007 */
[----:B------:R-:W-:Y:S04]  /*11200*/  STS.U8 [R177+UR7+0x1a00], R148 ;  /* 0x001a0094b1007988 */ /* 0x000fe80008000007 */
[----:B------:R-:W-:Y:S01]  /*11210*/  STS.U8 [R177+UR7+0x1e00], R191 ;  /* 0x001e00bfb1007988 */ /* 0x000fe20008000007 */
[----:B-1----:R-:W-:-:S03]  /*11220*/  LOP3.LUT R121, R120, 0x50, RZ, 0x3c, !PT ;  /* 0x0000005078797812 */ /* 0x002fc600078e3cff */
        /* <DEDUP_REMOVED lines=16> */
[----:B------:R-:W-:-:S03]  /*11330*/  LOP3.LUT R120, R120, 0x60, RZ, 0x3c, !PT ;  /* 0x0000006078787812 */ /* 0x000fc600078e3cff */
        /* <DEDUP_REMOVED lines=11> */
[----:B------:R0:W-:Y:S04]  /*113f0*/  STS.U8 [R120+UR7+0xf00], R119 ;  /* 0x000f007778007988 */ /* 0x0001e80008000007 */
[----:B0-----:R-:W3:Y:S04]  /*11400*/  LDL R119, [R1+0x484] ;  /* 0x0004840001777983 */ /* 0x001ee80000100800 */
[----:B------:R-:W3:Y:S04]  /*11410*/  LDL.LU R162, [R1+0x250] ;  /* 0x0002500001a27983 */ /* 0x000ee80000300800 */
        /* <DEDUP_REMOVED lines=22> */
[----:B------:R-:W3:Y:S04]  /*11580*/  LDL.LU R159, [R1+0x408] ;  /* 0x00040800019f7983 */ /* 0x000ee80000300800 */
[----:B------:R-:W3:Y:S01]  /*11590*/  LDL.LU R150, [R1+0x240] ;  /* 0x0002400001967983 */ /* 0x000ee20000300800 */
[----:B0-----:R-:W0:Y:S03]  /*115a0*/  S2R R120, SR_TID.X ;  /* 0x0000000000787919 */ /* 0x001e260000002100 */
[----:B------:R-:W3:Y:S04]  /*115b0*/  LDL.LU R153, [R1+0x400] ;  /* 0x0004000001997983 */ /* 0x000ee80000300800 */
[----:B------:R-:W3:Y:S04]  /*115c0*/  LDL.LU R154, [R1+0x424] ;  /* 0x00042400019a7983 */ /* 0x000ee80000300800 */
[----:B------:R-:W3:Y:S04]  /*115d0*/  LDL.LU R177, [R1+0x3f8] ;  /* 0x0003f80001b17983 */ /* 0x000ee80000300800 */
[----:B------:R-:W3:Y:S01]  /*115e0*/  LDL.LU R164, [R1+0x41c] ;  /* 0x00041c0001a47983 */ /* 0x000ee20000300800 */
[----:B0-----:R-:W-:-:S04]  /*115f0*/  LOP3.LUT R120, R120, 0x7f, RZ, 0xc0, !PT ;  /* 0x0000007f78787812 */ /* 0x001fc800078ec0ff */
[----:B------:R-:W-:-:S05]  /*11600*/  LOP3.LUT R120, R120, 0x70, RZ, 0x3c, !PT ;  /* 0x0000007078787812 */ /* 0x000fca00078e3cff */
[----:B------:R-:W-:Y:S04]  /*11610*/  STS.U8 [R120+UR7+0x3f80], R118 ;  /* 0x003f807678007988 */ /* 0x000fe80008000007 */
[----:B------:R-:W-:Y:S04]  /*11620*/  STS.U8 [R120+UR7+0x380], R173 ;  /* 0x000380ad78007988 */ /* 0x000fe80008000007 */
[----:B------:R-:W-:Y:S04]  /*11630*/  STS.U8 [R120+UR7+0x780], R175 ;  /* 0x000780af78007988 */ /* 0x000fe80008000007 */
[----:B------:R-:W-:Y:S04]  /*11640*/  STS.U8 [R120+UR7+0xb80], R176 ;  /* 0x000b80b078007988 */ /* 0x000fe80008000007 */
[----:B------:R-:W-:Y:S04]  /*11650*/  STS.U8 [R120+UR7+0xf80], R179 ;  /* 0x000f80b378007988 */ /* 0x000fe80008000007 */
[----:B--2---:R-:W-:Y:S04]  /*11660*/  STS.U8 [R120+UR7+0x1380], R181 ;  /* 0x001380b578007988 */ /* 0x004fe80008000007 */
[----:B----4-:R-:W-:Y:S04]  /*11670*/  STS.U8 [R120+UR7+0x1780], R183 ;  /* 0x001780b778007988 */ /* 0x010fe80008000007 */
[----:B------:R-:W-:Y:S04]  /*11680*/  STS.U8 [R120+UR7+0x1b80], R184 ;  /* 0x001b80b878007988 */ /* 0x000fe80008000007 */
[----:B------:R-:W-:Y:S04]  /*11690*/  STS.U8 [R120+UR7+0x1f80], R187 ;  /* 0x001f80bb78007988 */ /* 0x000fe80008000007 */
[----:B---3--:R-:W-:Y:S04]  /*116a0*/  STS.U8 [R120+UR7+0x2380], R188 ;  /* 0x002380bc78007988 */ /* 0x008fe80008000007 */
[----:B------:R-:W-:Y:S04]  /*116b0*/  STS.U8 [R120+UR7+0x2780], R189 ;  /* 0x002780bd78007988 */ /* 0x000fe80008000007 */
[----:B------:R-:W-:Y:S04]  /*116c0*/  STS.U8 [R120+UR7+0x2b80], R186 ;  /* 0x002b80ba78007988 */ /* 0x000fe80008000007 */
[----:B------:R-:W-:Y:S04]  /*116d0*/  STS.U8 [R120+UR7+0x2f80], R185 ;  /* 0x002f80b978007988 */ /* 0x000fe80008000007 */
[----:B------:R-:W-:Y:S04]  /*116e0*/  STS.U8 [R120+UR7+0x3380], R182 ;  /* 0x003380b678007988 */ /* 0x000fe80008000007 */
[----:B------:R-:W-:Y:S04]  /*116f0*/  STS.U8 [R120+UR7+0x3780], R180 ;  /* 0x003780b478007988 */ /* 0x000fe80008000007 */
[----:B------:R0:W-:Y:S01]  /*11700*/  STS.U8 [R120+UR7+0x3b80], R178 ;  /* 0x003b80b278007988 */ /* 0x0001e20008000007 */
[----:B------:R1:W-:Y:S06]  /*11710*/  MEMBAR.ALL.CTA ;  /* 0x0000000000007992 */ /* 0x0003ec0000008000 */
[----:B-1----:R-:W1:Y:S04]  /*11720*/  FENCE.VIEW.ASYNC.S ;  /* 0x00000000000073c6 */ /* 0x002e680000000000 */
[----:B0-----:R-:W2:Y:S01]  /*11730*/  LDL.LU R120, [R1+0x3f0] ;  /* 0x0003f00001787983 */ /* 0x001ea20000300800 */
[----:B-1----:R-:W-:Y:S01]  /*11740*/  BAR.SYNC.DEFER_BLOCKING 0x0 ;  /* 0x0000000000007b1d */ /* 0x002fe20000010000 */
[----:B------:R-:W-:-:S02]  /*11750*/  IADD3 R162, P1, R162, UR16, RZ ;  /* 0x00000010a2a27c10 */ /* 0x000fc4000ff3e0ff */
[----:B------:R-:W-:-:S03]  /*11760*/  IADD3 R167, P4, R167, UR16, RZ ;  /* 0x00000010a7a77c10 */ /* 0x000fc6000ff9e0ff */
[----:B------:R0:W-:Y:S01]  /*11770*/  STL [R1+0x250], R162 ;  /* 0x000250a201007387 */ /* 0x0001e20000100800 */
[----:B------:R-:W-:-:S03]  /*11780*/  IADD3 R121, P3, R121, UR16, RZ ;  /* 0x0000001079797c10 */ /* 0x000fc6000ff7e0ff */
[----:B0-----:R-:W3:Y:S01]  /*11790*/  LDL.LU R162, [R1+0x414] ;  /* 0x0004140001a27983 */ /* 0x001ee20000300800 */
[----:B------:R-:W-:-:S03]  /*117a0*/  IADD3 R171, P5, R171, UR16, RZ ;  /* 0x00000010abab7c10 */ /* 0x000fc6000ffbe0ff */
[----:B------:R0:W-:Y:S01]  /*117b0*/  STL [R1+0x434], R167 ;  /* 0x000434a701007387 */ /* 0x0001e20000100800 */
[----:B------:R-:W-:Y:S02]  /*117c0*/  IADD3 R191, P6, R191, UR16, RZ ;  /* 0x00000010bfbf7c10 */ /* 0x000fe4000ffde0ff */
[----:B------:R-:W-:Y:S01]  /*117d0*/  IADD3 R148, P2, R148, UR16, RZ ;  /* 0x0000001094947c10 */ /* 0x000fe2000ff5e0ff */
[----:B0-----:R-:W4:Y:S04]  /*117e0*/  LDL.LU R167, [R1+0x3e8] ;  /* 0x0003e80001a77983 */ /* 0x001f280000300800 */
[----:B------:R0:W-:Y:S01]  /*117f0*/  STL [R1+0x430], R121 ;  /* 0x0004307901007387 */ /* 0x0001e20000100800 */
[----:B------:R-:W-:Y:S02]  /*11800*/  IADD3.X R157, R157, UR6, RZ, P1, !PT ;  /* 0x000000069d9d7c10 */ /* 0x000fe40008ffe4ff */
[----:B------:R-:W-:Y:S01]  /*11810*/  IADD3 R161, P1, R161, UR16, RZ ;  /* 0x00000010a1a17c10 */ /* 0x000fe2000ff3e0ff */
[----:B0-----:R-:W4:Y:S01]  /*11820*/  LDL.LU R121, [R1+0x40c] ;  /* 0x00040c0001797983 */ /* 0x001f220000300800 */
[----:B------:R-:W-:-:S03]  /*11830*/  IADD3.X R172, R172, UR6, RZ, P4, !PT ;  /* 0x00000006acac7c10 */ /* 0x000fc6000a7fe4ff */
[----:B------:R0:W-:Y:S01]  /*11840*/  STL [R1+0x428], R171 ;  /* 0x000428ab01007387 */ /* 0x0001e20000100800 */
[----:B------:R-:W-:-:S03]  /*11850*/  IADD3 R168, P4, R168, UR16, RZ ;  /* 0x00000010a8a87c10 */ /* 0x000fc6000ff9e0ff */
[----:B0-----:R-:W4:Y:S04]  /*11860*/  LDL.LU R171, [R1+0x3e0] ;  /* 0x0003e00001ab7983 */ /* 0x001f280000300800 */
[----:B------:R0:W-:Y:S04]  /*11870*/  STL [R1+0x42c], R191 ;  /* 0x00042cbf01007387 */ /* 0x0001e80000100800 */
[----:B------:R-:W-:Y:S04]  /*11880*/  STL [R1+0x420], R148 ;  /* 0x0004209401007387 */ /* 0x000fe80000100800 */
[----:B------:R-:W4:Y:S04]  /*11890*/  LDL.LU R158, [R1+0x404] ;  /* 0x00040400019e7983 */ /* 0x000f280000300800 */
[----:B------:R-:W-:Y:S04]  /*118a0*/  STL [R1+0x244], R157 ;  /* 0x0002449d01007387 */ /* 0x000fe80000100800 */
[----:B0-----:R-:W4:Y:S04]  /*118b0*/  LDL.LU R191, [R1+0x3d8] ;  /* 0x0003d80001bf7983 */ /* 0x001f280000300800 */
[----:B------:R-:W-:Y:S04]  /*118c0*/  STL [R1+0x418], R161 ;  /* 0x000418a101007387 */ /* 0x000fe80000100800 */
[----:B------:R0:W-:Y:S01]  /*118d0*/  STL [R1+0x24c], R172 ;  /* 0x00024cac01007387 */ /* 0x0001e20000100800 */
[----:B------:R-:W-:-:S03]  /*118e0*/  IADD3.X R174, R174, UR6, RZ, P3, !PT ;  /* 0x00000006aeae7c10 */ /* 0x000fc60009ffe4ff */
[----:B0-----:R-:W4:Y:S04]  /*118f0*/  LDL.LU R172, [R1+0x3fc] ;  /* 0x0003fc0001ac7983 */ /* 0x001f280000300800 */
[----:B------:R-:W4:Y:S04]  /*11900*/  LDL.LU R148, [R1+0x3d0] ;  /* 0x0003d00001947983 */ /* 0x000f280000300800 */
[----:B------:R-:W4:Y:S04]  /*11910*/  LDL.LU R157, [R1+0x3f4] ;  /* 0x0003f400019d7983 */ /* 0x000f280000300800 */
[----:B------:R-:W4:Y:S04]  /*11920*/  LDL.LU R161, [R1+0x3c8] ;  /* 0x0003c80001a17983 */ /* 0x000f280000300800 */
[----:B------:R0:W-:Y:S04]  /*11930*/  STL [R1+0x410], R168 ;  /* 0x000410a801007387 */ /* 0x0001e80000100800 */
[----:B0-----:R-:W4:Y:S04]  /*11940*/  LDL.LU R168, [R1+0x3ec] ;  /* 0x0003ec0001a87983 */ /* 0x001f280000300800 */
[----:B------:R0:W-:Y:S04]  /*11950*/  STL [R1+0x248], R174 ;  /* 0x000248ae01007387 */ /* 0x0001e80000100800 */
[----:B0-----:R-:W4:Y:S01]  /*11960*/  LDL.LU R174, [R1+0x3c0] ;  /* 0x0003c00001ae7983 */ /* 0x001f220000300800 */
[----:B------:R-:W-:-:S02]  /*11970*/  IADD3 R159, P3, R159, UR16, RZ ;  /* 0x000000109f9f7c10 */ /* 0x000fc4000ff7e0ff */
[----:B------:R-:W-:Y:S02]  /*11980*/  IADD3.X R150, R150, UR6, RZ, P6, !PT ;  /* 0x0000000696967c10 */ /* 0x000fe4000b7fe4ff */
[----:B------:R-:W-:Y:S02]  /*11990*/  IADD3.X R154, R154, UR6, RZ, P5, !PT ;  /* 0x000000069a9a7c10 */ /* 0x000fe4000affe4ff */
[----:B------:R-:W-:Y:S02]  /*119a0*/  IADD3 R177, P5, R177, UR16, RZ ;  /* 0x00000010b1b17c10 */ /* 0x000fe4000ffbe0ff */
[----:B------:R-:W-:Y:S01]  /*119b0*/  IADD3 R153, P6, R153, UR16, RZ ;  /* 0x0000001099997c10 */ /* 0x000fe2000ffde0ff */
[----:B------:R-:W-:Y:S01]  /*119c0*/  STL [R1+0x408], R159 ;  /* 0x0004089f01007387 */ /* 0x000fe20000100800 */
[----:B------:R-:W-:-:S03]  /*119d0*/  IADD3.X R164, R164, UR6, RZ, P2, !PT ;  /* 0x00000006a4a47c10 */ /* 0x000fc600097fe4ff */
[----:B------:R-:W-:Y:S04]  /*119e0*/  STL [R1+0x240], R150 ;  /* 0x0002409601007387 */ /* 0x000fe80000100800 */
[----:B------:R0:W-:Y:S04]  /*119f0*/  STL [R1+0x3f8], R177 ;  /* 0x0003f8b101007387 */ /* 0x0001e80000100800 */
[----:B------:R-:W-:Y:S04]  /*11a00*/  STL [R1+0x400], R153 ;  /* 0x0004009901007387 */ /* 0x000fe80000100800 */
[----:B0-----:R-:W4:Y:S04]  /*11a10*/  LDL.LU R177, [R1+0x3e4] ;  /* 0x0003e40001b17983 */ /* 0x001f280000300800 */
[----:B------:R-:W-:Y:S04]  /*11a20*/  STL [R1+0x424], R154 ;  /* 0x0004249a01007387 */ /* 0x000fe80000100800 */
[----:B------:R0:W-:Y:S04]  /*11a30*/  STL [R1+0x41c], R164 ;  /* 0x00041ca401007387 */ /* 0x0001e80000100800 */
[----:B0-----:R-:W4:Y:S01]  /*11a40*/  LDL.LU R164, [R1+0x3b8] ;  /* 0x0003b80001a47983 */ /* 0x001f220000300800 */
[----:B--2---:R-:W-:-:S05]  /*11a50*/  IADD3 R120, P2, R120, UR16, RZ ;  /* 0x0000001078787c10 */ /* 0x004fca000ff5e0ff */
[----:B------:R0:W-:Y:S04]  /*11a60*/  STL [R1+0x3f0], R120 ;  /* 0x0003f07801007387 */ /* 0x0001e80000100800 */
[----:B0-----:R-:W2:Y:S01]  /*11a70*/  LDL.LU R120, [R1+0x3dc] ;  /* 0x0003dc0001787983 */ /* 0x001ea20000300800 */
[----:B---3--:R-:W-:Y:S02]  /*11a80*/  IADD3.X R162, R162, UR6, RZ, P1, !PT ;  /* 0x00000006a2a27c10 */ /* 0x008fe40008ffe4ff */
[----:B----4-:R-:W-:-:S05]  /*11a90*/  IADD3 R167, P1, R167, UR16, RZ ;  /* 0x00000010a7a77c10 */ /* 0x010fca000ff3e0ff */
[----:B------:R0:W-:Y:S01]  /*11aa0*/  STL [R1+0x3e8], R167 ;  /* 0x0003e8a701007387 */ /* 0x0001e20000100800 */
[----:B------:R-:W-:-:S03]  /*11ab0*/  IADD3.X R121, R121, UR6, RZ, P4, !PT ;  /* 0x0000000679797c10 */ /* 0x000fc6000a7fe4ff */
[----:B0-----:R-:W3:Y:S04]  /*11ac0*/  LDL.LU R167, [R1+0x3b0] ;  /* 0x0003b00001a77983 */ /* 0x001ee80000300800 */
[----:B------:R-:W-:Y:S04]  /*11ad0*/  STL [R1+0x414], R162 ;  /* 0x000414a201007387 */ /* 0x000fe80000100800 */
[----:B------:R-:W4:Y:S04]  /*11ae0*/  LDL.LU R150, [R1+0x3d4] ;  /* 0x0003d40001967983 */ /* 0x000f280000300800 */
[----:B------:R0:W-:Y:S01]  /*11af0*/  STL [R1+0x40c], R121 ;  /* 0x00040c7901007387 */ /* 0x0001e20000100800 */
[----:B------:R-:W-:-:S03]  /*11b00*/  IADD3 R171, P4, R171, UR16, RZ ;  /* 0x00000010abab7c10 */ /* 0x000fc6000ff9e0ff */
[----:B0-----:R-:W4:Y:S04]  /*11b10*/  LDL.LU R121, [R1+0x3a8] ;  /* 0x0003a80001797983 */ /* 0x001f280000300800 */
[----:B------:R-:W4:Y:S01]  /*11b20*/  LDL.LU R153, [R1+0x3cc] ;  /* 0x0003cc0001997983 */ /* 0x000f220000300800 */
[----:B------:R-:W-:-:S03]  /*11b30*/  IADD3.X R158, R158, UR6, RZ, P3, !PT ;  /* 0x000000069e9e7c10 */ /* 0x000fc60009ffe4ff */
[----:B------:R-:W4:Y:S04]  /*11b40*/  LDL.LU R154, [R1+0x3a0] ;  /* 0x0003a000019a7983 */ /* 0x000f280000300800 */
[----:B------:R-:W4:Y:S01]  /*11b50*/  LDL.LU R162, [R1+0x3c4] ;  /* 0x0003c40001a27983 */ /* 0x000f220000300800 */
[----:B------:R-:W-:-:S03]  /*11b60*/  IADD3 R191, P3, R191, UR16, RZ ;  /* 0x00000010bfbf7c10 */ /* 0x000fc6000ff7e0ff */
[----:B------:R0:W-:Y:S04]  /*11b70*/  STL [R1+0x3e0], R171 ;  /* 0x0003e0ab01007387 */ /* 0x0001e80000100800 */
[----:B0-----:R-:W4:Y:S01]  /*11b80*/  LDL.LU R171, [R1+0x398] ;  /* 0x0003980001ab7983 */ /* 0x001f220000300800 */
[----:B------:R-:W-:Y:S02]  /*11b90*/  IADD3.X R172, R172, UR6, RZ, P6, !PT ;  /* 0x00000006acac7c10 */ /* 0x000fe4000b7fe4ff */
[----:B------:R-:W-:-:S03]  /*11ba0*/  IADD3 R148, P6, R148, UR16, RZ ;  /* 0x0000001094947c10 */ /* 0x000fc6000ffde0ff */
[----:B------:R0:W-:Y:S01]  /*11bb0*/  STL [R1+0x3fc], R172 ;  /* 0x0003fcac01007387 */ /* 0x0001e20000100800 */
[----:B------:R-:W-:-:S03]  /*11bc0*/  IADD3.X R157, R157, UR6, RZ, P5, !PT ;  /* 0x000000069d9d7c10 */ /* 0x000fc6000affe4ff */
[----:B------:R-:W-:Y:S01]  /*11bd0*/  STL [R1+0x404], R158 ;  /* 0x0004049e01007387 */ /* 0x000fe20000100800 */
[----:B------:R-:W-:-:S03]  /*11be0*/  IADD3 R161, P5, R161, UR16, RZ ;  /* 0x00000010a1a17c10 */ /* 0x000fc6000ffbe0ff */
[----:B0-----:R-:W4:Y:S04]  /*11bf0*/  LDL.LU R172, [R1+0x3bc] ;  /* 0x0003bc0001ac7983 */ /* 0x001f280000300800 */
[----:B------:R-:W-:Y:S01]  /*11c00*/  STL [R1+0x3d8], R191 ;  /* 0x0003d8bf01007387 */ /* 0x000fe20000100800 */
[----:B------:R-:W-:-:S03]  /*11c10*/  IADD3.X R168, R168, UR6, RZ, P2, !PT ;  /* 0x00000006a8a87c10 */ /* 0x000fc600097fe4ff */
[----:B------:R-:W-:Y:S04]  /*11c20*/  STL [R1+0x3d0], R148 ;  /* 0x0003d09401007387 */ /* 0x000fe80000100800 */
[----:B------:R0:W-:Y:S04]  /*11c30*/  STL [R1+0x3ec], R168 ;  /* 0x0003eca801007387 */ /* 0x0001e80000100800 */
[----:B------:R1:W-:Y:S01]  /*11c40*/  STL [R1+0x3f4], R157 ;  /* 0x0003f49d01007387 */ /* 0x0003e20000100800 */
[----:B------:R-:W-:-:S03]  /*11c50*/  IADD3 R174, P2, R174, UR16, RZ ;  /* 0x00000010aeae7c10 */ /* 0x000fc6000ff5e0ff */
[----:B0-----:R-:W4:Y:S04]  /*11c60*/  LDL.LU R168, [R1+0x390] ;  /* 0x0003900001a87983 */ /* 0x001f280000300800 */
[----:B------:R-:W-:Y:S04]  /*11c70*/  STL [R1+0x3c8], R161 ;  /* 0x0003c8a101007387 */ /* 0x000fe80000100800 */
[----:B------:R-:W4:Y:S04]  /*11c80*/  LDL.LU R159, [R1+0x3b4] ;  /* 0x0003b400019f7983 */ /* 0x000f280000300800 */
[----:B------:R-:W4:Y:S04]  /*11c90*/  LDL.LU R158, [R1+0x388] ;  /* 0x00038800019e7983 */ /* 0x000f280000300800 */
[----:B------:R-:W4:Y:S04]  /*11ca0*/  LDL.LU R191, [R1+0x3ac] ;  /* 0x0003ac0001bf7983 */ /* 0x000f280000300800 */
[----:B------:R0:W-:Y:S04]  /*11cb0*/  STL [R1+0x3c0], R174 ;  /* 0x0003c0ae01007387 */ /* 0x0001e80000100800 */
[----:B-1----:R-:W4:Y:S04]  /*11cc0*/  LDL.LU R157, [R1+0x380] ;  /* 0x00038000019d7983 */ /* 0x002f280000300800 */
[----:B0-----:R-:W4:Y:S01]  /*11cd0*/  LDL.LU R174, [R1+0x3a4] ;  /* 0x0003a40001ae7983 */ /* 0x001f220000300800 */
[----:B------:R-:W-:-:S03]  /*11ce0*/  IADD3.X R177, R177, UR6, RZ, P1, !PT ;  /* 0x00000006b1b17c10 */ /* 0x000fc60008ffe4ff */
[----:B------:R-:W4:Y:S04]  /*11cf0*/  LDL.LU R161, [R1+0x378] ;  /* 0x0003780001a17983 */ /* 0x000f280000300800 */
[----:B------:R0:W-:Y:S01]  /*11d00*/  STL [R1+0x3e4], R177 ;  /* 0x0003e4b101007387 */ /* 0x0001e20000100800 */
[----:B------:R-:W-:-:S03]  /*11d10*/  IADD3 R164, P1, R164, UR16, RZ ;  /* 0x00000010a4a47c10 */ /* 0x000fc6000ff3e0ff */
[----:B0-----:R-:W4:Y:S04]  /*11d20*/  LDL.LU R177, [R1+0x39c] ;  /* 0x00039c0001b17983 */ /* 0x001f280000300800 */
[----:B------:R0:W-:Y:S04]  /*11d30*/  STL [R1+0x3b8], R164 ;  /* 0x0003b8a401007387 */ /* 0x0001e80000100800 */
[----:B0-----:R-:W4:Y:S01]  /*11d40*/  LDL.LU R164, [R1+0x370] ;  /* 0x0003700001a47983 */ /* 0x001f220000300800 */
[----:B--2---:R-:W-:-:S05]  /*11d50*/  IADD3.X R120, R120, UR6, RZ, P4, !PT ;  /* 0x0000000678787c10 */ /* 0x004fca000a7fe4ff */
[----:B------:R0:W-:Y:S04]  /*11d60*/  STL [R1+0x3dc], R120 ;  /* 0x0003dc7801007387 */ /* 0x0001e80000100800 */
[----:B0-----:R-:W2:Y:S01]  /*11d70*/  LDL.LU R120, [R1+0x394] ;  /* 0x0003940001787983 */ /* 0x001ea20000300800 */
[----:B---3--:R-:W-:Y:S02]  /*11d80*/  IADD3 R167, P4, R167, UR16, RZ ;  /* 0x00000010a7a77c10 */ /* 0x008fe4000ff9e0ff */
[----:B----4-:R-:W-:-:S03]  /*11d90*/  IADD3.X R150, R150, UR6, RZ, P3, !PT ;  /* 0x0000000696967c10 */ /* 0x010fc60009ffe4ff */
[----:B------:R0:W-:Y:S04]  /*11da0*/  STL [R1+0x3b0], R167 ;  /* 0x0003b0a701007387 */ /* 0x0001e80000100800 */
[----:B0-----:R-:W3:Y:S01]  /*11db0*/  LDL.LU R167, [R1+0x368] ;  /* 0x0003680001a77983 */ /* 0x001ee20000300800 */
[----:B------:R-:W-:Y:S02]  /*11dc0*/  IADD3 R121, P3, R121, UR16, RZ ;  /* 0x0000001079797c10 */ /* 0x000fe4000ff7e0ff */
[----:B------:R-:W-:-:S03]  /*11dd0*/  IADD3.X R153, R153, UR6, RZ, P6, !PT ;  /* 0x0000000699997c10 */ /* 0x000fc6000b7fe4ff */
[----:B------:R0:W-:Y:S01]  /*11de0*/  STL [R1+0x3a8], R121 ;  /* 0x0003a87901007387 */ /* 0x0001e20000100800 */
[----:B------:R-:W-:Y:S02]  /*11df0*/  IADD3 R154, P6, R154, UR16, RZ ;  /* 0x000000109a9a7c10 */ /* 0x000fe4000ffde0ff */
[----:B------:R-:W-:Y:S01]  /*11e00*/  IADD3.X R162, R162, UR6, RZ, P5, !PT ;  /* 0x00000006a2a27c10 */ /* 0x000fe2000affe4ff */
[----:B0-----:R-:W4:Y:S04]  /*11e10*/  LDL.LU R121, [R1+0x38c] ;  /* 0x00038c0001797983 */ /* 0x001f280000300800 */
[----:B------:R0:W-:Y:S04]  /*11e20*/  STL [R1+0x3d4], R150 ;  /* 0x0003d49601007387 */ /* 0x0001e80000100800 */
[----:B------:R-:W-:Y:S01]  /*11e30*/  STL [R1+0x3cc], R153 ;  /* 0x0003cc9901007387 */ /* 0x000fe20000100800 */
[----:B------:R-:W-:-:S03]  /*11e40*/  IADD3 R171, P5, R171, UR16, RZ ;  /* 0x00000010abab7c10 */ /* 0x000fc6000ffbe0ff */
        /* <DEDUP_REMOVED lines=10> */
[----:B------:R0:W-:Y:S01]  /*11ef0*/  STL [R1+0x3bc], R172 ;  /* 0x0003bcac01007387 */ /* 0x0001e20000100800 */
[----:B------:R-:W-:-:S03]  /*11f00*/  IADD3 R168, P2, R168, UR16, RZ ;  /* 0x00000010a8a87c10 */ /* 0x000fc6000ff5e0ff */
[----:B0-----:R-:W4:Y:S01]  /*11f10*/  LDL.LU R172, [R1+0x348] ;  /* 0x0003480001ac7983 */ /* 0x001f220000300800 */
[----:B------:R-:W-:Y:S02]  /*11f20*/  IADD3.X R159, R159, UR6, RZ, P1, !PT ;  /* 0x000000069f9f7c10 */ /* 0x000fe40008ffe4ff */
[----:B------:R-:W-:Y:S01]  /*11f30*/  IADD3 R158, P1, R158, UR16, RZ ;  /* 0x000000109e9e7c10 */ /* 0x000fe2000ff3e0ff */
[----:B------:R0:W-:Y:S01]  /*11f40*/  STL [R1+0x390], R168 ;  /* 0x000390a801007387 */ /* 0x0001e20000100800 */
[----:B------:R-:W-:-:S03]  /*11f50*/  IADD3.X R191, R191, UR6, RZ, P4, !PT ;  /* 0x00000006bfbf7c10 */ /* 0x000fc6000a7fe4ff */
[----:B0-----:R-:W4:Y:S04]  /*11f60*/  LDL.LU R168, [R1+0x36c] ;  /* 0x00036c0001a87983 */ /* 0x001f280000300800 */
[----:B------:R-:W-:Y:S01]  /*11f70*/  STL [R1+0x3b4], R159 ;  /* 0x0003b49f01007387 */ /* 0x000fe20000100800 */
[----:B------:R-:W-:-:S03]  /*11f80*/  IADD3.X R174, R174, UR6, RZ, P3, !PT ;  /* 0x00000006aeae7c10 */ /* 0x000fc60009ffe4ff */
[----:B------:R-:W-:Y:S04]  /*11f90*/  STL [R1+0x388], R158 ;  /* 0x0003889e01007387 */ /* 0x000fe80000100800 */
[----:B------:R0:W-:Y:S04]  /*11fa0*/  STL [R1+0x3a4], R174 ;  /* 0x0003a4ae01007387 */ /* 0x0001e80000100800 */
[----:B------:R-:W-:Y:S04]  /*11fb0*/  STL [R1+0x3ac], R191 ;  /* 0x0003acbf01007387 */ /* 0x000fe80000100800 */
[----:B0-----:R-:W4:Y:S01]  /*11fc0*/  LDL.LU R174, [R1+0x340] ;  /* 0x0003400001ae7983 */ /* 0x001f220000300800 */
[----:B------:R-:W-:-:S02]  /*11fd0*/  IADD3 R157, P4, R157, UR16, RZ ;  /* 0x000000109d9d7c10 */ /* 0x000fc4000ff9e0ff */
[----:B------:R-:W-:Y:S02]  /*11fe0*/  IADD3.X R177, R177, UR6, RZ, P6, !PT ;  /* 0x00000006b1b17c10 */ /* 0x000fe4000b7fe4ff */
[----:B------:R-:W-:Y:S01]  /*11ff0*/  IADD3 R161, P3, R161, UR16, RZ ;  /* 0x00000010a1a17c10 */ /* 0x000fe2000ff7e0ff */
[----:B------:R-:W-:Y:S04]  /*12000*/  STL [R1+0x380], R157 ;  /* 0x0003809d01007387 */ /* 0x000fe80000100800 */
[----:B------:R-:W4:Y:S04]  /*12010*/  LDL.LU R158, [R1+0x364] ;  /* 0x00036400019e7983 */ /* 0x000f280000300800 */
[----:B------:R0:W-:Y:S01]  /*12020*/  STL [R1+0x39c], R177 ;  /* 0x00039cb101007387 */ /* 0x0001e20000100800 */
[----:B------:R-:W-:-:S03]  /*12030*/  IADD3 R164, P6, R164, UR16, RZ ;  /* 0x00000010a4a47c10 */ /* 0x000fc6000ffde0ff */
[----:B------:R-:W-:Y:S04]  /*12040*/  STL [R1+0x378], R161 ;  /* 0x000378a101007387 */ /* 0x000fe80000100800 */
[----:B0-----:R-:W4:Y:S01]  /*12050*/  LDL.LU R177, [R1+0x338] ;  /* 0x0003380001b17983 */ /* 0x001f220000300800 */
[----:B--2---:R-:W-:-:S05]  /*12060*/  IADD3.X R120, R120, UR6, RZ, P5, !PT ;  /* 0x0000000678787c10 */ /* 0x004fca000affe4ff */
[----:B------:R0:W-:Y:S04]  /*12070*/  STL [R1+0x394], R120 ;  /* 0x0003947801007387 */ /* 0x0001e80000100800 */
[----:B0-----:R-:W2:Y:S04]  /*12080*/  LDL.LU R120, [R1+0x35c] ;  /* 0x00035c0001787983 */ /* 0x001ea80000300800 */
[----:B------:R0:W-:Y:S04]  /*12090*/  STL [R1+0x370], R164 ;  /* 0x000370a401007387 */ /* 0x0001e80000100800 */
[----:B------:R-:W2:Y:S04]  /*120a0*/  LDL.LU R191, [R1+0x330] ;  /* 0x0003300001bf7983 */ /* 0x000ea80000300800 */
[----:B0-----:R-:W2:Y:S01]  /*120b0*/  LDL.LU R164, [R1+0x354] ;  /* 0x0003540001a47983 */ /* 0x001ea20000300800 */
[----:B---3--:R-:W-:-:S05]  /*120c0*/  IADD3 R167, P5, R167, UR16, RZ ;  /* 0x00000010a7a77c10 */ /* 0x008fca000ffbe0ff */
[----:B------:R0:W-:Y:S04]  /*120d0*/  STL [R1+0x368], R167 ;  /* 0x000368a701007387 */ /* 0x0001e80000100800 */
[----:B------:R-:W3:Y:S04]  /*120e0*/  LDL.LU R157, [R1+0x328] ;  /* 0x00032800019d7983 */ /* 0x000ee80000300800 */
[----:B------:R-:W3:Y:S04]  /*120f0*/  LDL.LU R161, [R1+0x34c] ;  /* 0x00034c0001a17983 */ /* 0x000ee80000300800 */
[----:B0-----:R-:W3:Y:S01]  /*12100*/  LDL.LU R167, [R1+0x320] ;  /* 0x0003200001a77983 */ /* 0x001ee20000300800 */
[----:B----4-:R-:W-:-:S05]  /*12110*/  IADD3.X R121, R121, UR6, RZ, P2, !PT ;  /* 0x0000000679797c10 */ /* 0x010fca00097fe4ff */
[----:B------:R0:W-:Y:S01]  /*12120*/  STL [R1+0x38c], R121 ;  /* 0x00038c7901007387 */ /* 0x0001e20000100800 */
[----:B------:R-:W-:-:S03]  /*12130*/  IADD3 R148, P2, R148, UR16, RZ ;  /* 0x0000001094947c10 */ /* 0x000fc6000ff5e0ff */
[----:B0-----:R-:W4:Y:S01]  /*12140*/  LDL.LU R121, [R1+0x344] ;  /* 0x0003440001797983 */ /* 0x001f220000300800 */
[----:B------:R-:W-:Y:S02]  /*12150*/  IADD3.X R150, R150, UR6, RZ, P1, !PT ;  /* 0x0000000696967c10 */ /* 0x000fe40008ffe4ff */
[----:B------:R-:W-:Y:S02]  /*12160*/  IADD3 R171, P1, R171, UR16, RZ ;  /* 0x00000010abab7c10 */ /* 0x000fe4000ff3e0ff */
[----:B------:R-:W-:-:S03]  /*12170*/  IADD3.X R153, R153, UR6, RZ, P4, !PT ;  /* 0x0000000699997c10 */ /* 0x000fc6000a7fe4ff */
[----:B------:R0:W-:Y:S01]  /*12180*/  STL [R1+0x358], R171 ;  /* 0x000358ab01007387 */ /* 0x0001e20000100800 */
[----:B------:R-:W-:-:S03]  /*12190*/  IADD3 R154, P4, R154, UR16, RZ ;  /* 0x000000109a9a7c10 */ /* 0x000fc6000ff9e0ff */
[----:B------:R-:W-:Y:S01]  /*121a0*/  STL [R1+0x360], R148 ;  /* 0x0003609401007387 */ /* 0x000fe20000100800 */
[----:B------:R-:W-:-:S03]  /*121b0*/  IADD3.X R162, R162, UR6, RZ, P3, !PT ;  /* 0x00000006a2a27c10 */ /* 0x000fc60009ffe4ff */
[----:B0-----:R-:W4:Y:S04]  /*121c0*/  LDL.LU R171, [R1+0x318] ;  /* 0x0003180001ab7983 */ /* 0x001f280000300800 */
[----:B------:R-:W-:Y:S01]  /*121d0*/  STL [R1+0x384], R150 ;  /* 0x0003849601007387 */ /* 0x000fe20000100800 */
[----:B------:R-:W-:-:S03]  /*121e0*/  IADD3 R172, P3, R172, UR16, RZ ;  /* 0x00000010acac7c10 */ /* 0x000fc6000ff7e0ff */
[----:B------:R-:W-:Y:S04]  /*121f0*/  STL [R1+0x37c], R153 ;  /* 0x00037c9901007387 */ /* 0x000fe80000100800 */
[----:B------:R0:W-:Y:S04]  /*12200*/  STL [R1+0x348], R172 ;  /* 0x000348ac01007387 */ /* 0x0001e80000100800 */
[----:B------:R1:W-:Y:S01]  /*12210*/  STL [R1+0x350], R154 ;  /* 0x0003509a01007387 */ /* 0x0003e20000100800 */
[----:B------:R-:W-:-:S03]  /*12220*/  IADD3.X R168, R168, UR6, RZ, P6, !PT ;  /* 0x00000006a8a87c10 */ /* 0x000fc6000b7fe4ff */
[----:B0-----:R-:W4:Y:S04]  /*12230*/  LDL.LU R172, [R1+0x33c] ;  /* 0x00033c0001ac7983 */ /* 0x001f280000300800 */
[----:B------:R-:W-:Y:S04]  /*12240*/  STL [R1+0x374], R162 ;  /* 0x000374a201007387 */ /* 0x000fe80000100800 */
[----:B------:R-:W4:Y:S04]  /*12250*/  LDL.LU R148, [R1+0x310] ;  /* 0x0003100001947983 */ /* 0x000f280000300800 */
[----:B------:R-:W4:Y:S04]  /*12260*/  LDL.LU R150, [R1+0x334] ;  /* 0x0003340001967983 */ /* 0x000f280000300800 */
[----:B------:R-:W4:Y:S04]  /*12270*/  LDL.LU R153, [R1+0x308] ;  /* 0x0003080001997983 */ /* 0x000f280000300800 */
[----:B------:R0:W-:Y:S01]  /*12280*/  STL [R1+0x36c], R168 ;  /* 0x00036ca801007387 */ /* 0x0001e20000100800 */
[----:B------:R-:W-:-:S03]  /*12290*/  IADD3 R174, P6, R174, UR16, RZ ;  /* 0x00000010aeae7c10 */ /* 0x000fc6000ffde0ff */
[----:B-1----:R-:W4:Y:S04]  /*122a0*/  LDL.LU R154, [R1+0x32c] ;  /* 0x00032c00019a7983 */ /* 0x002f280000300800 */
[----:B0-----:R-:W4:Y:S04]  /*122b0*/  LDL.LU R168, [R1+0x300] ;  /* 0x0003000001a87983 */ /* 0x001f280000300800 */
[----:B------:R-:W4:Y:S04]  /*122c0*/  LDL.LU R162, [R1+0x324] ;  /* 0x0003240001a27983 */ /* 0x000f280000300800 */
[----:B------:R0:W-:Y:S04]  /*122d0*/  STL [R1+0x340], R174 ;  /* 0x000340ae01007387 */ /* 0x0001e80000100800 */
[----:B0-----:R-:W4:Y:S01]  /*122e0*/  LDL.LU R174, [R1+0x2f8] ;  /* 0x0002f80001ae7983 */ /* 0x001f220000300800 */
[----:B------:R-:W-:-:S02]  /*122f0*/  IADD3.X R158, R158, UR6, RZ, P5, !PT ;  /* 0x000000069e9e7c10 */ /* 0x000fc4000affe4ff */
[----:B------:R-:W-:-:S05]  /*12300*/  IADD3 R177, P5, R177, UR16, RZ ;  /* 0x00000010b1b17c10 */ /* 0x000fca000ffbe0ff */
[----:B------:R0:W-:Y:S04]  /*12310*/  STL [R1+0x338], R177 ;  /* 0x000338b101007387 */ /* 0x0001e80000100800 */
[----:B0-----:R-:W4:Y:S04]  /*12320*/  LDL.LU R177, [R1+0x31c] ;  /* 0x00031c0001b17983 */ /* 0x001f280000300800 */
[----:B------:R-:W-:Y:S01]  /*12330*/  STL [R1+0x364], R158 ;  /* 0x0003649e01007387 */ /* 0x000fe20000100800 */
[----:B--2---:R-:W-:-:S05]  /*12340*/  IADD3.X R120, R120, UR6, RZ, P2, !PT ;  /* 0x0000000678787c10 */ /* 0x004fca00097fe4ff */
[----:B------:R0:W-:Y:S01]  /*12350*/  STL [R1+0x35c], R120 ;  /* 0x00035c7801007387 */ /* 0x0001e20000100800 */
[----:B------:R-:W-:Y:S02]  /*12360*/  IADD3 R191, P2, R191, UR16, RZ ;  /* 0x00000010bfbf7c10 */ /* 0x000fe4000ff5e0ff */
[----:B------:R-:W-:Y:S01]  /*12370*/  IADD3.X R164, R164, UR6, RZ, P1, !PT ;  /* 0x00000006a4a47c10 */ /* 0x000fe20008ffe4ff */
[----:B0-----:R-:W2:Y:S04]  /*12380*/  LDL.LU R120, [R1+0x2f0] ;  /* 0x0002f00001787983 */ /* 0x001ea80000300800 */
[----:B------:R0:W-:Y:S04]  /*12390*/  STL [R1+0x354], R164 ;  /* 0x000354a401007387 */ /* 0x0001e80000100800 */
[----:B0-----:R-:W2:Y:S04]  /*123a0*/  LDL.LU R164, [R1+0x314] ;  /* 0x0003140001a47983 */ /* 0x001ea80000300800 */
[----:B------:R0:W-:Y:S01]  /*123b0*/  STL [R1+0x330], R191 ;  /* 0x000330bf01007387 */ /* 0x0001e20000100800 */
[----:B---3--:R-:W-:-:S02]  /*123c0*/  IADD3 R157, P1, R157, UR16, RZ ;  /* 0x000000109d9d7c10 */ /* 0x008fc4000ff3e0ff */
[----:B------:R-:W-:-:S03]  /*123d0*/  IADD3.X R161, R161, UR6, RZ, P4, !PT ;  /* 0x00000006a1a17c10 */ /* 0x000fc6000a7fe4ff */
[----:B------:R-:W-:Y:S01]  /*123e0*/  STL [R1+0x328], R157 ;  /* 0x0003289d01007387 */ /* 0x000fe20000100800 */
[----:B------:R-:W-:-:S03]  /*123f0*/  IADD3 R167, P4, R167, UR16, RZ ;  /* 0x00000010a7a77c10 */ /* 0x000fc6000ff9e0ff */
[----:B------:R-:W3:Y:S04]  /*12400*/  LDL.LU R158, [R1+0x2e8] ;  /* 0x0002e800019e7983 */ /* 0x000ee80000300800 */
[----:B------:R-:W-:Y:S04]  /*12410*/  STL [R1+0x34c], R161 ;  /* 0x00034ca101007387 */ /* 0x000fe80000100800 */
[----:B0-----:R-:W3:Y:S01]  /*12420*/  LDL.LU R191, [R1+0x30c] ;  /* 0x00030c0001bf7983 */ /* 0x001ee20000300800 */
[----:B----4-:R-:W-:-:S03]  /*12430*/  IADD3.X R121, R121, UR6, RZ, P3, !PT ;  /* 0x0000000679797c10 */ /* 0x010fc60009ffe4ff */
[----:B------:R-:W-:Y:S04]  /*12440*/  STL [R1+0x320], R167 ;  /* 0x000320a701007387 */ /* 0x000fe80000100800 */
[----:B------:R0:W-:Y:S04]  /*12450*/  STL [R1+0x344], R121 ;  /* 0x0003447901007387 */ /* 0x0001e80000100800 */
[----:B0-----:R-:W4:Y:S04]  /*12460*/  LDL.LU R121, [R1+0x2e0] ;  /* 0x0002e00001797983 */ /* 0x001f280000300800 */
[----:B------:R-:W4:Y:S04]  /*12470*/  LDL.LU R157, [R1+0x304] ;  /* 0x00030400019d7983 */ /* 0x000f280000300800 */
[----:B------:R-:W4:Y:S04]  /*12480*/  LDL.LU R161, [R1+0x2d8] ;  /* 0x0002d80001a17983 */ /* 0x000f280000300800 */
[----:B------:R-:W4:Y:S01]  /*12490*/  LDL.LU R167, [R1+0x2fc] ;  /* 0x0002fc0001a77983 */ /* 0x000f220000300800 */
[----:B------:R-:W-:-:S05]  /*124a0*/  IADD3 R171, P3, R171, UR16, RZ ;  /* 0x00000010abab7c10 */ /* 0x000fca000ff7e0ff */
[----:B------:R0:W-:Y:S04]  /*124b0*/  STL [R1+0x318], R171 ;  /* 0x000318ab01007387 */ /* 0x0001e80000100800 */
[----:B0-----:R-:W4:Y:S01]  /*124c0*/  LDL.LU R171, [R1+0x2d0] ;  /* 0x0002d00001ab7983 */ /* 0x001f220000300800 */
[----:B------:R-:W-:-:S05]  /*124d0*/  IADD3.X R172, R172, UR6, RZ, P6, !PT ;  /* 0x00000006acac7c10 */ /* 0x000fca000b7fe4ff */
[----:B------:R0:W-:Y:S01]  /*124e0*/  STL [R1+0x33c], R172 ;  /* 0x00033cac01007387 */ /* 0x0001e20000100800 */
[----:B------:R-:W-:Y:S02]  /*124f0*/  IADD3 R148, P6, R148, UR16, RZ ;  /* 0x0000001094947c10 */ /* 0x000fe4000ffde0ff */
[----:B------:R-:W-:Y:S01]  /*12500*/  IADD3.X R150, R150, UR6, RZ, P5, !PT ;  /* 0x0000000696967c10 */ /* 0x000fe2000affe4ff */
[----:B0-----:R-:W4:Y:S01]  /*12510*/  LDL.LU R172, [R1+0x2f4] ;  /* 0x0002f40001ac7983 */ /* 0x001f220000300800 */
[----:B------:R-:W-:-:S03]  /*12520*/  IADD3 R153, P5, R153, UR16, RZ ;  /* 0x0000001099997c10 */ /* 0x000fc6000ffbe0ff */
[----:B------:R-:W-:Y:S01]  /*12530*/  STL [R1+0x310], R148 ;  /* 0x0003109401007387 */ /* 0x000fe20000100800 */
[----:B------:R-:W-:-:S03]  /*12540*/  IADD3.X R154, R154, UR6, RZ, P2, !PT ;  /* 0x000000069a9a7c10 */ /* 0x000fc600097fe4ff */
[----:B------:R-:W-:Y:S01]  /*12550*/  STL [R1+0x334], R150 ;  /* 0x0003349601007387 */ /* 0x000fe20000100800 */
[----:B------:R-:W-:Y:S02]  /*12560*/  IADD3 R168, P2, R168, UR16, RZ ;  /* 0x00000010a8a87c10 */ /* 0x000fe4000ff5e0ff */
[----:B------:R-:W-:-:S03]  /*12570*/  IADD3.X R162, R162, UR6, RZ, P1, !PT ;  /* 0x00000006a2a27c10 */ /* 0x000fc60008ffe4ff */
[----:B------:R0:W-:Y:S04]  /*12580*/  STL [R1+0x300], R168 ;  /* 0x000300a801007387 */ /* 0x0001e80000100800 */
[----:B------:R-:W-:Y:S04]  /*12590*/  STL [R1+0x308], R153 ;  /* 0x0003089901007387 */ /* 0x000fe80000100800 */
[----:B0-----:R-:W4:Y:S01]  /*125a0*/  LDL.LU R168, [R1+0x2c8] ;  /* 0x0002c80001a87983 */ /* 0x001f220000300800 */
[----:B------:R-:W-:-:S03]  /*125b0*/  IADD3 R174, P1, R174, UR16, RZ ;  /* 0x00000010aeae7c10 */ /* 0x000fc6000ff3e0ff */
[----:B------:R-:W-:Y:S04]  /*125c0*/  STL [R1+0x32c], R154 ;  /* 0x00032c9a01007387 */ /* 0x000fe80000100800 */
[----:B------:R-:W4:Y:S04]  /*125d0*/  LDL.LU R159, [R1+0x2ec] ;  /* 0x0002ec00019f7983 */ /* 0x000f280000300800 */
[----:B------:R0:W-:Y:S04]  /*125e0*/  STL [R1+0x2f8], R174 ;  /* 0x0002f8ae01007387 */ /* 0x0001e80000100800 */
[----:B------:R-:W-:Y:S04]  /*125f0*/  STL [R1+0x324], R162 ;  /* 0x000324a201007387 */ /* 0x000fe80000100800 */
[----:B0-----:R-:W4:Y:S01]  /*12600*/  LDL.LU R174, [R1+0x2c0] ;  /* 0x0002c00001ae7983 */ /* 0x001f220000300800 */
[----:B------:R-:W-:-:S03]  /*12610*/  IADD3.X R177, R177, UR6, RZ, P4, !PT ;  /* 0x00000006b1b17c10 */ /* 0x000fc6000a7fe4ff */
[----:B------:R-:W4:Y:S04]  /*12620*/  LDL.LU R148, [R1+0x2e4] ;  /* 0x0002e40001947983 */ /* 0x000f280000300800 */
[----:B------:R0:W-:Y:S04]  /*12630*/  STL [R1+0x31c], R177 ;  /* 0x00031cb101007387 */ /* 0x0001e80000100800 */
[----:B0-----:R-:W4:Y:S04]  /*12640*/  LDL.LU R177, [R1+0x2b8] ;  /* 0x0002b80001b17983 */ /* 0x001f280000300800 */
[----:B------:R-:W4:Y:S01]  /*12650*/  LDL.LU R150, [R1+0x2dc] ;  /* 0x0002dc0001967983 */ /* 0x000f220000300800 */
[----:B--2---:R-:W-:-:S05]  /*12660*/  IADD3 R120, P4, R120, UR16, RZ ;  /* 0x0000001078787c10 */ /* 0x004fca000ff9e0ff */
[----:B------:R0:W-:Y:S04]  /*12670*/  STL [R1+0x2f0], R120 ;  /* 0x0002f07801007387 */ /* 0x0001e80000100800 */
[----:B0-----:R-:W2:Y:S01]  /*12680*/  LDL.LU R120, [R1+0x2b0] ;  /* 0x0002b00001787983 */ /* 0x001ea20000300800 */
[----:B------:R-:W-:-:S03]  /*12690*/  IADD3.X R164, R164, UR6, RZ, P3, !PT ;  /* 0x00000006a4a47c10 */ /* 0x000fc60009ffe4ff */
[----:B------:R-:W2:Y:S04]  /*126a0*/  LDL.LU R153, [R1+0x2d4] ;  /* 0x0002d40001997983 */ /* 0x000ea80000300800 */
[----:B------:R-:W2:Y:S04]  /*126b0*/  LDL.LU R154, [R1+0x2a8] ;  /* 0x0002a800019a7983 */ /* 0x000ea80000300800 */
[----:B------:R-:W2:Y:S04]  /*126c0*/  LDL.LU R162, [R1+0x2cc] ;  /* 0x0002cc0001a27983 */ /* 0x000ea80000300800 */
[----:B------:R0:W-:Y:S04]  /*126d0*/  STL [R1+0x314], R164 ;  /* 0x000314a401007387 */ /* 0x0001e80000100800 */
[----:B0-----:R-:W2:Y:S01]  /*126e0*/  LDL.LU R164, [R1+0x2a0] ;  /* 0x0002a00001a47983 */ /* 0x001ea20000300800 */
[----:B---3--:R-:W-:-:S02]  /*126f0*/  IADD3 R158, P3, R158, UR16, RZ ;  /* 0x000000109e9e7c10 */ /* 0x008fc4000ff7e0ff */
[----:B------:R-:W-:Y:S02]  /*12700*/  IADD3.X R191, R191, UR6, RZ, P6, !PT ;  /* 0x00000006bfbf7c10 */ /* 0x000fe4000b7fe4ff */
[----:B----4-:R-:W-:Y:S02]  /*12710*/  IADD3 R121, P6, R121, UR16, RZ ;  /* 0x0000001079797c10 */ /* 0x010fe4000ffde0ff */
[----:B------:R-:W-:-:S03]  /*12720*/  IADD3.X R157, R157, UR6, RZ, P5, !PT ;  /* 0x000000069d9d7c10 */ /* 0x000fc6000affe4ff */
[----:B------:R0:W-:Y:S01]  /*12730*/  STL [R1+0x2e0], R121 ;  /* 0x0002e07901007387 */ /* 0x0001e20000100800 */
[----:B------:R-:W-:-:S03]  /*12740*/  IADD3 R161, P5, R161, UR16, RZ ;  /* 0x00000010a1a17c10 */ /* 0x000fc6000ffbe0ff */
[----:B------:R-:W-:Y:S01]  /*12750*/  STL [R1+0x2e8], R158 ;  /* 0x0002e89e01007387 */ /* 0x000fe20000100800 */
[----:B------:R-:W-:-:S03]  /*12760*/  IADD3.X R167, R167, UR6, RZ, P2, !PT ;  /* 0x00000006a7a77c10 */ /* 0x000fc600097fe4ff */
[----:B0-----:R-:W3:Y:S04]  /*12770*/  LDL.LU R121, [R1+0x2c4] ;  /* 0x0002c40001797983 */ /* 0x001ee80000300800 */
[----:B------:R-:W-:Y:S04]  /*12780*/  STL [R1+0x30c], R191 ;  /* 0x00030cbf01007387 */ /* 0x000fe80000100800 */
[----:B------:R-:W-:Y:S01]  /*12790*/  STL [R1+0x304], R157 ;  /* 0x0003049d01007387 */ /* 0x000fe20000100800 */
[----:B------:R-:W-:-:S05]  /*127a0*/  IADD3 R171, P2, R171, UR16, RZ ;  /* 0x00000010abab7c10 */ /* 0x000fca000ff5e0ff */
[----:B------:R0:W-:Y:S04]  /*127b0*/  STL [R1+0x2d0], R171 ;  /* 0x0002d0ab01007387 */ /* 0x0001e80000100800 */
[----:B------:R1:W-:Y:S04]  /*127c0*/  STL [R1+0x2d8], R161 ;  /* 0x0002d8a101007387 */ /* 0x0003e80000100800 */
[----:B0-----:R-:W4:Y:S04]  /*127d0*/  LDL.LU R171, [R1+0x298] ;  /* 0x0002980001ab7983 */ /* 0x001f280000300800 */
[----:B------:R-:W-:Y:S04]  /*127e0*/  STL [R1+0x2fc], R167 ;  /* 0x0002fca701007387 */ /* 0x000fe80000100800 */
[----:B------:R-:W4:Y:S01]  /*127f0*/  LDL.LU R158, [R1+0x2bc] ;  /* 0x0002bc00019e7983 */ /* 0x000f220000300800 */
[----:B------:R-:W-:-:S03]  /*12800*/  IADD3.X R172, R172, UR6, RZ, P1, !PT ;  /* 0x00000006acac7c10 */ /* 0x000fc60008ffe4ff */
[----:B------:R-:W4:Y:S04]  /*12810*/  LDL.LU R191, [R1+0x290] ;  /* 0x0002900001bf7983 */ /* 0x000f280000300800 */
[----:B------:R-:W4:Y:S04]  /*12820*/  LDL.LU R157, [R1+0x2b4] ;  /* 0x0002b400019d7983 */ /* 0x000f280000300800 */
[----:B------:R0:W-:Y:S04]  /*12830*/  STL [R1+0x2f4], R172 ;  /* 0x0002f4ac01007387 */ /* 0x0001e80000100800 */
[----:B-1----:R-:W4:Y:S04]  /*12840*/  LDL.LU R161, [R1+0x288] ;  /* 0x0002880001a17983 */ /* 0x002f280000300800 */
[----:B0-----:R-:W4:Y:S04]  /*12850*/  LDL.LU R172, [R1+0x2ac] ;  /* 0x0002ac0001ac7983 */ /* 0x001f280000300800 */
[----:B------:R-:W4:Y:S01]  /*12860*/  LDL.LU R167, [R1+0x280] ;  /* 0x0002800001a77983 */ /* 0x000f220000300800 */
[----:B------:R-:W-:-:S02]  /*12870*/  IADD3 R168, P1, R168, UR16, RZ ;  /* 0x00000010a8a87c10 */ /* 0x000fc4000ff3e0ff */
[----:B------:R-:W-:-:S03]  /*12880*/  IADD3.X R159, R159, UR6, RZ, P4, !PT ;  /* 0x000000069f9f7c10 */ /* 0x000fc6000a7fe4ff */
[----:B------:R0:W-:Y:S04]  /*12890*/  STL [R1+0x2c8], R168 ;  /* 0x0002c8a801007387 */ /* 0x0001e80000100800 */
[----:B0-----:R-:W4:Y:S01]  /*128a0*/  LDL.LU R168, [R1+0x2a4] ;  /* 0x0002a40001a87983 */ /* 0x001f220000300800 */
[----:B------:R-:W-:-:S05]  /*128b0*/  IADD3 R174, P4, R174, UR16, RZ ;  /* 0x00000010aeae7c10 */ /* 0x000fca000ff9e0ff */
[----:B------:R0:W-:Y:S04]  /*128c0*/  STL [R1+0x2c0], R174 ;  /* 0x0002c0ae01007387 */ /* 0x0001e80000100800 */
[----:B0-----:R-:W4:Y:S01]  /*128d0*/  LDL.LU R174, [R1+0x278] ;  /* 0x0002780001ae7983 */ /* 0x001f220000300800 */
[----:B------:R-:W-:Y:S02]  /*128e0*/  IADD3.X R148, R148, UR6, RZ, P3, !PT ;  /* 0x0000000694947c10 */ /* 0x000fe40009ffe4ff */
[----:B------:R-:W-:Y:S01]  /*128f0*/  IADD3 R177, P3, R177, UR16, RZ ;  /* 0x00000010b1b17c10 */ /* 0x000fe2000ff7e0ff */
[----:B------:R-:W-:Y:S01]  /*12900*/  STL [R1+0x2ec], R159 ;  /* 0x0002ec9f01007387 */ /* 0x000fe20000100800 */
[----:B------:R-:W-:-:S03]  /*12910*/  IADD3.X R150, R150, UR6, RZ, P6, !PT ;  /* 0x0000000696967c10 */ /* 0x000fc6000b7fe4ff */
[----:B------:R0:W-:Y:S04]  /*12920*/  STL [R1+0x2b8], R177 ;  /* 0x0002b8b101007387 */ /* 0x0001e80000100800 */
[----:B0-----:R-:W4:Y:S04]  /*12930*/  LDL.LU R177, [R1+0x29c] ;  /* 0x00029c0001b17983 */ /* 0x001f280000300800 */
[----:B------:R-:W-:Y:S01]  /*12940*/  STL [R1+0x2e4], R148 ;  /* 0x0002e49401007387 */ /* 0x000fe20000100800 */
[----:B--2---:R-:W-:Y:S02]  /*12950*/  IADD3 R120, P6, R120, UR16, RZ ;  /* 0x0000001078787c10 */ /* 0x004fe4000ffde0ff */
[----:B------:R-:W-:-:S03]  /*12960*/  IADD3.X R153, R153, UR6, RZ, P5, !PT ;  /* 0x0000000699997c10 */ /* 0x000fc6000affe4ff */
[----:B------:R0:W-:Y:S01]  /*12970*/  STL [R1+0x2b0], R120 ;  /* 0x0002b07801007387 */ /* 0x0001e20000100800 */
[----:B------:R-:W-:Y:S02]  /*12980*/  IADD3 R154, P5, R154, UR16, RZ ;  /* 0x000000109a9a7c10 */ /* 0x000fe4000ffbe0ff */
[----:B------:R-:W-:Y:S01]  /*12990*/  IADD3.X R162, R162, UR6, RZ, P2, !PT ;  /* 0x00000006a2a27c10 */ /* 0x000fe200097fe4ff */
[----:B0-----:R-:W2:Y:S04]  /*129a0*/  LDL.LU R120, [R1+0x270] ;  /* 0x0002700001787983 */ /* 0x001ea80000300800 */
[----:B------:R0:W-:Y:S04]  /*129b0*/  STL [R1+0x2dc], R150 ;  /* 0x0002dc9601007387 */ /* 0x0001e80000100800 */
[----:B------:R-:W-:Y:S01]  /*129c0*/  STL [R1+0x2d4], R153 ;  /* 0x0002d49901007387 */ /* 0x000fe20000100800 */
[----:B------:R-:W-:-:S03]  /*129d0*/  IADD3 R164, P2, R164, UR16, RZ ;  /* 0x00000010a4a47c10 */ /* 0x000fc6000ff5e0ff */
[----:B------:R-:W2:Y:S04]  /*129e0*/  LDL.LU R148, [R1+0x294] ;  /* 0x0002940001947983 */ /* 0x000ea80000300800 */
[----:B------:R-:W-:Y:S04]  /*129f0*/  STL [R1+0x2a8], R154 ;  /* 0x0002a89a01007387 */ /* 0x000fe80000100800 */
[----:B0-----:R-:W2:Y:S04]  /*12a00*/  LDL.LU R150, [R1+0x268] ;  /* 0x0002680001967983 */ /* 0x001ea80000300800 */
[----:B------:R0:W-:Y:S04]  /*12a10*/  STL [R1+0x2cc], R162 ;  /* 0x0002cca201007387 */ /* 0x0001e80000100800 */
[----:B0-----:R-:W2:Y:S04]  /*12a20*/  LDL.LU R162, [R1+0x28c] ;  /* 0x00028c0001a27983 */ /* 0x001ea80000300800 */
[----:B------:R0:W-:Y:S04]  /*12a30*/  STL [R1+0x2a0], R164 ;  /* 0x0002a0a401007387 */ /* 0x0001e80000100800 */
[----:B------:R-:W2:Y:S04]  /*12a40*/  LDL.LU R153, [R1+0x260] ;  /* 0x0002600001997983 */ /* 0x000ea80000300800 */
[----:B------:R-:W2:Y:S04]  /*12a50*/  LDL.LU R154, [R1+0x284] ;  /* 0x00028400019a7983 */ /* 0x000ea80000300800 */
[----:B0-----:R-:W2:Y:S01]  /*12a60*/  LDL.LU R164, [R1+0x258] ;  /* 0x0002580001a47983 */ /* 0x001ea20000300800 */
[----:B---3--:R-:W-:-:S05]  /*12a70*/  IADD3.X R121, R121, UR6, RZ, P1, !PT ;  /* 0x0000000679797c10 */ /* 0x008fca0008ffe4ff */
[----:B------:R0:W-:Y:S04]  /*12a80*/  STL [R1+0x2c4], R121 ;  /* 0x0002c47901007387 */ /* 0x0001e80000100800 */
[----:B0-----:R-:W3:Y:S01]  /*12a90*/  LDL.LU R121, [R1+0x27c] ;  /* 0x00027c0001797983 */ /* 0x001ee20000300800 */
[----:B----4-:R-:W-:-:S05]  /*12aa0*/  IADD3 R171, P1, R171, UR16, RZ ;  /* 0x00000010abab7c10 */ /* 0x010fca000ff3e0ff */
[----:B------:R0:W-:Y:S01]  /*12ab0*/  STL [R1+0x298], R171 ;  /* 0x000298ab01007387 */ /* 0x0001e20000100800 */
[----:B------:R-:W-:Y:S02]  /*12ac0*/  IADD3.X R158, R158, UR6, RZ, P4, !PT ;  /* 0x000000069e9e7c10 */ /* 0x000fe4000a7fe4ff */
[----:B------:R-:W-:Y:S01]  /*12ad0*/  IADD3 R191, P4, R191, UR16, RZ ;  /* 0x00000010bfbf7c10 */ /* 0x000fe2000ff9e0ff */
[----:B0-----:R-:W4:Y:S01]  /*12ae0*/  LDL.LU R171, [R1+0x45c] ;  /* 0x00045c0001ab7983 */ /* 0x001f220000300800 */
[----:B------:R-:W-:-:S03]  /*12af0*/  IADD3.X R157, R157, UR6, RZ, P3, !PT ;  /* 0x000000069d9d7c10 */ /* 0x000fc60009ffe4ff */
[----:B------:R-:W-:Y:S04]  /*12b00*/  STL [R1+0x2bc], R158 ;  /* 0x0002bc9e01007387 */ /* 0x000fe80000100800 */
[----:B------:R-:W-:Y:S01]  /*12b10*/  STL [R1+0x290], R191 ;  /* 0x000290bf01007387 */ /* 0x000fe20000100800 */
[----:B------:R-:W-:Y:S02]  /*12b20*/  IADD3 R161, P3, R161, UR16, RZ ;  /* 0x00000010a1a17c10 */ /* 0x000fe4000ff7e0ff */
[----:B------:R-:W-:Y:S02]  /*12b30*/  IADD3.X R172, R172, UR6, RZ, P6, !PT ;  /* 0x00000006acac7c10 */ /* 0x000fe4000b7fe4ff */
[----:B------:R-:W-:-:S03]  /*12b40*/  IADD3 R167, P6, R167, UR16, RZ ;  /* 0x00000010a7a77c10 */ /* 0x000fc6000ffde0ff */
[----:B------:R0:W-:Y:S04]  /*12b50*/  STL [R1+0x2ac], R172 ;  /* 0x0002acac01007387 */ /* 0x0001e80000100800 */
[----:B------:R-:W-:Y:S04]  /*12b60*/  STL [R1+0x2b4], R157 ;  /* 0x0002b49d01007387 */ /* 0x000fe80000100800 */
[----:B0-----:R-:W4:Y:S04]  /*12b70*/  LDL.LU R172, [R1+0x274] ;  /* 0x0002740001ac7983 */ /* 0x001f280000300800 */
[----:B------:R-:W-:Y:S04]  /*12b80*/  STL [R1+0x288], R161 ;  /* 0x000288a101007387 */ /* 0x000fe80000100800 */
[----:B------:R-:W4:Y:S04]  /*12b90*/  LDL.LU R159, [R1+0x450] ;  /* 0x00045000019f7983 */ /* 0x000f280000300800 */
[----:B------:R0:W-:Y:S01]  /*12ba0*/  STL [R1+0x280], R167 ;  /* 0x000280a701007387 */ /* 0x0001e20000100800 */
[----:B------:R-:W-:-:S03]  /*12bb0*/  IADD3.X R168, R168, UR6, RZ, P5, !PT ;  /* 0x00000006a8a87c10 */ /* 0x000fc6000affe4ff */
[----:B0-----:R-:W4:Y:S04]  /*12bc0*/  LDL.LU R167, [R1+0x26c] ;  /* 0x00026c0001a77983 */ /* 0x001f280000300800 */
[----:B------:R-:W-:Y:S04]  /*12bd0*/  STL [R1+0x2a4], R168 ;  /* 0x0002a4a801007387 */ /* 0x000fe80000100800 */
[----:B------:R-:W4:Y:S01]  /*12be0*/  LDL.LU R158, [R1+0x44c] ;  /* 0x00044c00019e7983 */ /* 0x000f220000300800 */
[----:B------:R-:W-:-:S05]  /*12bf0*/  IADD3 R174, P5, R174, UR16, RZ ;  /* 0x00000010aeae7c10 */ /* 0x000fca000ffbe0ff */
[----:B------:R0:W-:Y:S04]  /*12c00*/  STL [R1+0x278], R174 ;  /* 0x000278ae01007387 */ /* 0x0001e80000100800 */
[----:B0-----:R-:W4:Y:S01]  /*12c10*/  LDL.LU R174, [R1+0x264] ;  /* 0x0002640001ae7983 */ /* 0x001f220000300800 */
[----:B------:R-:W-:-:S03]  /*12c20*/  IADD3.X R177, R177, UR6, RZ, P2, !PT ;  /* 0x00000006b1b17c10 */ /* 0x000fc600097fe4ff */
[----:B------:R-:W4:Y:S04]  /*12c30*/  LDL.LU R191, [R1+0x444] ;  /* 0x0004440001bf7983 */ /* 0x000f280000300800 */
[----:B------:R-:W4:Y:S04]  /*12c40*/  LDL.LU R168, [R1+0x25c] ;  /* 0x00025c0001a87983 */ /* 0x000f280000300800 */
[----:B------:R0:W-:Y:S04]  /*12c50*/  STL [R1+0x29c], R177 ;  /* 0x00029cb101007387 */ /* 0x0001e80000100800 */
[----:B------:R-:W4:Y:S04]  /*12c60*/  LDL.LU R157, [R1+0x43c] ;  /* 0x00043c00019d7983 */ /* 0x000f280000300800 */
[----:B------:R-:W4:Y:S04]  /*12c70*/  LDL.LU R161, [R1+0x254] ;  /* 0x0002540001a17983 */ /* 0x000f280000300800 */
[----:B0-----:R-:W4:Y:S01]  /*12c80*/  LDL.LU R177, [R1+0x234] ;  /* 0x0002340001b17983 */ /* 0x001f220000300800 */
[----:B--2---:R-:W-:-:S05]  /*12c90*/  IADD3 R120, P2, R120, UR16, RZ ;  /* 0x0000001078787c10 */ /* 0x004fca000ff5e0ff */
[----:B------:R0:W-:Y:S01]  /*12ca0*/  STL [R1+0x270], R120 ;  /* 0x0002707801007387 */ /* 0x0001e20000100800 */
[----:B------:R-:W-:-:S03]  /*12cb0*/  IADD3.X R148, R148, UR6, RZ, P1, !PT ;  /* 0x0000000694947c10 */ /* 0x000fc60008ffe4ff */
[----:B0-----:R-:W2:Y:S01]  /*12cc0*/  LDL.LU R120, [R1+0x458] ;  /* 0x0004580001787983 */ /* 0x001ea20000300800 */
[----:B------:R-:W-:Y:S02]  /*12cd0*/  IADD3 R150, P1, R150, UR16, RZ ;  /* 0x0000001096967c10 */ /* 0x000fe4000ff3e0ff */
[----:B------:R-:W-:-:S05]  /*12ce0*/  IADD3.X R162, R162, UR6, RZ, P4, !PT ;  /* 0x00000006a2a27c10 */ /* 0x000fca000a7fe4ff */
[----:B------:R0:W-:Y:S01]  /*12cf0*/  STL [R1+0x28c], R162 ;  /* 0x00028ca201007387 */ /* 0x0001e20000100800 */
[----:B------:R-:W-:-:S03]  /*12d00*/  IADD3 R153, P4, R153, UR16, RZ ;  /* 0x0000001099997c10 */ /* 0x000fc6000ff9e0ff */
[----:B------:R-:W-:Y:S01]  /*12d10*/  STL [R1+0x294], R148 ;  /* 0x0002949401007387 */ /* 0x000fe20000100800 */
[----:B------:R-:W-:-:S03]  /*12d20*/  IADD3.X R154, R154, UR6, RZ, P3, !PT ;  /* 0x000000069a9a7c10 */ /* 0x000fc60009ffe4ff */
[----:B0-----:R-:W2:Y:S01]  /*12d30*/  LDL.LU R162, [R1+0x23c] ;  /* 0x00023c0001a27983 */ /* 0x001ea20000300800 */
[----:B------:R-:W-:-:S03]  /*12d40*/  IADD3 R164, P3, R164, UR16, RZ ;  /* 0x00000010a4a47c10 */ /* 0x000fc6000ff7e0ff */
[----:B------:R-:W-:Y:S04]  /*12d50*/  STL [R1+0x268], R150 ;  /* 0x0002689601007387 */ /* 0x000fe80000100800 */
[----:B------:R-:W-:Y:S01]  /*12d60*/  STL [R1+0x260], R153 ;  /* 0x0002609901007387 */ /* 0x000fe20000100800 */
[----:B---3--:R-:W-:-:S05]  /*12d70*/  IADD3.X R121, R121, UR6, RZ, P6, !PT ;  /* 0x0000000679797c10 */ /* 0x008fca000b7fe4ff */
[----:B------:R0:W-:Y:S04]  /*12d80*/  STL [R1+0x27c], R121 ;  /* 0x00027c7901007387 */ /* 0x0001e80000100800 */
[----:B------:R1:W-:Y:S04]  /*12d90*/  STL [R1+0x284], R154 ;  /* 0x0002849a01007387 */ /* 0x0003e80000100800 */
[----:B0-----:R-:W3:Y:S04]  /*12da0*/  LDL.LU R121, [R1+0x448] ;  /* 0x0004480001797983 */ /* 0x001ee80000300800 */
[----:B------:R-:W-:Y:S04]  /*12db0*/  STL [R1+0x258], R164 ;  /* 0x000258a401007387 */ /* 0x000fe80000100800 */
[----:B------:R-:W3:Y:S04]  /*12dc0*/  LDL.LU R148, [R1+0x21c] ;  /* 0x00021c0001947983 */ /* 0x000ee80000300800 */
[----:B------:R-:W3:Y:S04]  /*12dd0*/  LDL.LU R150, [R1+0x440] ;  /* 0x0004400001967983 */ /* 0x000ee80000300800 */
[----:B------:R-:W3:Y:S01]  /*12de0*/  LDL.LU R153, [R1+0x214] ;  /* 0x0002140001997983 */ /* 0x000ee20000300800 */
[----:B----4-:R-:W-:-:S05]  /*12df0*/  IADD3 R171, P6, R171, UR17, RZ ;  /* 0x00000011abab7c10 */ /* 0x010fca000ffde0ff */
[----:B------:R0:W-:Y:S04]  /*12e00*/  STL [R1+0x45c], R171 ;  /* 0x00045cab01007387 */ /* 0x0001e80000100800 */
[----:B-1----:R-:W4:Y:S04]  /*12e10*/  LDL.LU R154, [R1+0x238] ;  /* 0x00023800019a7983 */ /* 0x002f280000300800 */
[----:B0-----:R-:W4:Y:S04]  /*12e20*/  LDL.LU R171, [R1+0x20c] ;  /* 0x00020c0001ab7983 */ /* 0x001f280000300800 */
[----:B------:R-:W4:Y:S01]  /*12e30*/  LDL.LU R164, [R1+0x230] ;  /* 0x0002300001a47983 */ /* 0x000f220000300800 */
[----:B------:R-:W-:-:S05]  /*12e40*/  IADD3.X R172, R172, UR6, RZ, P5, !PT ;  /* 0x00000006acac7c10 */ /* 0x000fca000affe4ff */
[----:B------:R0:W-:Y:S01]  /*12e50*/  STL [R1+0x274], R172 ;  /* 0x000274ac01007387 */ /* 0x0001e20000100800 */
[----:B------:R-:W-:-:S03]  /*12e60*/  IADD3 R159, P5, R159, UR17, RZ ;  /* 0x000000119f9f7c10 */ /* 0x000fc6000ffbe0ff */
[----:B0-----:R-:W4:Y:S01]  /*12e70*/  LDL.LU R172, [R1+0x204] ;  /* 0x0002040001ac7983 */ /* 0x001f220000300800 */
[----:B------:R-:W-:-:S05]  /*12e80*/  IADD3.X R167, R167, UR6, RZ, P2, !PT ;  /* 0x00000006a7a77c10 */ /* 0x000fca00097fe4ff */
[----:B------:R0:W-:Y:S04]  /*12e90*/  STL [R1+0x26c], R167 ;  /* 0x00026ca701007387 */ /* 0x0001e80000100800 */
[----:B0-----:R-:W4:Y:S04]  /*12ea0*/  LDL.LU R167, [R1+0x1fc] ;  /* 0x0001fc0001a77983 */ /* 0x001f280000300800 */
[----:B------:R-:W-:Y:S01]  /*12eb0*/  STL [R1+0x450], R159 ;  /* 0x0004509f01007387 */ /* 0x000fe20000100800 */
[----:B------:R-:W-:-:S05]  /*12ec0*/  IADD3.X R174, R174, UR6, RZ, P1, !PT ;  /* 0x00000006aeae7c10 */ /* 0x000fca0008ffe4ff */
[----:B------:R0:W-:Y:S04]  /*12ed0*/  STL [R1+0x264], R174 ;  /* 0x000264ae01007387 */ /* 0x0001e80000100800 */
[----:B0-----:R-:W4:Y:S01]  /*12ee0*/  LDL.LU R174, [R1+0x218] ;  /* 0x0002180001ae7983 */ /* 0x001f220000300800 */
[----:B------:R-:W-:Y:S02]  /*12ef0*/  IADD3 R158, P2, R158, UR17, RZ ;  /* 0x000000119e9e7c10 */ /* 0x000fe4000ff5e0ff */
[----:B------:R-:W-:Y:S02]  /*12f00*/  IADD3.X R168, R168, UR6, RZ, P4, !PT ;  /* 0x00000006a8a87c10 */ /* 0x000fe4000a7fe4ff */
[----:B------:R-:W-:Y:S01]  /*12f10*/  IADD3 R191, P1, R191, UR17, RZ ;  /* 0x00000011bfbf7c10 */ /* 0x000fe2000ff3e0ff */
[----:B------:R-:W-:Y:S01]  /*12f20*/  STL [R1+0x44c], R158 ;  /* 0x00044c9e01007387 */ /* 0x000fe20000100800 */
[----:B------:R-:W-:-:S02]  /*12f30*/  IADD3 R157, P4, R157, UR17, RZ ;  /* 0x000000119d9d7c10 */ /* 0x000fc4000ff9e0ff */
[----:B------:R-:W-:Y:S01]  /*12f40*/  IADD3.X R161, R161, UR6, RZ, P3, !PT ;  /* 0x00000006a1a17c10 */ /* 0x000fe20009ffe4ff */
[----:B------:R0:W-:Y:S01]  /*12f50*/  STL [R1+0x25c], R168 ;  /* 0x00025ca801007387 */ /* 0x0001e20000100800 */
[----:B------:R-:W-:-:S03]  /*12f60*/  IADD3 R177, P3, R177, UR17, RZ ;  /* 0x00000011b1b17c10 */ /* 0x000fc6000ff7e0ff */
[----:B0-----:R-:W4:Y:S04]  /*12f70*/  LDL.LU R168, [R1+0x210] ;  /* 0x0002100001a87983 */ /* 0x001f280000300800 */
[----:B------:R-:W-:Y:S04]  /*12f80*/  STL [R1+0x444], R191 ;  /* 0x000444bf01007387 */ /* 0x000fe80000100800 */
[----:B------:R-:W-:Y:S04]  /*12f90*/  STL [R1+0x43c], R157 ;  /* 0x00043c9d01007387 */ /* 0x000fe80000100800 */
[----:B------:R0:W-:Y:S04]  /*12fa0*/  STL [R1+0x234], R177 ;  /* 0x000234b101007387 */ /* 0x0001e80000100800 */
[----:B------:R-:W-:Y:S04]  /*12fb0*/  STL [R1+0x254], R161 ;  /* 0x000254a101007387 */ /* 0x000fe80000100800 */
[----:B0-----:R-:W4:Y:S01]  /*12fc0*/  LDL.LU R177, [R1+0x208] ;  /* 0x0002080001b17983 */ /* 0x001f220000300800 */
[----:B--2---:R-:W-:-:S02]  /*12fd0*/  IADD3.X R120, R120, UR28, RZ, P6, !PT ;  /* 0x0000001c78787c10 */ /* 0x004fc4000b7fe4ff */
[----:B------:R-:W-:-:S05]  /*12fe0*/  IADD3 R239, P6, R239, UR17, RZ ;  /* 0x00000011efef7c10 */ /* 0x000fca000ffde0ff */
[----:B------:R0:W-:Y:S04]  /*12ff0*/  STL [R1+0x22c], R239 ;  /* 0x00022cef01007387 */ /* 0x0001e80000100800 */
[----:B------:R1:W-:Y:S04]  /*13000*/  STL [R1+0x458], R120 ;  /* 0x0004587801007387 */ /* 0x0003e80000100800 */
[----:B0-----:R-:W2:Y:S04]  /*13010*/  LDL.LU R239, [R1+0x6bc] ;  /* 0x0006bc0001ef7983 */ /* 0x001ea80000300800 */
[----:B-1----:R-:W2:Y:S04]  /*13020*/  LDL.LU R120, [R1+0x1dc] ;  /* 0x0001dc0001787983 */ /* 0x002ea80000300800 */
[----:B------:R-:W2:Y:S04]  /*13030*/  LDL.LU R157, [R1+0x200] ;  /* 0x00020000019d7983 */ /* 0x000ea80000300800 */
[----:B------:R-:W2:Y:S01]  /*13040*/  LDL.LU R161, [R1+0x1d4] ;  /* 0x0001d40001a17983 */ /* 0x000ea20000300800 */
[----:B------:R-:W-:-:S02]  /*13050*/  IADD3.X R162, R162, UR28, RZ, P5, !PT ;  /* 0x0000001ca2a27c10 */ /* 0x000fc4000affe4ff */
[----:B------:R-:W-:-:S03]  /*13060*/  IADD3 R100, P5, R100, UR17, RZ ;  /* 0x0000001164647c10 */ /* 0x000fc6000ffbe0ff */
[----:B------:R-:W-:Y:S04]  /*13070*/  STL [R1+0x23c], R162 ;  /* 0x00023ca201007387 */ /* 0x000fe80000100800 */
[----:B------:R0:W-:Y:S01]  /*13080*/  STL [R1+0x224], R100 ;  /* 0x0002246401007387 */ /* 0x0001e20000100800 */
[----:B------:R-:W-:-:S03]  /*13090*/  IADD3.X R238, R238, UR28, RZ, P6, !PT ;  /* 0x0000001ceeee7c10 */ /* 0x000fc6000b7fe4ff */
[----:B0-----:R-:W2:Y:S04]  /*130a0*/  LDL.LU R100, [R1+0x6b8] ;  /* 0x0006b80001647983 */ /* 0x001ea80000300800 */
[----:B------:R-:W2:Y:S01]  /*130b0*/  LDL.LU R162, [R1+0x1cc] ;  /* 0x0001cc0001a27983 */ /* 0x000ea20000300800 */
[----:B------:R-:W-:Y:S02]  /*130c0*/  IADD3.X R212, R212, UR28, RZ, P5, !PT ;  /* 0x0000001cd4d47c10 */ /* 0x000fe4000affe4ff */
[----:B------:R-:W-:Y:S02]  /*130d0*/  IADD3 R17, P5, R17, UR17, RZ ;  /* 0x0000001111117c10 */ /* 0x000fe4000ffbe0ff */
[----:B---3--:R-:W-:-:S05]  /*130e0*/  IADD3.X R121, R121, UR28, RZ, P2, !PT ;  /* 0x0000001c79797c10 */ /* 0x008fca00097fe4ff */
[----:B------:R0:W-:Y:S01]  /*130f0*/  STL [R1+0x448], R121 ;  /* 0x0004487901007387 */ /* 0x0001e20000100800 */
[----:B------:R-:W-:Y:S02]  /*13100*/  IADD3 R148, P2, R148, UR17, RZ ;  /* 0x0000001194947c10 */ /* 0x000fe4000ff5e0ff */
[----:B------:R-:W-:Y:S01]  /*13110*/  IADD3.X R150, R150, UR28, RZ, P1, !PT ;  /* 0x0000001c96967c10 */ /* 0x000fe20008ffe4ff */
[----:B0-----:R-:W3:Y:S01]  /*13120*/  LDL.LU R121, [R1+0x1c4] ;  /* 0x0001c40001797983 */ /* 0x001ee20000300800 */
[----:B------:R-:W-:-:S03]  /*13130*/  IADD3 R153, P1, R153, UR17, RZ ;  /* 0x0000001199997c10 */ /* 0x000fc6000ff3e0ff */
[----:B------:R-:W-:Y:S04]  /*13140*/  STL [R1+0x21c], R148 ;  /* 0x00021c9401007387 */ /* 0x000fe80000100800 */
[----:B------:R-:W-:Y:S01]  /*13150*/  STL [R1+0x440], R150 ;  /* 0x0004409601007387 */ /* 0x000fe20000100800 */
[----:B----4-:R-:W-:Y:S02]  /*13160*/  IADD3.X R154, R154, UR28, RZ, P4, !PT ;  /* 0x0000001c9a9a7c10 */ /* 0x010fe4000a7fe4ff */
[----:B------:R-:W-:Y:S02]  /*13170*/  IADD3 R171, P4, R171, UR17, RZ ;  /* 0x00000011abab7c10 */ /* 0x000fe4000ff9e0ff */
[----:B------:R-:W-:-:S03]  /*13180*/  IADD3.X R164, R164, UR28, RZ, P3, !PT ;  /* 0x0000001ca4a47c10 */ /* 0x000fc60009ffe4ff */
[----:B------:R0:W-:Y:S04]  /*13190*/  STL [R1+0x20c], R171 ;  /* 0x00020cab01007387 */ /* 0x0001e80000100800 */
[----:B------:R-:W-:Y:S04]  /*131a0*/  STL [R1+0x214], R153 ;  /* 0x0002149901007387 */ /* 0x000fe80000100800 */
[----:B0-----:R-:W4:Y:S04]  /*131b0*/  LDL.LU R171, [R1+0x1d8] ;  /* 0x0001d80001ab7983 */ /* 0x001f280000300800 */
[----:B------:R-:W-:Y:S01]  /*131c0*/  STL [R1+0x238], R154 ;  /* 0x0002389a01007387 */ /* 0x000fe20000100800 */
[----:B------:R-:W-:-:S05]  /*131d0*/  IADD3 R172, P3, R172, UR17, RZ ;  /* 0x00000011acac7c10 */ /* 0x000fca000ff7e0ff */
[----:B------:R0:W-:Y:S04]  /*131e0*/  STL [R1+0x204], R172 ;  /* 0x000204ac01007387 */ /* 0x0001e80000100800 */
[----:B0-----:R-:W4:Y:S04]  /*131f0*/  LDL.LU R172, [R1+0x1d0] ;  /* 0x0001d00001ac7983 */ /* 0x001f280000300800 */
[----:B------:R-:W-:Y:S01]  /*13200*/  STL [R1+0x230], R164 ;  /* 0x000230a401007387 */ /* 0x000fe20000100800 */
[----:B------:R-:W-:-:S03]  /*13210*/  IADD3 R167, P6, R167, UR17, RZ ;  /* 0x00000011a7a77c10 */ /* 0x000fc6000ffde0ff */
[----:B------:R0:W-:Y:S04]  /*13220*/  STL [R1+0x228], R238 ;  /* 0x000228ee01007387 */ /* 0x0001e80000100800 */
[----:B0-----:R-:W4:Y:S04]  /*13230*/  LDL.LU R238, [R1+0x6b4] ;  /* 0x0006b40001ee7983 */ /* 0x001f280000300800 */
[----:B------:R0:W-:Y:S04]  /*13240*/  STL [R1+0x220], R212 ;  /* 0x000220d401007387 */ /* 0x0001e80000100800 */
[----:B0-----:R-:W4:Y:S01]  /*13250*/  LDL.LU R212, [R1+0x6b0] ;  /* 0x0006b00001d47983 */ /* 0x001f220000300800 */
[----:B------:R-:W-:-:S02]  /*13260*/  IADD3.X R174, R174, UR28, RZ, P2, !PT ;  /* 0x0000001caeae7c10 */ /* 0x000fc400097fe4ff */
[----:B------:R-:W-:Y:S01]  /*13270*/  IADD3 R99, P2, R99, UR17, RZ ;  /* 0x0000001163637c10 */ /* 0x000fe2000ff5e0ff */
[----:B------:R-:W-:Y:S04]  /*13280*/  STL [R1+0x1fc], R167 ;  /* 0x0001fca701007387 */ /* 0x000fe80000100800 */
[----:B------:R0:W-:Y:S04]  /*13290*/  STL [R1+0x1f4], R17 ;  /* 0x0001f41101007387 */ /* 0x0001e80000100800 */
[----:B0-----:R-:W4:Y:S04]  /*132a0*/  LDL.LU R17, [R1+0x6ac] ;  /* 0x0006ac0001117983 */ /* 0x001f280000300800 */
[----:B------:R0:W-:Y:S04]  /*132b0*/  STL [R1+0x1ec], R99 ;  /* 0x0001ec6301007387 */ /* 0x0001e80000100800 */
[----:B0-----:R-:W4:Y:S04]  /*132c0*/  LDL.LU R99, [R1+0x6a8] ;  /* 0x0006a80001637983 */ /* 0x001f280000300800 */
[----:B------:R0:W-:Y:S04]  /*132d0*/  STL [R1+0x218], R174 ;  /* 0x000218ae01007387 */ /* 0x0001e80000100800 */
[----:B0-----:R-:W4:Y:S01]  /*132e0*/  LDL.LU R174, [R1+0x1c8] ;  /* 0x0001c80001ae7983 */ /* 0x001f220000300800 */
[----:B------:R-:W-:-:S02]  /*132f0*/  IADD3.X R168, R168, UR28, RZ, P1, !PT ;  /* 0x0000001ca8a87c10 */ /* 0x000fc40008ffe4ff */
[----:B------:R-:W-:Y:S01]  /*13300*/  IADD3 R205, P1, R205, UR17, RZ ;  /* 0x00000011cdcd7c10 */ /* 0x000fe2000ff3e0ff */
[----:B------:R-:W4:Y:S01]  /*13310*/  LDL.LU R164, [R1+0x19c] ;  /* 0x00019c0001a47983 */ /* 0x000f220000300800 */
[----:B------:R-:W-:-:S03]  /*13320*/  IADD3.X R177, R177, UR28, RZ, P4, !PT ;  /* 0x0000001cb1b17c10 */ /* 0x000fc6000a7fe4ff */
[----:B------:R-:W4:Y:S04]  /*13330*/  LDL.LU R167, [R1+0x1c0] ;  /* 0x0001c00001a77983 */ /* 0x000f280000300800 */
[----:B------:R-:W-:Y:S04]  /*13340*/  STL [R1+0x210], R168 ;  /* 0x000210a801007387 */ /* 0x000fe80000100800 */
[----:B------:R0:W-:Y:S01]  /*13350*/  STL [R1+0x1e4], R205 ;  /* 0x0001e4cd01007387 */ /* 0x0001e20000100800 */
[----:B--2---:R-:W-:-:S03]  /*13360*/  IADD3 R120, P4, R120, UR17, RZ ;  /* 0x0000001178787c10 */ /* 0x004fc6000ff9e0ff */
[----:B0-----:R-:W2:Y:S04]  /*13370*/  LDL.LU R205, [R1+0x6a4] ;  /* 0x0006a40001cd7983 */ /* 0x001ea80000300800 */
[----:B------:R-:W2:Y:S04]  /*13380*/  LDL.LU R168, [R1+0x194] ;  /* 0x0001940001a87983 */ /* 0x000ea80000300800 */
[----:B------:R0:W-:Y:S04]  /*13390*/  STL [R1+0x208], R177 ;  /* 0x000208b101007387 */ /* 0x0001e80000100800 */
[----:B0-----:R-:W2:Y:S04]  /*133a0*/  LDL.LU R177, [R1+0x18c] ;  /* 0x00018c0001b17983 */ /* 0x001ea80000300800 */
[----:B------:R0:W-:Y:S04]  /*133b0*/  STL [R1+0x1dc], R120 ;  /* 0x0001dc7801007387 */ /* 0x0001e80000100800 */
[----:B0-----:R-:W2:Y:S01]  /*133c0*/  LDL.LU R120, [R1+0x184] ;  /* 0x0001840001787983 */ /* 0x001ea20000300800 */
[----:B------:R-:W-:-:S02]  /*133d0*/  IADD3.X R157, R157, UR28, RZ, P3, !PT ;  /* 0x0000001c9d9d7c10 */ /* 0x000fc40009ffe4ff */
[----:B------:R-:W-:Y:S02]  /*133e0*/  IADD3 R161, P3, R161, UR17, RZ ;  /* 0x00000011a1a17c10 */ /* 0x000fe4000ff7e0ff */
[----:B------:R-:W-:Y:S02]  /*133f0*/  IADD3.X R117, R117, UR28, RZ, P5, !PT ;  /* 0x0000001c75757c10 */ /* 0x000fe4000affe4ff */
[----:B------:R-:W-:Y:S02]  /*13400*/  IADD3.X R107, R107, UR28, RZ, P2, !PT ;  /* 0x0000001c6b6b7c10 */ /* 0x000fe400097fe4ff */
[----:B------:R-:W-:Y:S02]  /*13410*/  IADD3.X R115, R115, UR28, RZ, P1, !PT ;  /* 0x0000001c73737c10 */ /* 0x000fe40008ffe4ff */
[----:B------:R-:W-:Y:S02]  /*13420*/  IADD3 R96, P1, R96, UR17, RZ ;  /* 0x0000001160607c10 */ /* 0x000fe4000ff3e0ff */
[----:B---3--:R-:W-:-:S02]  /*13430*/  IADD3 R121, P5, R121, UR17, RZ ;  /* 0x0000001179797c10 */ /* 0x008fc4000ffbe0ff */
[----:B----4-:R-:W-:Y:S02]  /*13440*/  IADD3 R17, P2, R17, UR17, RZ ;  /* 0x0000001111117c10 */ /* 0x010fe4000ff5e0ff */
[----:B------:R-:W-:Y:S02]  /*13450*/  IADD3.X R99, R99, UR28, RZ, P6, !PT ;  /* 0x0000001c63637c10 */ /* 0x000fe4000b7fe4ff */
[----:B------:R-:W-:-:S03]  /*13460*/  IADD3 R162, P6, R162, UR17, RZ ;  /* 0x00000011a2a27c10 */ /* 0x000fc6000ffde0ff */
[----:B------:R0:W-:Y:S04]  /*13470*/  STL [R1+0x1f8], R99 ;  /* 0x0001f86301007387 */ /* 0x0001e80000100800 */
[----:B------:R-:W-:Y:S04]  /*13480*/  STL [R1+0x200], R157 ;  /* 0x0002009d01007387 */ /* 0x000fe80000100800 */
[----:B0-----:R-:W3:Y:S04]  /*13490*/  LDL.LU R99, [R1+0x6a0] ;  /* 0x0006a00001637983 */ /* 0x001ee80000300800 */
[----:B------:R-:W-:Y:S04]  /*134a0*/  STL [R1+0x1d4], R161 ;  /* 0x0001d4a101007387 */ /* 0x000fe80000100800 */
[----:B------:R0:W-:Y:S04]  /*134b0*/  STL [R1+0x1f0], R117 ;  /* 0x0001f07501007387 */ /* 0x0001e80000100800 */
[----:B0-----:R-:W4:Y:S04]  /*134c0*/  LDL.LU R117, [R1+0x69c] ;  /* 0x00069c0001757983 */ /* 0x001f280000300800 */
[----:B------:R-:W-:Y:S04]  /*134d0*/  STL [R1+0x1cc], R162 ;  /* 0x0001cca201007387 */ /* 0x000fe80000100800 */
[----:B------:R0:W-:Y:S04]  /*134e0*/  STL [R1+0x1e8], R107 ;  /* 0x0001e86b01007387 */ /* 0x0001e80000100800 */
[----:B0-----:R-:W3:Y:S04]  /*134f0*/  LDL.LU R107, [R1+0x698] ;  /* 0x00069800016b7983 */ /* 0x001ee80000300800 */
[----:B------:R-:W-:Y:S04]  /*13500*/  STL [R1+0x1c4], R121 ;  /* 0x0001c47901007387 */ /* 0x000fe80000100800 */
[----:B------:R0:W-:Y:S04]  /*13510*/  STL [R1+0x1bc], R17 ;  /* 0x0001bc1101007387 */ /* 0x0001e80000100800 */
[----:B0-----:R-:W4:Y:S04]  /*13520*/  LDL.LU R17, [R1+0x694] ;  /* 0x0006940001117983 */ /* 0x001f280000300800 */
[----:B------:R0:W-:Y:S04]  /*13530*/  STL [R1+0x1e0], R115 ;  /* 0x0001e07301007387 */ /* 0x0001e80000100800 */
[----:B0-----:R-:W3:Y:S04]  /*13540*/  LDL.LU R115, [R1+0x690] ;  /* 0x0006900001737983 */ /* 0x001ee80000300800 */
[----:B------:R0:W-:Y:S04]  /*13550*/  STL [R1+0x1b4], R96 ;  /* 0x0001b46001007387 */ /* 0x0001e80000100800 */
[----:B0-----:R-:W4:Y:S04]  /*13560*/  LDL.LU R96, [R1+0x68c] ;  /* 0x00068c0001607983 */ /* 0x001f280000300800 */
[----:B------:R-:W3:Y:S01]  /*13570*/  LDL.LU R121, [R1+0x198] ;  /* 0x0001980001797983 */ /* 0x000ee20000300800 */
[----:B------:R-:W-:-:S02]  /*13580*/  IADD3.X R171, R171, UR28, RZ, P4, !PT ;  /* 0x0000001cabab7c10 */ /* 0x000fc4000a7fe4ff */
[----:B------:R-:W-:-:S05]  /*13590*/  IADD3 R3, P4, R3, UR17, RZ ;  /* 0x0000001103037c10 */ /* 0x000fca000ff9e0ff */
[----:B------:R0:W-:Y:S01]  /*135a0*/  STL [R1+0x1ac], R3 ;  /* 0x0001ac0301007387 */ /* 0x0001e20000100800 */
[----:B------:R-:W-:Y:S02]  /*135b0*/  IADD3.X R172, R172, UR28, RZ, P3, !PT ;  /* 0x0000001cacac7c10 */ /* 0x000fe40009ffe4ff */
[----:B------:R-:W-:Y:S01]  /*135c0*/  IADD3 R206, P3, R206, UR17, RZ ;  /* 0x00000011cece7c10 */ /* 0x000fe2000ff7e0ff */
[----:B0-----:R0:W5:Y:S04]  /*135d0*/  LDL.LU R3, [R1+0x688] ;  /* 0x0006880001037983 */ /* 0x0011680000300800 */
[----:B------:R1:W-:Y:S04]  /*135e0*/  STL [R1+0x1d8], R171 ;  /* 0x0001d8ab01007387 */ /* 0x0003e80000100800 */
[----:B------:R-:W4:Y:S04]  /*135f0*/  LDL.LU R153, [R1+0x190] ;  /* 0x0001900001997983 */ /* 0x000f280000300800 */
[----:B------:R-:W4:Y:S04]  /*13600*/  LDL.LU R154, [R1+0x188] ;  /* 0x00018800019a7983 */ /* 0x000f280000300800 */
[----:B------:R-:W4:Y:S01]  /*13610*/  LDL.LU R161, [R1+0x15c] ;  /* 0x00015c0001a17983 */ /* 0x000f220000300800 */
[----:B------:R-:W-:-:S03]  /*13620*/  IADD3.X R174, R174, UR28, RZ, P6, !PT ;  /* 0x0000001caeae7c10 */ /* 0x000fc6000b7fe4ff */
[----:B------:R-:W4:Y:S04]  /*13630*/  LDL.LU R162, [R1+0x180] ;  /* 0x0001800001a27983 */ /* 0x000f280000300800 */
[----:B------:R-:W-:Y:S04]  /*13640*/  STL [R1+0x1d0], R172 ;  /* 0x0001d0ac01007387 */ /* 0x000fe80000100800 */
[----:B-1----:R-:W4:Y:S04]  /*13650*/  LDL.LU R171, [R1+0x154] ;  /* 0x0001540001ab7983 */ /* 0x002f280000300800 */
[----:B------:R1:W-:Y:S04]  /*13660*/  STL [R1+0x1a4], R206 ;  /* 0x0001a4ce01007387 */ /* 0x0003e80000100800 */
[----:B-1----:R-:W4:Y:S04]  /*13670*/  LDL.LU R206, [R1+0x684] ;  /* 0x0006840001ce7983 */ /* 0x002f280000300800 */
[----:B------:R-:W4:Y:S04]  /*13680*/  LDL.LU R172, [R1+0x14c] ;  /* 0x00014c0001ac7983 */ /* 0x000f280000300800 */
[----:B------:R1:W-:Y:S04]  /*13690*/  STL [R1+0x1c8], R174 ;  /* 0x0001c8ae01007387 */ /* 0x0003e80000100800 */
[----:B-1----:R-:W4:Y:S01]  /*136a0*/  LDL.LU R174, [R1+0x144] ;  /* 0x0001440001ae7983 */ /* 0x002f220000300800 */
[----:B------:R-:W-:-:S02]  /*136b0*/  IADD3 R164, P6, R164, UR17, RZ ;  /* 0x00000011a4a47c10 */ /* 0x000fc4000ffde0ff */
[----:B------:R-:W-:Y:S02]  /*136c0*/  IADD3.X R167, R167, UR28, RZ, P5, !PT ;  /* 0x0000001ca7a77c10 */ /* 0x000fe4000affe4ff */
[----:B--2---:R-:W-:Y:S01]  /*136d0*/  IADD3.X R205, R205, UR28, RZ, P2, !PT ;  /* 0x0000001ccdcd7c10 */ /* 0x004fe200097fe4ff */
[----:B------:R-:W-:Y:S01]  /*136e0*/  STL [R1+0x19c], R164 ;  /* 0x00019ca401007387 */ /* 0x000fe20000100800 */
[----:B------:R-:W-:Y:S02]  /*136f0*/  IADD3 R168, P5, R168, UR17, RZ ;  /* 0x00000011a8a87c10 */ /* 0x000fe4000ffbe0ff */
[----:B------:R-:W-:Y:S01]  /*13700*/  IADD3.X R222, R222, UR28, RZ, P1, !PT ;  /* 0x0000001cdede7c10 */ /* 0x000fe20008ffe4ff */
[----:B------:R-:W-:Y:S01]  /*13710*/  STL [R1+0x1c0], R167 ;  /* 0x0001c0a701007387 */ /* 0x000fe20000100800 */
[----:B------:R-:W-:Y:S02]  /*13720*/  IADD3 R177, P2, R177, UR17, RZ ;  /* 0x00000011b1b17c10 */ /* 0x000fe4000ff5e0ff */
[----:B------:R-:W-:Y:S01]  /*13730*/  IADD3.X R221, R221, UR28, RZ, P4, !PT ;  /* 0x0000001cdddd7c10 */ /* 0x000fe2000a7fe4ff */
[----:B------:R1:W-:Y:S01]  /*13740*/  STL [R1+0x1b8], R205 ;  /* 0x0001b8cd01007387 */ /* 0x0003e20000100800 */
[----:B------:R-:W-:-:S03]  /*13750*/  IADD3 R120, P1, R120, UR17, RZ ;  /* 0x0000001178787c10 */ /* 0x000fc6000ff3e0ff */
[----:B-1----:R-:W2:Y:S04]  /*13760*/  LDL.LU R205, [R1+0x680] ;  /* 0x0006800001cd7983 */ /* 0x002ea80000300800 */
[----:B------:R-:W-:Y:S04]  /*13770*/  STL [R1+0x194], R168 ;  /* 0x000194a801007387 */ /* 0x000fe80000100800 */
[----:B------:R1:W-:Y:S04]  /*13780*/  STL [R1+0x1b0], R222 ;  /* 0x0001b0de01007387 */ /* 0x0003e80000100800 */
[----:B-1----:R-:W2:Y:S04]  /*13790*/  LDL.LU R222, [R1+0x67c] ;  /* 0x00067c0001de7983 */ /* 0x002ea80000300800 */
[----:B------:R-:W-:Y:S04]  /*137a0*/  STL [R1+0x18c], R177 ;  /* 0x00018cb101007387 */ /* 0x000fe80000100800 */
[----:B------:R1:W-:Y:S01]  /*137b0*/  STL [R1+0x1a8], R221 ;  /* 0x0001a8dd01007387 */ /* 0x0003e20000100800 */
[----:B------:R-:W-:-:S03]  /*137c0*/  IADD3 R238, P4, R238, UR17, RZ ;  /* 0x00000011eeee7c10 */ /* 0x000fc6000ff9e0ff */
[----:B-1----:R-:W2:Y:S04]  /*137d0*/  LDL.LU R221, [R1+0x678] ;  /* 0x0006780001dd7983 */ /* 0x002ea80000300800 */
[----:B------:R-:W-:Y:S04]  /*137e0*/  STL [R1+0x184], R120 ;  /* 0x0001847801007387 */ /* 0x000fe80000100800 */
[----:B------:R-:W2:Y:S01]  /*137f0*/  LDL.LU R177, [R1+0x158] ;  /* 0x0001580001b17983 */ /* 0x000ea20000300800 */
[----:B------:R-:W-:Y:S02]  /*13800*/  IADD3.X R237, R237, UR28, RZ, P3, !PT ;  /* 0x0000001ceded7c10 */ /* 0x000fe40009ffe4ff */
[----:B------:R-:W-:Y:S01]  /*13810*/  IADD3 R244, P3, R244, UR17, RZ ;  /* 0x00000011f4f47c10 */ /* 0x000fe2000ff7e0ff */
[----:B------:R1:W-:Y:S04]  /*13820*/  STL [R1+0x17c], R238 ;  /* 0x00017cee01007387 */ /* 0x0003e80000100800 */
[----:B-1----:R-:W2:Y:S04]  /*13830*/  LDL.LU R238, [R1+0x674] ;  /* 0x0006740001ee7983 */ /* 0x002ea80000300800 */
[----:B------:R1:W-:Y:S04]  /*13840*/  STL [R1+0x1a0], R237 ;  /* 0x0001a0ed01007387 */ /* 0x0003e80000100800 */
[----:B-1----:R-:W2:Y:S04]  /*13850*/  LDL.LU R237, [R1+0x670] ;  /* 0x0006700001ed7983 */ /* 0x002ea80000300800 */
[----:B------:R-:W2:Y:S04]  /*13860*/  LDL.LU R157, [R1+0x150] ;  /* 0x00015000019d7983 */ /* 0x000ea80000300800 */
[----:B------:R1:W-:Y:S04]  /*13870*/  STL [R1+0x174], R244 ;  /* 0x000174f401007387 */ /* 0x0003e80000100800 */
[----:B-1----:R-:W2:Y:S04]  /*13880*/  LDL.LU R244, [R1+0x66c] ;  /* 0x00066c0001f47983 */ /* 0x002ea80000300800 */
[----:B------:R-:W2:Y:S04]  /*13890*/  LDL.LU R164, [R1+0x148] ;  /* 0x0001480001a47983 */ /* 0x000ea80000300800 */
[----:B------:R-:W2:Y:S04]  /*138a0*/  LDL.LU R167, [R1+0x11c] ;  /* 0x00011c0001a77983 */ /* 0x000ea80000300800 */
[----:B------:R-:W2:Y:S04]  /*138b0*/  LDL.LU R168, [R1+0x140] ;  /* 0x0001400001a87983 */ /* 0x000ea80000300800 */
[----:B------:R-:W2:Y:S01]  /*138c0*/  LDL.LU R120, [R1+0x114] ;  /* 0x0001140001787983 */ /* 0x000ea20000300800 */
[----:B---3--:R-:W-:-:S05]  /*138d0*/  IADD3.X R121, R121, UR28, RZ, P6, !PT ;  /* 0x0000001c79797c10 */ /* 0x008fca000b7fe4ff */
[----:B------:R1:W-:Y:S04]  /*138e0*/  STL [R1+0x198], R121 ;  /* 0x0001987901007387 */ /* 0x0003e80000100800 */
[----:B-1----:R-:W3:Y:S01]  /*138f0*/  LDL.LU R121, [R1+0x10c] ;  /* 0x00010c0001797983 */ /* 0x002ee20000300800 */
[----:B------:R-:W-:Y:S02]  /*13900*/  IADD3 R192, P6, R192, UR17, RZ ;  /* 0x00000011c0c07c10 */ /* 0x000fe4000ffde0ff */
[----:B------:R-:W-:-:S03]  /*13910*/  IADD3.X R212, R212, UR28, RZ, P4, !PT ;  /* 0x0000001cd4d47c10 */ /* 0x000fc6000a7fe4ff */
[----:B------:R1:W-:Y:S01]  /*13920*/  STL [R1+0x16c], R192 ;  /* 0x00016cc001007387 */ /* 0x0003e20000100800 */
[----:B----4-:R-:W-:Y:S02]  /*13930*/  IADD3.X R153, R153, UR28, RZ, P5, !PT ;  /* 0x0000001c99997c10 */ /* 0x010fe4000affe4ff */
[----:B------:R-:W-:Y:S02]  /*13940*/  IADD3 R196, P5, R196, UR17, RZ ;  /* 0x00000011c4c47c10 */ /* 0x000fe4000ffbe0ff */
[----:B------:R-:W-:Y:S01]  /*13950*/  IADD3.X R154, R154, UR28, RZ, P2, !PT ;  /* 0x0000001c9a9a7c10 */ /* 0x000fe200097fe4ff */
[----:B-1----:R-:W4:Y:S01]  /*13960*/  LDL.LU R192, [R1+0x668] ;  /* 0x0006680001c07983 */ /* 0x002f220000300800 */
[----:B------:R-:W-:-:S03]  /*13970*/  IADD3 R161, P2, R161, UR17, RZ ;  /* 0x00000011a1a17c10 */ /* 0x000fc6000ff5e0ff */
[----:B------:R1:W-:Y:S01]  /*13980*/  STL [R1+0x164], R196 ;  /* 0x000164c401007387 */ /* 0x0003e20000100800 */
[----:B------:R-:W-:Y:S02]  /*13990*/  IADD3.X R162, R162, UR28, RZ, P1, !PT ;  /* 0x0000001ca2a27c10 */ /* 0x000fe40008ffe4ff */
[----:B------:R-:W-:Y:S01]  /*139a0*/  IADD3.X R21, R21, UR28, RZ, P3, !PT ;  /* 0x0000001c15157c10 */ /* 0x000fe20009ffe4ff */
[----:B-1----:R-:W4:Y:S01]  /*139b0*/  LDL.LU R196, [R1+0x664] ;  /* 0x0006640001c47983 */ /* 0x002f220000300800 */
[----:B------:R-:W-:-:S03]  /*139c0*/  IADD3 R171, P1, R171, UR17, RZ ;  /* 0x00000011abab7c10 */ /* 0x000fc6000ff3e0ff */
[----:B------:R-:W-:Y:S04]  /*139d0*/  STL [R1+0x190], R153 ;  /* 0x0001909901007387 */ /* 0x000fe80000100800 */
[----:B------:R-:W-:Y:S04]  /*139e0*/  STL [R1+0x188], R154 ;  /* 0x0001889a01007387 */ /* 0x000fe80000100800 */
[----:B------:R-:W-:Y:S01]  /*139f0*/  STL [R1+0x15c], R161 ;  /* 0x00015ca101007387 */ /* 0x000fe20000100800 */
[----:B------:R-:W-:-:S03]  /*13a00*/  IADD3.X R242, R242, UR28, RZ, P6, !PT ;  /* 0x0000001cf2f27c10 */ /* 0x000fc6000b7fe4ff */
[----:B------:R1:W-:Y:S01]  /*13a10*/  STL [R1+0x178], R212 ;  /* 0x000178d401007387 */ /* 0x0003e20000100800 */
[----:B------:R-:W-:-:S03]  /*13a20*/  IADD3 R172, P4, R172, UR17, RZ ;  /* 0x00000011acac7c10 */ /* 0x000fc6000ff9e0ff */
[----:B------:R-:W-:Y:S01]  /*13a30*/  STL [R1+0x180], R162 ;  /* 0x000180a201007387 */ /* 0x000fe20000100800 */
[----:B------:R-:W-:-:S03]  /*13a40*/  IADD3 R239, P6, R239, UR17, RZ ;  /* 0x00000011efef7c10 */ /* 0x000fc6000ffde0ff */
[----:B-1----:R-:W4:Y:S04]  /*13a50*/  LDL.LU R212, [R1+0x660] ;  /* 0x0006600001d47983 */ /* 0x002f280000300800 */
[----:B------:R-:W-:Y:S01]  /*13a60*/  STL [R1+0x154], R171 ;  /* 0x000154ab01007387 */ /* 0x000fe20000100800 */
[----:B------:R-:W-:-:S03]  /*13a70*/  IADD3 R174, P3, R174, UR17, RZ ;  /* 0x00000011aeae7c10 */ /* 0x000fc6000ff7e0ff */
[----:B------:R1:W-:Y:S01]  /*13a80*/  STL [R1+0x170], R21 ;  /* 0x0001701501007387 */ /* 0x0003e20000100800 */
[----:B------:R-:W-:-:S03]  /*13a90*/  IADD3.X R6, R6, UR28, RZ, P5, !PT ;  /* 0x0000001c06067c10 */ /* 0x000fc6000affe4ff */
[----:B-1----:R-:W4:Y:S04]  /*13aa0*/  LDL.LU R21, [R1+0x65c] ;  /* 0x00065c0001157983 */ /* 0x002f280000300800 */
[----:B------:R-:W-:Y:S04]  /*13ab0*/  STL [R1+0x14c], R172 ;  /* 0x00014cac01007387 */ /* 0x000fe80000100800 */
[----:B------:R-:W4:Y:S04]  /*13ac0*/  LDL.LU R161, [R1+0x118] ;  /* 0x0001180001a17983 */ /* 0x000f280000300800 */
[----:B------:R1:W-:Y:S04]  /*13ad0*/  STL [R1+0x168], R242 ;  /* 0x000168f201007387 */ /* 0x0003e80000100800 */
[----:B------:R-:W-:Y:S01]  /*13ae0*/  STL [R1+0x144], R174 ;  /* 0x000144ae01007387 */ /* 0x000fe20000100800 */
[----:B------:R-:W-:-:S03]  /*13af0*/  IADD3 R108, P5, R108, UR17, RZ ;  /* 0x000000116c6c7c10 */ /* 0x000fc6000ffbe0ff */
[----:B-1----:R-:W4:Y:S04]  /*13b00*/  LDL.LU R242, [R1+0x658] ;  /* 0x0006580001f27983 */ /* 0x002f280000300800 */
[----:B------:R-:W4:Y:S04]  /*13b10*/  LDL.LU R162, [R1+0x110] ;  /* 0x0001100001a27983 */ /* 0x000f280000300800 */
[----:B------:R1:W-:Y:S04]  /*13b20*/  STL [R1+0x13c], R239 ;  /* 0x00013cef01007387 */ /* 0x0003e80000100800 */
[----:B-1----:R-:W4:Y:S04]  /*13b30*/  LDL.LU R239, [R1+0x654] ;  /* 0x0006540001ef7983 */ /* 0x002f280000300800 */
[----:B------:R-:W4:Y:S04]  /*13b40*/  LDL.LU R171, [R1+0x108] ;  /* 0x0001080001ab7983 */ /* 0x000f280000300800 */
[----:B------:R-:W4:Y:S04]  /*13b50*/  LDL.LU R172, [R1+0xdc] ;  /* 0x0000dc0001ac7983 */ /* 0x000f280000300800 */
[----:B------:R1:W-:Y:S04]  /*13b60*/  STL [R1+0x160], R6 ;  /* 0x0001600601007387 */ /* 0x0003e80000100800 */
[----:B-1----:R-:W4:Y:S04]  /*13b70*/  LDL.LU R6, [R1+0x650] ;  /* 0x0006500001067983 */ /* 0x002f280000300800 */
[----:B------:R1:W-:Y:S04]  /*13b80*/  STL [R1+0x134], R108 ;  /* 0x0001346c01007387 */ /* 0x0003e80000100800 */
[----:B-1----:R-:W4:Y:S01]  /*13b90*/  LDL.LU R108, [R1+0x64c] ;  /* 0x00064c00016c7983 */ /* 0x002f220000300800 */
[----:B--2---:R-:W-:-:S02]  /*13ba0*/  IADD3.X R177, R177, UR28, RZ, P2, !PT ;  /* 0x0000001cb1b17c10 */ /* 0x004fc400097fe4ff */
[----:B------:R-:W-:Y:S01]  /*13bb0*/  IADD3 R224, P2, R224, UR17, RZ ;  /* 0x00000011e0e07c10 */ /* 0x000fe2000ff5e0ff */
[----:B------:R-:W2:Y:S04]  /*13bc0*/  LDL.LU R174, [R1+0xd4] ;  /* 0x0000d40001ae7983 */ /* 0x000ea80000300800 */
[----:B------:R1:W-:Y:S04]  /*13bd0*/  STL [R1+0x12c], R224 ;  /* 0x00012ce001007387 */ /* 0x0003e80000100800 */
[----:B-1----:R-:W2:Y:S01]  /*13be0*/  LDL.LU R224, [R1+0x648] ;  /* 0x0006480001e07983 */ /* 0x002ea20000300800 */
[----:B------:R-:W-:-:S02]  /*13bf0*/  IADD3.X R157, R157, UR28, RZ, P1, !PT ;  /* 0x0000001c9d9d7c10 */ /* 0x000fc40008ffe4ff */
[----:B------:R-:W-:Y:S01]  /*13c00*/  IADD3 R4, P1, R4, UR17, RZ ;  /* 0x0000001104047c10 */ /* 0x000fe2000ff3e0ff */
[----:B------:R1:W-:Y:S01]  /*13c10*/  STL [R1+0x158], R177 ;  /* 0x000158b101007387 */ /* 0x0003e20000100800 */
[----:B------:R-:W-:Y:S02]  /*13c20*/  IADD3.X R100, R100, UR28, RZ, P6, !PT ;  /* 0x0000001c64647c10 */ /* 0x000fe4000b7fe4ff */
[----:B------:R-:W-:Y:S01]  /*13c30*/  IADD3.X R164, R164, UR28, RZ, P4, !PT ;  /* 0x0000001ca4a47c10 */ /* 0x000fe2000a7fe4ff */
[----:B-1----:R-:W2:Y:S01]  /*13c40*/  LDL.LU R177, [R1+0xcc] ;  /* 0x0000cc0001b17983 */ /* 0x002ea20000300800 */
[----:B------:R-:W-:-:S03]  /*13c50*/  IADD3 R167, P4, R167, UR17, RZ ;  /* 0x00000011a7a77c10 */ /* 0x000fc6000ff9e0ff */
[----:B------:R1:W-:Y:S01]  /*13c60*/  STL [R1+0x124], R4 ;  /* 0x0001240401007387 */ /* 0x0003e20000100800 */
[----:B------:R-:W-:Y:S02]  /*13c70*/  IADD3.X R168, R168, UR28, RZ, P3, !PT ;  /* 0x0000001ca8a87c10 */ /* 0x000fe40009ffe4ff */
[----:B------:R-:W-:Y:S01]  /*13c80*/  IADD3 R120, P3, R120, UR17, RZ ;  /* 0x0000001178787c10 */ /* 0x000fe2000ff7e0ff */
[----:B-1----:R0:W5:Y:S04]  /*13c90*/  LDL.LU R4, [R1+0x644] ;  /* 0x0006440001047983 */ /* 0x0021680000300800 */
[----:B------:R-:W-:Y:S04]  /*13ca0*/  STL [R1+0x150], R157 ;  /* 0x0001509d01007387 */ /* 0x000fe80000100800 */
[----:B------:R-:W-:Y:S04]  /*13cb0*/  STL [R1+0x148], R164 ;  /* 0x000148a401007387 */ /* 0x000fe80000100800 */
[----:B------:R-:W-:Y:S04]  /*13cc0*/  STL [R1+0x11c], R167 ;  /* 0x00011ca701007387 */ /* 0x000fe80000100800 */
[----:B------:R1:W-:Y:S04]  /*13cd0*/  STL [R1+0x138], R100 ;  /* 0x0001386401007387 */ /* 0x0003e80000100800 */
[----:B------:R-:W-:Y:S04]  /*13ce0*/  STL [R1+0x140], R168 ;  /* 0x000140a801007387 */ /* 0x000fe80000100800 */
[----:B-1----:R-:W2:Y:S04]  /*13cf0*/  LDL.LU R100, [R1+0x640] ;  /* 0x0006400001647983 */ /* 0x002ea80000300800 */
[----:B------:R-:W-:Y:S04]  /*13d00*/  STL [R1+0x114], R120 ;  /* 0x0001147801007387 */ /* 0x000fe80000100800 */
[----:B------:R-:W2:Y:S01]  /*13d10*/  LDL.LU R164, [R1+0xd8] ;  /* 0x0000d80001a47983 */ /* 0x000ea20000300800 */
[----:B------:R-:W-:-:S05]  /*13d20*/  IADD3.X R10, R10, UR28, RZ, P5, !PT ;  /* 0x0000001c0a0a7c10 */ /* 0x000fca000affe4ff */
[----:B------:R1:W-:Y:S01]  /*13d30*/  STL [R1+0x130], R10 ;  /* 0x0001300a01007387 */ /* 0x0003e20000100800 */
[----:B---3--:R-:W-:-:S05]  /*13d40*/  IADD3 R121, P6, R121, UR17, RZ ;  /* 0x0000001179797c10 */ /* 0x008fca000ffde0ff */
[----:B------:R-:W-:Y:S04]  /*13d50*/  STL [R1+0x10c], R121 ;  /* 0x00010c7901007387 */ /* 0x000fe80000100800 */
[----:B-1----:R-:W3:Y:S04]  /*13d60*/  LDL.LU R10, [R1+0x63c] ;  /* 0x00063c00010a7983 */ /* 0x002ee80000300800 */
[----:B------:R-:W3:Y:S01]  /*13d70*/  LDL.LU R120, [R1+0xd0] ;  /* 0x0000d00001787983 */ /* 0x000ee20000300800 */
[----:B------:R-:W-:Y:S02]  /*13d80*/  IADD3.X R19, R19, UR28, RZ, P2, !PT ;  /* 0x0000001c13137c10 */ /* 0x000fe400097fe4ff */
[----:B------:R-:W-:-:S02]  /*13d90*/  IADD3 R116, P2, R116, UR17, RZ ;  /* 0x0000001174747c10 */ /* 0x000fc4000ff5e0ff */
[----:B------:R-:W-:Y:S02]  /*13da0*/  IADD3.X R98, R98, UR28, RZ, P1, !PT ;  /* 0x0000001c62627c10 */ /* 0x000fe40008ffe4ff */
[----:B------:R-:W-:Y:S02]  /*13db0*/  IADD3 R5, P1, R5, UR17, RZ ;  /* 0x0000001105057c10 */ /* 0x000fe4000ff3e0ff */
[----:B------:R-:W-:Y:S02]  /*13dc0*/  IADD3.X R223, R223, UR28, RZ, P2, !PT ;  /* 0x0000001cdfdf7c10 */ /* 0x000fe400097fe4ff */
[----:B------:R-:W-:Y:S02]  /*13dd0*/  IADD3.X R240, R240, UR28, RZ, P1, !PT ;  /* 0x0000001cf0f07c10 */ /* 0x000fe40008ffe4ff */
[----:B----4-:R-:W-:Y:S02]  /*13de0*/  IADD3.X R161, R161, UR28, RZ, P4, !PT ;  /* 0x0000001ca1a17c10 */ /* 0x010fe4000a7fe4ff */
[----:B------:R-:W-:-:S02]  /*13df0*/  IADD3 R208, P4, R208, UR17, RZ ;  /* 0x00000011d0d07c10 */ /* 0x000fc4000ff9e0ff */
[----:B------:R-:W-:Y:S02]  /*13e00*/  IADD3.X R162, R162, UR28, RZ, P3, !PT ;  /* 0x0000001ca2a27c10 */ /* 0x000fe40009ffe4ff */
[----:B------:R-:W-:Y:S02]  /*13e10*/  IADD3 R207, P3, R207, UR17, RZ ;  /* 0x00000011cfcf7c10 */ /* 0x000fe4000ff7e0ff */
[----:B------:R-:W-:Y:S02]  /*13e20*/  IADD3.X R171, R171, UR28, RZ, P6, !PT ;  /* 0x0000001cabab7c10 */ /* 0x000fe4000b7fe4ff */
[----:B------:R-:W-:Y:S02]  /*13e30*/  IADD3 R172, P6, R172, UR17, RZ ;  /* 0x00000011acac7c10 */ /* 0x000fe4000ffde0ff */
[----:B------:R-:W-:-:S05]  /*13e40*/  IADD3 R108, P5, R108, UR17, RZ ;  /* 0x000000116c6c7c10 */ /* 0x000fca000ffbe0ff */
[----:B------:R1:W-:Y:S04]  /*13e50*/  STL [R1+0x104], R108 ;  /* 0x0001046c01007387 */ /* 0x0003e80000100800 */
[----:B-1----:R-:W4:Y:S04]  /*13e60*/  LDL.LU R108, [R1+0x638] ;  /* 0x00063800016c7983 */ /* 0x002f280000300800 */
[----:B------:R1:W-:Y:S04]  /*13e70*/  STL [R1+0x128], R19 ;  /* 0x0001281301007387 */ /* 0x0003e80000100800 */
[----:B-1----:R-:W4:Y:S04]  /*13e80*/  LDL.LU R19, [R1+0x634] ;  /* 0x0006340001137983 */ /* 0x002f280000300800 */
[----:B------:R-:W4:Y:S04]  /*13e90*/  LDL.LU R167, [R1+0xc8] ;  /* 0x0000c80001a77983 */ /* 0x000f280000300800 */
[----:B------:R-:W4:Y:S04]  /*13ea0*/  LDL.LU R121, [R1+0x9c] ;  /* 0x00009c0001797983 */ /* 0x000f280000300800 */
[----:B------:R1:W-:Y:S01]  /*13eb0*/  STL [R1+0xfc], R116 ;  /* 0x0000fc7401007387 */ /* 0x0003e20000100800 */
[----:B--2---:R-:W-:-:S03]  /*13ec0*/  IADD3.X R224, R224, UR28, RZ, P5, !PT ;  /* 0x0000001ce0e07c10 */ /* 0x004fc6000affe4ff */
[----:B-1----:R-:W2:Y:S04]  /*13ed0*/  LDL.LU R116, [R1+0x630] ;  /* 0x0006300001747983 */ /* 0x002ea80000300800 */
[----:B------:R1:W-:Y:S04]  /*13ee0*/  STL [R1+0x120], R98 ;  /* 0x0001206201007387 */ /* 0x0003e80000100800 */
[----:B-1----:R-:W2:Y:S04]  /*13ef0*/  LDL.LU R98, [R1+0x62c] ;  /* 0x00062c0001627983 */ /* 0x002ea80000300800 */
[----:B------:R-:W2:Y:S04]  /*13f00*/  LDL.LU R168, [R1+0x94] ;  /* 0x0000940001a87983 */ /* 0x000ea80000300800 */
[----:B------:R1:W-:Y:S01]  /*13f10*/  STL [R1+0xf4], R5 ;  /* 0x0000f40501007387 */ /* 0x0003e20000100800 */
[----:B------:R-:W-:-:S03]  /*13f20*/  IADD3 R174, P5, R174, UR17, RZ ;  /* 0x00000011aeae7c10 */ /* 0x000fc6000ffbe0ff */
[----:B-1----:R0:W5:Y:S04]  /*13f30*/  LDL.LU R5, [R1+0x628] ;  /* 0x0006280001057983 */ /* 0x0021680000300800 */
[----:B------:R1:W-:Y:S04]  /*13f40*/  STL [R1+0xec], R208 ;  /* 0x0000ecd001007387 */ /* 0x0003e80000100800 */
[----:B-1----:R-:W2:Y:S04]  /*13f50*/  LDL.LU R208, [R1+0x624] ;  /* 0x0006240001d07983 */ /* 0x002ea80000300800 */
[----:B------:R-:W-:Y:S04]  /*13f60*/  STL [R1+0x118], R161 ;  /* 0x000118a101007387 */ /* 0x000fe80000100800 */
[----:B------:R1:W-:Y:S01]  /*13f70*/  STL [R1+0xe4], R207 ;  /* 0x0000e4cf01007387 */ /* 0x0003e20000100800 */
[----:B------:R-:W-:-:S03]  /*13f80*/  IADD3 R177, P2, R177, UR17, RZ ;  /* 0x00000011b1b17c10 */ /* 0x000fc6000ff5e0ff */
[----:B-1----:R-:W2:Y:S04]  /*13f90*/  LDL.LU R207, [R1+0x620] ;  /* 0x0006200001cf7983 */ /* 0x002ea80000300800 */
[----:B------:R-:W-:Y:S04]  /*13fa0*/  STL [R1+0x110], R162 ;  /* 0x000110a201007387 */ /* 0x000fe80000100800 */
[----:B------:R1:W-:Y:S04]  /*13fb0*/  STL [R1+0x100], R224 ;  /* 0x000100e001007387 */ /* 0x0003e80000100800 */
[----:B------:R0:W-:Y:S04]  /*13fc0*/  STL [R1+0x108], R171 ;  /* 0x000108ab01007387 */ /* 0x0001e80000100800 */
[----:B-1----:R-:W2:Y:S04]  /*13fd0*/  LDL.LU R224, [R1+0x61c] ;  /* 0x00061c0001e07983 */ /* 0x002ea80000300800 */
[----:B------:R1:W-:Y:S04]  /*13fe0*/  STL [R1+0xdc], R172 ;  /* 0x0000dcac01007387 */ /* 0x0003e80000100800 */
[----:B0-----:R-:W2:Y:S01]  /*13ff0*/  LDL.LU R171, [R1+0x98] ;  /* 0x0000980001ab7983 */ /* 0x001ea20000300800 */
[----:B------:R-:W-:-:S03]  /*14000*/  IADD3 R239, P1, R239, UR17, RZ ;  /* 0x00000011efef7c10 */ /* 0x000fc6000ff3e0ff */
[----:B-1----:R-:W2:Y:S04]  /*14010*/  LDL.LU R172, [R1+0x90] ;  /* 0x0000900001ac7983 */ /* 0x002ea80000300800 */
[----:B------:R0:W-:Y:S04]  /*14020*/  STL [R1+0xf8], R223 ;  /* 0x0000f8df01007387 */ /* 0x0001e80000100800 */
[----:B------:R1:W-:Y:S01]  /*14030*/  STL [R1+0xd4], R174 ;  /* 0x0000d4ae01007387 */ /* 0x0003e20000100800 */
[----:B------:R-:W-:-:S03]  /*14040*/  IADD3.X R91, R91, UR28, RZ, P4, !PT ;  /* 0x0000001c5b5b7c10 */ /* 0x000fc6000a7fe4ff */
[----:B0-----:R-:W2:Y:S04]  /*14050*/  LDL.LU R223, [R1+0x618] ;  /* 0x0006180001df7983 */ /* 0x001ea80000300800 */
[----:B-1----:R-:W2:Y:S01]  /*14060*/  LDL.LU R174, [R1+0x5c] ;  /* 0x00005c0001ae7983 */ /* 0x002ea20000300800 */
[----:B------:R-:W-:-:S03]  /*14070*/  IADD3 R0, P4, R0, UR17, RZ ;  /* 0x0000001100007c10 */ /* 0x000fc6000ff9e0ff */
[----:B------:R0:W-:Y:S04]  /*14080*/  STL [R1+0xf0], R240 ;  /* 0x0000f0f001007387 */ /* 0x0001e80000100800 */
[----:B------:R1:W-:Y:S01]  /*14090*/  STL [R1+0xcc], R177 ;  /* 0x0000ccb101007387 */ /* 0x0003e20000100800 */
[----:B------:R-:W-:-:S03]  /*140a0*/  IADD3.X R211, R211, UR28, RZ, P3, !PT ;  /* 0x0000001cd3d37c10 */ /* 0x000fc60009ffe4ff */
[----:B0-----:R-:W2:Y:S04]  /*140b0*/  LDL.LU R240, [R1+0x614] ;  /* 0x0006140001f07983 */ /* 0x001ea80000300800 */
[----:B-1----:R-:W2:Y:S01]  /*140c0*/  LDL.LU R177, [R1+0x54] ;  /* 0x0000540001b17983 */ /* 0x002ea20000300800 */
[----:B------:R-:W-:-:S03]  /*140d0*/  IADD3 R9, P3, R9, UR17, RZ ;  /* 0x0000001109097c10 */ /* 0x000fc6000ff7e0ff */
[----:B------:R0:W-:Y:S01]  /*140e0*/  STL [R1+0xc4], R239 ;  /* 0x0000c4ef01007387 */ /* 0x0001e20000100800 */
[----:B------:R-:W-:Y:S02]  /*140f0*/  IADD3.X R164, R164, UR28, RZ, P6, !PT ;  /* 0x0000001ca4a47c10 */ /* 0x000fe4000b7fe4ff */
[----:B------:R-:W-:Y:S01]  /*14100*/  IADD3 R11, P6, R11, UR17, RZ ;  /* 0x000000110b0b7c10 */ /* 0x000fe2000ffde0ff */
[----:B0-----:R-:W2:Y:S04]  /*14110*/  LDL.LU R239, [R1+0x610] ;  /* 0x0006100001ef7983 */ /* 0x001ea80000300800 */
[----:B------:R0:W-:Y:S04]  /*14120*/  STL [R1+0xe8], R91 ;  /* 0x0000e85b01007387 */ /* 0x0001e80000100800 */
        /* <DEDUP_REMOVED lines=8> */
[----:B0-----:R-:W2:Y:S01]  /*141b0*/  LDL.LU R11, [R1+0x5fc] ;  /* 0x0005fc00010b7983 */ /* 0x001ea20000300800 */
[----:B---3--:R-:W-:-:S02]  /*141c0*/  IADD3.X R120, R120, UR28, RZ, P5, !PT ;  /* 0x0000001c78787c10 */ /* 0x008fc4000affe4ff */
[----:B------:R-:W-:Y:S01]  /*141d0*/  IADD3 R225, P5, R225, UR17, RZ ;  /* 0x00000011e1e17c10 */ /* 0x000fe2000ffbe0ff */
[----:B------:R-:W-:Y:S04]  /*141e0*/  STL [R1+0xd8], R164 ;  /* 0x0000d8a401007387 */ /* 0x000fe80000100800 */
[----:B------:R0:W-:Y:S04]  /*141f0*/  STL [R1+0xd0], R120 ;  /* 0x0000d07801007387 */ /* 0x0001e80000100800 */
[----:B0-----:R-:W3:Y:S04]  /*14200*/  LDL.LU R120, [R1+0x58] ;  /* 0x0000580001787983 */ /* 0x001ee80000300800 */
[----:B------:R0:W-:Y:S04]  /*14210*/  STL [R1+0xa4], R225 ;  /* 0x0000a4e101007387 */ /* 0x0001e80000100800 */
[----:B0-----:R-:W3:Y:S01]  /*14220*/  LDL.LU R225, [R1+0x5f8] ;  /* 0x0005f80001e17983 */ /* 0x001ee20000300800 */
[----:B------:R-:W-:-:S02]  /*14230*/  IADD3.X R6, R6, UR28, RZ, P1, !PT ;  /* 0x0000001c06067c10 */ /* 0x000fc40008ffe4ff */
[----:B------:R-:W-:-:S03]  /*14240*/  IADD3.X R101, R101, UR28, RZ, P4, !PT ;  /* 0x0000001c65657c10 */ /* 0x000fc6000a7fe4ff */
[----:B------:R0:W-:Y:S01]  /*14250*/  STL [R1+0xc0], R6 ;  /* 0x0000c00601007387 */ /* 0x0001e20000100800 */
[----:B------:R-:W-:Y:S02]  /*14260*/  IADD3.X R109, R109, UR28, RZ, P3, !PT ;  /* 0x0000001c6d6d7c10 */ /* 0x000fe40009ffe4ff */
[----:B------:R-:W-:Y:S02]  /*14270*/  IADD3 R21, P3, R21, UR17, RZ ;  /* 0x0000001115157c10 */ /* 0x000fe4000ff7e0ff */
[----:B------:R-:W-:Y:S02]  /*14280*/  IADD3.X R194, R194, UR28, RZ, P6, !PT ;  /* 0x0000001cc2c27c10 */ /* 0x000fe4000b7fe4ff */
[----:B------:R-:W-:Y:S02]  /*14290*/  IADD3 R193, P6, R193, UR17, RZ ;  /* 0x00000011c1c17c10 */ /* 0x000fe4000ffde0ff */
[----:B------:R-:W-:Y:S02]  /*142a0*/  IADD3.X R7, R7, UR28, RZ, P5, !PT ;  /* 0x0000001c07077c10 */ /* 0x000fe4000affe4ff */
[----:B----4-:R-:W-:-:S02]  /*142b0*/  IADD3.X R167, R167, UR28, RZ, P2, !PT ;  /* 0x0000001ca7a77c10 */ /* 0x010fc400097fe4ff */
[----:B------:R-:W-:-:S03]  /*142c0*/  IADD3 R121, P2, R121, UR17, RZ ;  /* 0x0000001179797c10 */ /* 0x000fc6000ff5e0ff */
[----:B------:R-:W-:Y:S04]  /*142d0*/  STL [R1+0xc8], R167 ;  /* 0x0000c8a701007387 */ /* 0x000fe80000100800 */
[----:B0-----:R0:W5:Y:S04]  /*142e0*/  LDL.LU R6, [R1+0x5f4] ;  /* 0x0005f40001067983 */ /* 0x0011680000300800 */
[----:B------:R1:W-:Y:S04]  /*142f0*/  STL [R1+0x9c], R121 ;  /* 0x00009c7901007387 */ /* 0x0003e80000100800 */
[----:B-1----:R-:W4:Y:S04]  /*14300*/  LDL.LU R121, [R1+0x1c] ;  /* 0x00001c0001797983 */ /* 0x002f280000300800 */
[----:B------:R1:W-:Y:S01]  /*14310*/  STL [R1+0xb8], R101 ;  /* 0x0000b86501007387 */ /* 0x0003e20000100800 */
[----:B--2---:R-:W-:-:S03]  /*14320*/  IADD3 R168, P1, R168, UR17, RZ ;  /* 0x00000011a8a87c10 */ /* 0x004fc6000ff3e0ff */
[----:B-1----:R-:W2:Y:S04]  /*14330*/  LDL.LU R101, [R1+0x5f0] ;  /* 0x0005f00001657983 */ /* 0x002ea80000300800 */
[----:B------:R-:W-:Y:S01]  /*14340*/  STL [R1+0x94], R168 ;  /* 0x000094a801007387 */ /* 0x000fe20000100800 */
[----:B------:R-:W-:Y:S02]  /*14350*/  IADD3 R210, P5, R210, UR17, RZ ;  /* 0x00000011d2d27c10 */ /* 0x000fe4000ffbe0ff */
[----:B------:R-:W-:Y:S02]  /*14360*/  IADD3.X R242, R242, UR28, RZ, P3, !PT ;  /* 0x0000001cf2f27c10 */ /* 0x000fe40009ffe4ff */
[----:B------:R-:W-:Y:S02]  /*14370*/  IADD3.X R241, R241, UR28, RZ, P6, !PT ;  /* 0x0000001cf1f17c10 */ /* 0x000fe4000b7fe4ff */
[----:B------:R-:W-:-:S02]  /*14380*/  IADD3.X R18, R18, UR28, RZ, P5, !PT ;  /* 0x0000001c12127c10 */ /* 0x000fc4000affe4ff */
[----:B------:R-:W-:Y:S02]  /*14390*/  IADD3 R196, P5, R196, UR17, RZ ;  /* 0x00000011c4c47c10 */ /* 0x000fe4000ffbe0ff */
[----:B------:R-:W-:Y:S02]  /*143a0*/  IADD3.X R171, R171, UR28, RZ, P2, !PT ;  /* 0x0000001cabab7c10 */ /* 0x000fe400097fe4ff */
[----:B------:R-:W-:Y:S02]  /*143b0*/  IADD3 R209, P2, R209, UR17, RZ ;  /* 0x00000011d1d17c10 */ /* 0x000fe4000ff5e0ff */
[----:B------:R-:W-:Y:S02]  /*143c0*/  IADD3.X R172, R172, UR28, RZ, P1, !PT ;  /* 0x0000001cacac7c10 */ /* 0x000fe40008ffe4ff */
[----:B------:R-:W-:Y:S02]  /*143d0*/  IADD3 R226, P1, R226, UR17, RZ ;  /* 0x00000011e2e27c10 */ /* 0x000fe4000ff3e0ff */
[----:B------:R-:W-:-:S02]  /*143e0*/  IADD3 R177, P3, R177, UR17, RZ ;  /* 0x00000011b1b17c10 */ /* 0x000fc4000ff7e0ff */
[----:B------:R-:W-:Y:S02]  /*143f0*/  IADD3 R211, P6, R211, UR17, RZ ;  /* 0x00000011d3d37c10 */ /* 0x000fe4000ffde0ff */
[----:B------:R-:W-:-:S05]  /*14400*/  IADD3 R11, P4, R11, UR17, RZ ;  /* 0x000000110b0b7c10 */ /* 0x000fca000ff9e0ff */
[----:B------:R1:W-:Y:S04]  /*14410*/  STL [R1+0x8c], R11 ;  /* 0x00008c0b01007387 */ /* 0x0003e80000100800 */
[----:B-1----:R-:W2:Y:S04]  /*14420*/  LDL.LU R11, [R1+0x5ec] ;  /* 0x0005ec00010b7983 */ /* 0x002ea80000300800 */
[----:B------:R1:W-:Y:S04]  /*14430*/  STL [R1+0xb0], R109 ;  /* 0x0000b06d01007387 */ /* 0x0003e80000100800 */
[----:B-1----:R-:W2:Y:S04]  /*14440*/  LDL.LU R109, [R1+0x5e8] ;  /* 0x0005e800016d7983 */ /* 0x002ea80000300800 */
[----:B------:R1:W-:Y:S04]  /*14450*/  STL [R1+0x84], R21 ;  /* 0x0000841501007387 */ /* 0x0003e80000100800 */
[----:B-1----:R-:W2:Y:S04]  /*14460*/  LDL.LU R21, [R1+0x5e4] ;  /* 0x0005e40001157983 */ /* 0x002ea80000300800 */
[----:B------:R1:W-:Y:S01]  /*14470*/  STL [R1+0xa8], R194 ;  /* 0x0000a8c201007387 */ /* 0x0003e20000100800 */
[----:B---3--:R-:W-:-:S03]  /*14480*/  IADD3.X R225, R225, UR28, RZ, P4, !PT ;  /* 0x0000001ce1e17c10 */ /* 0x008fc6000a7fe4ff */
[----:B-1----:R-:W3:Y:S04]  /*14490*/  LDL.LU R194, [R1+0x5e0] ;  /* 0x0005e00001c27983 */ /* 0x002ee80000300800 */
[----:B------:R1:W-:Y:S04]  /*144a0*/  STL [R1+0x7c], R193 ;  /* 0x00007cc101007387 */ /* 0x0003e80000100800 */
[----:B-1----:R-:W2:Y:S04]  /*144b0*/  LDL.LU R193, [R1+0x5dc] ;  /* 0x0005dc0001c17983 */ /* 0x002ea80000300800 */
[----:B------:R1:W-:Y:S01]  /*144c0*/  STL [R1+0xa0], R7 ;  /* 0x0000a00701007387 */ /* 0x0003e20000100800 */
[----:B------:R-:W-:-:S03]  /*144d0*/  IADD3 R174, P4, R174, UR17, RZ ;  /* 0x00000011aeae7c10 */ /* 0x000fc6000ff9e0ff */
[----:B-1----:R0:W5:Y:S04]  /*144e0*/  LDL.LU R7, [R1+0x5d8] ;  /* 0x0005d80001077983 */ /* 0x0021680000300800 */
[----:B------:R1:W-:Y:S04]  /*144f0*/  STL [R1+0x74], R210 ;  /* 0x000074d201007387 */ /* 0x0003e80000100800 */
[----:B-1----:R-:W3:Y:S04]  /*14500*/  LDL.LU R210, [R1+0x5d4] ;  /* 0x0005d40001d27983 */ /* 0x002ee80000300800 */
[----:B------:R1:W-:Y:S04]  /*14510*/  STL [R1+0x6c], R209 ;  /* 0x00006cd101007387 */ /* 0x0003e80000100800 */
[----:B-1----:R-:W2:Y:S04]  /*14520*/  LDL.LU R209, [R1+0x5d0] ;  /* 0x0005d00001d17983 */ /* 0x002ea80000300800 */
[----:B------:R-:W-:Y:S04]  /*14530*/  STL [R1+0x98], R171 ;  /* 0x000098ab01007387 */ /* 0x000fe80000100800 */
[----:B------:R1:W-:Y:S04]  /*14540*/  STL [R1+0x64], R226 ;  /* 0x000064e201007387 */ /* 0x0003e80000100800 */
[----:B-1----:R-:W3:Y:S04]  /*14550*/  LDL.LU R226, [R1+0x5cc] ;  /* 0x0005cc0001e27983 */ /* 0x002ee80000300800 */
[----:B------:R-:W-:Y:S04]  /*14560*/  STL [R1+0x90], R172 ;  /* 0x000090ac01007387 */ /* 0x000fe80000100800 */
[----:B------:R1:W-:Y:S04]  /*14570*/  STL [R1+0x88], R225 ;  /* 0x000088e101007387 */ /* 0x0003e80000100800 */
[----:B-1----:R-:W2:Y:S04]  /*14580*/  LDL.LU R225, [R1+0x5c8] ;  /* 0x0005c80001e17983 */ /* 0x002ea80000300800 */
[----:B------:R1:W-:Y:S04]  /*14590*/  STL [R1+0x80], R242 ;  /* 0x000080f201007387 */ /* 0x0003e80000100800 */
[----:B-1----:R-:W3:Y:S04]  /*145a0*/  LDL.LU R242, [R1+0x5c4] ;  /* 0x0005c40001f27983 */ /* 0x002ee80000300800 */
[----:B------:R-:W-:Y:S04]  /*145b0*/  STL [R1+0x5c], R174 ;  /* 0x00005cae01007387 */ /* 0x000fe80000100800 */
[----:B------:R1:W-:Y:S04]  /*145c0*/  STL [R1+0x78], R241 ;  /* 0x000078f101007387 */ /* 0x0003e80000100800 */
[----:B-1----:R-:W2:Y:S04]  /*145d0*/  LDL.LU R241, [R1+0x5c0] ;  /* 0x0005c00001f17983 */ /* 0x002ea80000300800 */
[----:B------:R-:W-:Y:S04]  /*145e0*/  STL [R1+0x54], R177 ;  /* 0x000054b101007387 */ /* 0x000fe80000100800 */
[----:B------:R1:W-:Y:S04]  /*145f0*/  STL [R1+0x4c], R211 ;  /* 0x00004cd301007387 */ /* 0x0003e80000100800 */
[----:B-1----:R-:W3:Y:S04]  /*14600*/  LDL.LU R211, [R1+0x5bc] ;  /* 0x0005bc0001d37983 */ /* 0x002ee80000300800 */
[----:B------:R1:W-:Y:S04]  /*14610*/  STL [R1+0x70], R18 ;  /* 0x0000701201007387 */ /* 0x0003e80000100800 */
[----:B-1----:R-:W2:Y:S04]  /*14620*/  LDL.LU R18, [R1+0x5b8] ;  /* 0x0005b80001127983 */ /* 0x002ea80000300800 */
[----:B------:R1:W-:Y:S04]  /*14630*/  STL [R1+0x44], R196 ;  /* 0x000044c401007387 */ /* 0x0003e80000100800 */
[----:B-1----:R-:W2:Y:S01]  /*14640*/  LDL.LU R196, [R1+0x5b4] ;  /* 0x0005b40001c47983 */ /* 0x002ea20000300800 */
[----:B------:R-:W-:-:S02]  /*14650*/  IADD3.X R8, R8, UR28, RZ, P2, !PT ;  /* 0x0000001c08087c10 */ /* 0x000fc400097fe4ff */
[----:B------:R-:W-:Y:S02]  /*14660*/  IADD3 R102, P2, R102, UR17, RZ ;  /* 0x0000001166667c10 */ /* 0x000fe4000ff5e0ff */
[----:B------:R-:W-:Y:S01]  /*14670*/  IADD3.X R12, R12, UR28, RZ, P1, !PT ;  /* 0x0000001c0c0c7c10 */ /* 0x000fe20008ffe4ff */
[----:B------:R1:W-:Y:S01]  /*14680*/  STL [R1+0x68], R8 ;  /* 0x0000680801007387 */ /* 0x0003e20000100800 */
[----:B------:R-:W-:Y:S02]  /*14690*/  IADD3 R110, P1, R110, UR17, RZ ;  /* 0x000000116e6e7c10 */ /* 0x000fe4000ff3e0ff */
[----:B------:R-:W-:Y:S02]  /*146a0*/  IADD3.X R120, R120, UR28, RZ, P4, !PT ;  /* 0x0000001c78787c10 */ /* 0x000fe4000a7fe4ff */
[----:B------:R-:W-:Y:S01]  /*146b0*/  IADD3 R23, P4, R23, UR17, RZ ;  /* 0x0000001117177c10 */ /* 0x000fe2000ff9e0ff */
[----:B-1----:R0:W5:Y:S04]  /*146c0*/  LDL.LU R8, [R1+0x5b0] ;  /* 0x0005b00001087983 */ /* 0x0021680000300800 */
[----:B------:R1:W-:Y:S01]  /*146d0*/  STL [R1+0x3c], R102 ;  /* 0x00003c6601007387 */ /* 0x0003e20000100800 */
[----:B------:R-:W-:-:S03]  /*146e0*/  IADD3.X R9, R9, UR28, RZ, P6, !PT ;  /* 0x0000001c09097c10 */ /* 0x000fc6000b7fe4ff */
[----:B-1----:R-:W2:Y:S04]  /*146f0*/  LDL.LU R102, [R1+0x5ac] ;  /* 0x0005ac0001667983 */ /* 0x002ea80000300800 */
[----:B------:R1:W-:Y:S01]  /*14700*/  STL [R1+0x60], R12 ;  /* 0x0000600c01007387 */ /* 0x0003e20000100800 */
[----:B------:R-:W-:-:S03]  /*14710*/  IADD3.X R212, R212, UR28, RZ, P5, !PT ;  /* 0x0000001cd4d47c10 */ /* 0x000fc6000affe4ff */
[----:B-1----:R-:W2:Y:S04]  /*14720*/  LDL.LU R12, [R1+0x5a8] ;  /* 0x0005a800010c7983 */ /* 0x002ea80000300800 */
[----:B------:R1:W-:Y:S01]  /*14730*/  STL [R1+0x34], R110 ;  /* 0x0000346e01007387 */ /* 0x0003e20000100800 */
[----:B----4-:R-:W-:-:S03]  /*14740*/  IADD3 R121, P6, R121, UR17, RZ ;  /* 0x0000001179797c10 */ /* 0x010fc6000ffde0ff */
[----:B-1----:R-:W4:Y:S04]  /*14750*/  LDL.LU R110, [R1+0x5a4] ;  /* 0x0005a400016e7983 */ /* 0x002f280000300800 */
[----:B------:R1:W-:Y:S01]  /*14760*/  STL [R1+0x2c], R23 ;  /* 0x00002c1701007387 */ /* 0x0003e20000100800 */
[----:B------:R-:W-:-:S03]  /*14770*/  IADD3.X R228, R228, UR28, RZ, P2, !PT ;  /* 0x0000001ce4e47c10 */ /* 0x000fc600097fe4ff */
[----:B-1----:R-:W4:Y:S04]  /*14780*/  LDL.LU R23, [R1+0x5a0] ;  /* 0x0005a00001177983 */ /* 0x002f280000300800 */
[----:B------:R-:W-:Y:S01]  /*14790*/  STL [R1+0x58], R120 ;  /* 0x0000587801007387 */ /* 0x000fe20000100800 */
[----:B------:R-:W-:Y:S02]  /*147a0*/  IADD3 R91, P2, R91, UR17, RZ ;  /* 0x000000115b5b7c10 */ /* 0x000fe4000ff5e0ff */
[----:B---3--:R-:W-:Y:S02]  /*147b0*/  IADD3 R211, P5, R211, UR17, RZ ;  /* 0x00000011d3d37c10 */ /* 0x008fe4000ffbe0ff */
[----:B--2---:R-:W-:Y:S02]  /*147c0*/  IADD3.X R196, R196, UR28, RZ, P3, !PT ;  /* 0x0000001cc4c47c10 */ /* 0x004fe40009ffe4ff */
[----:B------:R-:W-:-:S03]  /*147d0*/  IADD3 R195, P3, R195, UR17, RZ ;  /* 0x00000011c3c37c10 */ /* 0x000fc6000ff7e0ff */
[----:B------:R1:W-:Y:S04]  /*147e0*/  STL [R1+0x50], R196 ;  /* 0x000050c401007387 */ /* 0x0003e80000100800 */
[----:B-1----:R-:W2:Y:S04]  /*147f0*/  LDL.LU R196, [R1+0x59c] ;  /* 0x00059c0001c47983 */ /* 0x002ea80000300800 */
[----:B------:R1:W-:Y:S04]  /*14800*/  STL [R1+0x24], R195 ;  /* 0x000024c301007387 */ /* 0x0003e80000100800 */
[----:B-1----:R-:W3:Y:S04]  /*14810*/  LDL.LU R195, [R1+0x598] ;  /* 0x0005980001c37983 */ /* 0x002ee80000300800 */
[----:B------:R1:W-:Y:S04]  /*14820*/  STL [R1+0x48], R9 ;  /* 0x0000480901007387 */ /* 0x0003e80000100800 */
[----:B-1----:R0:W5:Y:S04]  /*14830*/  LDL.LU R9, [R1+0x594] ;  /* 0x0005940001097983 */ /* 0x0021680000300800 */
[----:B------:R1:W-:Y:S04]  /*14840*/  STL [R1+0x40], R212 ;  /* 0x000040d401007387 */ /* 0x0003e80000100800 */
[----:B-1----:R-:W4:Y:S04]  /*14850*/  LDL.LU R212, [R1+0x590] ;  /* 0x0005900001d47983 */ /* 0x002f280000300800 */
[----:B------:R-:W-:Y:S04]  /*14860*/  STL [R1+0x1c], R121 ;  /* 0x00001c7901007387 */ /* 0x000fe80000100800 */
[----:B------:R1:W-:Y:S04]  /*14870*/  STL [R1+0x14], R211 ;  /* 0x000014d301007387 */ /* 0x0003e80000100800 */
[----:B-1----:R-:W4:Y:S04]  /*14880*/  LDL.LU R211, [R1+0x58c] ;  /* 0x00058c0001d37983 */ /* 0x002f280000300800 */
[----:B------:R1:W-:Y:S04]  /*14890*/  STL [R1+0x38], R228 ;  /* 0x000038e401007387 */ /* 0x0003e80000100800 */
[----:B-1----:R-:W4:Y:S04]  /*148a0*/  LDL.LU R228, [R1+0x588] ;  /* 0x0005880001e47983 */ /* 0x002f280000300800 */
[----:B------:R1:W-:Y:S04]  /*148b0*/  STL [R1+0xc], R91 ;  /* 0x00000c5b01007387 */ /* 0x0003e80000100800 */
[----:B-1----:R-:W2:Y:S01]  /*148c0*/  LDL.LU R91, [R1+0x584] ;  /* 0x00058400015b7983 */ /* 0x002ea20000300800 */
[----:B------:R-:W-:-:S02]  /*148d0*/  IADD3.X R227, R227, UR28, RZ, P1, !PT ;  /* 0x0000001ce3e37c10 */ /* 0x000fc40008ffe4ff */
[----:B------:R-:W-:Y:S02]  /*148e0*/  IADD3 R244, P1, R244, UR17, RZ ;  /* 0x00000011f4f47c10 */ /* 0x000fe4000ff3e0ff */
[----:B------:R-:W-:Y:S01]  /*148f0*/  IADD3.X R243, R243, UR28, RZ, P4, !PT ;  /* 0x0000001cf3f37c10 */ /* 0x000fe2000a7fe4ff */
[----:B------:R1:W-:Y:S04]  /*14900*/  STL [R1+0x30], R227 ;  /* 0x000030e301007387 */ /* 0x0003e80000100800 */
[----:B-1----:R-:W4:Y:S04]  /*14910*/  LDL.LU R227, [R1+0x580] ;  /* 0x0005800001e37983 */ /* 0x002f280000300800 */
[----:B------:R1:W-:Y:S04]  /*14920*/  STL [R1+0x4], R244 ;  /* 0x000004f401007387 */ /* 0x0003e80000100800 */
[----:B-1----:R-:W3:Y:S04]  /*14930*/  LDL.LU R244, [R1+0x57c] ;  /* 0x00057c0001f47983 */ /* 0x002ee80000300800 */
[----:B------:R1:W-:Y:S04]  /*14940*/  STL [R1+0x28], R243 ;  /* 0x000028f301007387 */ /* 0x0003e80000100800 */
[----:B-1----:R-:W4:Y:S01]  /*14950*/  LDL.LU R243, [R1+0x578] ;  /* 0x0005780001f37983 */ /* 0x002f220000300800 */
[----:B------:R-:W-:-:S02]  /*14960*/  IADD3.X R190, R190, UR28, RZ, P3, !PT ;  /* 0x0000001cbebe7c10 */ /* 0x000fc40009ffe4ff */
[----:B------:R-:W-:Y:S02]  /*14970*/  IADD3.X R18, R18, UR28, RZ, P5, !PT ;  /* 0x0000001c12127c10 */ /* 0x000fe4000affe4ff */
[----:B------:R-:W-:Y:S02]  /*14980*/  IADD3.X R0, R0, UR28, RZ, P2, !PT ;  /* 0x0000001c00007c10 */ /* 0x000fe400097fe4ff */
[----:B------:R-:W-:Y:S01]  /*14990*/  IADD3.X R192, R192, UR28, RZ, P1, !PT ;  /* 0x0000001cc0c07c10 */ /* 0x000fe20008ffe4ff */
[----:B------:R-:W-:Y:S01]  /*149a0*/  WARPGROUP.ARRIVE ;  /* 0x00000000000079c5 */ /* 0x000fe20000000000 */
[----:B------:R-:W-:Y:S01]  /*149b0*/  UMOV UR13, 0x40000040 ;  /* 0x40000040000d7882 */ /* 0x000fe20000000000 */
[----:B------:R-:W-:-:S04]  /*149c0*/  UMOV UR15, 0x40000040 ;  /* 0x40000040000f7882 */ /* 0x000fc80000000000 */
[----:B------:R-:W-:-:S12]  /*149d0*/  QGMMA.64x128x32.F32.E4M3.E4M3 R24, gdesc[UR12], R24 ;  /* 0x01e000000c1879f3 */ /* 0x000fd80008700818 */
[----:B------:R-:W-:-:S12]  /*149e0*/  QGMMA.64x128x32.F32.E4M3.E4M3 R24, gdesc[UR8], R24 ;  /* 0x01e00000081879f3 */ /* 0x000fd80008700818 */
[----:B------:R-:W-:Y:S01]  /*149f0*/  QGMMA.64x128x32.F32.E4M3.E4M3 R24, gdesc[UR20], R24 ;  /* 0x01e00000141879f3 */ /* 0x000fe20008700818 */
[----:B--2---:R-:W-:-:S05]  /*14a00*/  IADD3.X R91, R91, UR28, RZ, P6, !PT ;  /* 0x0000001c5b5b7c10 */ /* 0x004fca000b7fe4ff */
[----:B------:R1:W-:Y:S04]  /*14a10*/  STL [R1+0x18], R91 ;  /* 0x0000185b01007387 */ /* 0x0003e80000100800 */
[----:B------:R-:W-:Y:S04]  /*14a20*/  STL [R1+0x20], R190 ;  /* 0x000020be01007387 */ /* 0x000fe80000100800 */
[----:B-1----:R-:W2:Y:S04]  /*14a30*/  LDL.LU R91, [R1+0x574] ;  /* 0x00057400015b7983 */ /* 0x002ea80000300800 */
[----:B------:R1:W-:Y:S04]  /*14a40*/  STL [R1+0x10], R18 ;  /* 0x0000101201007387 */ /* 0x0003e80000100800 */
[----:B-1----:R-:W2:Y:S04]  /*14a50*/  LDL.LU R18, [R1+0x570] ;  /* 0x0005700001127983 */ /* 0x002ea80000300800 */
[----:B------:R1:W-:Y:S04]  /*14a60*/  STL [R1+0x8], R0 ;  /* 0x0000080001007387 */ /* 0x0003e80000100800 */
[----:B-1----:R-:W2:Y:S04]  /*14a70*/  LDL.LU R0, [R1+0x56c] ;  /* 0x00056c0001007983 */ /* 0x002ea80000300800 */
[----:B------:R1:W-:Y:S04]  /*14a80*/  STL [R1], R192 ;  /* 0x000000c001007387 */ /* 0x0003e80000100800 */
[----:B-1----:R-:W2:Y:S01]  /*14a90*/  LDL.LU R192, [R1+0x454] ;  /* 0x0004540001c07983 */ /* 0x002ea20000300800 */
[----:B---3--:R-:W-:-:S04]  /*14aa0*/  IADD3 R244, P2, R244, UR17, RZ ;  /* 0x00000011f4f47c10 */ /* 0x008fc8000ff5e0ff */
[----:B----4-:R-:W-:Y:S02]  /*14ab0*/  IADD3.X R243, R243, UR28, RZ, P2, !PT ;  /* 0x0000001cf3f37c10 */ /* 0x010fe400097fe4ff */
[----:B------:R-:W-:-:S04]  /*14ac0*/  IADD3 R232, P2, R232, UR17, RZ ;  /* 0x00000011e8e87c10 */ /* 0x000fc8000ff5e0ff */
[----:B------:R-:W-:Y:S02]  /*14ad0*/  IADD3.X R231, R231, UR28, RZ, P2, !PT ;  /* 0x0000001ce7e77c10 */ /* 0x000fe400097fe4ff */
[----:B------:R-:W-:-:S04]  /*14ae0*/  IADD3 R220, P2, R220, UR17, RZ ;  /* 0x00000011dcdc7c10 */ /* 0x000fc8000ff5e0ff */
[----:B------:R-:W-:Y:S02]  /*14af0*/  IADD3.X R219, R219, UR28, RZ, P2, !PT ;  /* 0x0000001cdbdb7c10 */ /* 0x000fe400097fe4ff */
[----:B------:R-:W-:-:S04]  /*14b00*/  IADD3 R208, P2, R208, UR17, RZ ;  /* 0x00000011d0d07c10 */ /* 0x000fc8000ff5e0ff */
[----:B------:R-:W-:Y:S02]  /*14b10*/  IADD3.X R207, R207, UR28, RZ, P2, !PT ;  /* 0x0000001ccfcf7c10 */ /* 0x000fe400097fe4ff */
[----:B------:R-:W-:Y:S01]  /*14b20*/  IADD3 R196, P2, R196, UR17, RZ ;  /* 0x00000011c4c47c10 */ /* 0x000fe2000ff5e0ff */
[----:B------:R-:W-:Y:S03]  /*14b30*/  QGMMA.64x128x32.F32.E4M3.E4M3 R24, gdesc[UR24], R24, gsb0 ;  /* 0x01e00000181879f3 */ /* 0x000fe60008000818 */
[----:B------:R-:W-:Y:S02]  /*14b40*/  IADD3.X R195, R195, UR28, RZ, P2, !PT ;  /* 0x0000001cc3c37c10 */ /* 0x000fe400097fe4ff */
[----:B------:R-:W-:-:S04]  /*14b50*/  IADD3 R112, P2, R112, UR17, RZ ;  /* 0x0000001170707c10 */ /* 0x000fc8000ff5e0ff */
[----:B------:R-:W-:Y:S02]  /*14b60*/  IADD3.X R90, R90, UR28, RZ, P2, !PT ;  /* 0x0000001c5a5a7c10 */ /* 0x000fe400097fe4ff */
[----:B------:R-:W-:-:S04]  /*14b70*/  IADD3 R106, P2, R106, UR17, RZ ;  /* 0x000000116a6a7c10 */ /* 0x000fc8000ff5e0ff */
[----:B------:R-:W-:Y:S02]  /*14b80*/  IADD3.X R16, R16, UR28, RZ, P2, !PT ;  /* 0x0000001c10107c10 */ /* 0x000fe400097fe4ff */
[----:B------:R-:W-:-:S04]  /*14b90*/  IADD3 R100, P2, R100, UR17, RZ ;  /* 0x0000001164647c10 */ /* 0x000fc8000ff5e0ff */
[----:B------:R-:W-:Y:S02]  /*14ba0*/  IADD3.X R10, R10, UR28, RZ, P2, !PT ;  /* 0x0000001c0a0a7c10 */ /* 0x000fe400097fe4ff */
[----:B--2---:R-:W-:-:S04]  /*14bb0*/  IADD3 R192, P2, R192, UR16, RZ ;  /* 0x00000010c0c07c10 */ /* 0x004fc8000ff5e0ff */
[----:B------:R-:W-:Y:S01]  /*14bc0*/  IADD3.X R0, R0, UR6, RZ, P2, !PT ;  /* 0x0000000600007c10 */ /* 0x000fe200097fe4ff */
[----:B------:R-:W-:Y:S04]  /*14bd0*/  STL [R1+0x454], R192 ;  /* 0x000454c001007387 */ /* 0x000fe80000100800 */
[----:B------:R1:W-:Y:S04]  /*14be0*/  STL [R1+0x438], R0 ;  /* 0x0004380001007387 */ /* 0x0003e80000100800 */
[----:B-1----:R0:W5:Y:S01]  /*14bf0*/  LDL.LU R0, [R1+0x568] ;  /* 0x0005680001007983 */ /* 0x0021620000300800 */
[----:B------:R-:W-:-:S02]  /*14c00*/  IADD3 R252, P4, R252, UR17, RZ ;  /* 0x00000011fcfc7c10 */ /* 0x000fc4000ff9e0ff */
[----:B------:R-:W-:Y:S02]  /*14c10*/  IADD3 R250, P3, R250, UR17, RZ ;  /* 0x00000011fafa7c10 */ /* 0x000fe4000ff7e0ff */
[----:B------:R-:W-:Y:S02]  /*14c20*/  IADD3 R248, P6, R248, UR17, RZ ;  /* 0x00000011f8f87c10 */ /* 0x000fe4000ffde0ff */
[----:B------:R-:W-:Y:S02]  /*14c30*/  IADD3 R246, P5, R246, UR17, RZ ;  /* 0x00000011f6f67c10 */ /* 0x000fe4000ffbe0ff */
[----:B------:R-:W-:Y:S02]  /*14c40*/  IADD3.X R251, R251, UR28, RZ, P4, !PT ;  /* 0x0000001cfbfb7c10 */ /* 0x000fe4000a7fe4ff */
[----:B------:R-:W-:Y:S02]  /*14c50*/  IADD3.X R249, R249, UR28, RZ, P3, !PT ;  /* 0x0000001cf9f97c10 */ /* 0x000fe40009ffe4ff */
[----:B------:R-:W-:-:S02]  /*14c60*/  IADD3.X R247, R247, UR28, RZ, P6, !PT ;  /* 0x0000001cf7f77c10 */ /* 0x000fc4000b7fe4ff */
[----:B------:R-:W-:Y:S02]  /*14c70*/  IADD3.X R245, R245, UR28, RZ, P5, !PT ;  /* 0x0000001cf5f57c10 */ /* 0x000fe4000affe4ff */
[----:B------:R-:W-:Y:S02]  /*14c80*/  IADD3 R242, P1, R242, UR17, RZ ;  /* 0x00000011f2f27c10 */ /* 0x000fe4000ff3e0ff */
[----:B------:R-:W-:Y:S02]  /*14c90*/  IADD3 R240, P4, R240, UR17, RZ ;  /* 0x00000011f0f07c10 */ /* 0x000fe4000ff9e0ff */
[----:B------:R-:W-:Y:S02]  /*14ca0*/  IADD3 R238, P3, R238, UR17, RZ ;  /* 0x00000011eeee7c10 */ /* 0x000fe4000ff7e0ff */
[----:B------:R-:W-:Y:S02]  /*14cb0*/  IADD3 R236, P6, R236, UR17, RZ ;  /* 0x00000011ecec7c10 */ /* 0x000fe4000ffde0ff */
[----:B------:R-:W-:-:S02]  /*14cc0*/  IADD3 R234, P5, R234, UR17, RZ ;  /* 0x00000011eaea7c10 */ /* 0x000fc4000ffbe0ff */
[----:B------:R-:W-:Y:S02]  /*14cd0*/  IADD3.X R241, R241, UR28, RZ, P1, !PT ;  /* 0x0000001cf1f17c10 */ /* 0x000fe40008ffe4ff */
[----:B------:R-:W-:Y:S02]  /*14ce0*/  IADD3.X R239, R239, UR28, RZ, P4, !PT ;  /* 0x0000001cefef7c10 */ /* 0x000fe4000a7fe4ff */
[----:B------:R-:W-:Y:S02]  /*14cf0*/  IADD3.X R237, R237, UR28, RZ, P3, !PT ;  /* 0x0000001ceded7c10 */ /* 0x000fe40009ffe4ff */
[----:B------:R-:W-:Y:S02]  /*14d00*/  IADD3.X R235, R235, UR28, RZ, P6, !PT ;  /* 0x0000001cebeb7c10 */ /* 0x000fe4000b7fe4ff */
[----:B------:R-:W-:Y:S02]  /*14d10*/  IADD3.X R233, R233, UR28, RZ, P5, !PT ;  /* 0x0000001ce9e97c10 */ /* 0x000fe4000affe4ff */
[----:B------:R-:W-:-:S02]  /*14d20*/  IADD3 R230, P1, R230, UR17, RZ ;  /* 0x00000011e6e67c10 */ /* 0x000fc4000ff3e0ff */
[----:B------:R-:W-:Y:S02]  /*14d30*/  IADD3 R228, P4, R228, UR17, RZ ;  /* 0x00000011e4e47c10 */ /* 0x000fe4000ff9e0ff */
[----:B------:R-:W-:Y:S02]  /*14d40*/  IADD3 R226, P3, R226, UR17, RZ ;  /* 0x00000011e2e27c10 */ /* 0x000fe4000ff7e0ff */
[----:B------:R-:W-:Y:S02]  /*14d50*/  IADD3 R224, P6, R224, UR17, RZ ;  /* 0x00000011e0e07c10 */ /* 0x000fe4000ffde0ff */
[----:B------:R-:W-:Y:S02]  /*14d60*/  IADD3 R222, P5, R222, UR17, RZ ;  /* 0x00000011dede7c10 */ /* 0x000fe4000ffbe0ff */
[----:B------:R-:W-:Y:S02]  /*14d70*/  IADD3.X R229, R229, UR28, RZ, P1, !PT ;  /* 0x0000001ce5e57c10 */ /* 0x000fe40008ffe4ff */
[----:B------:R-:W-:-:S02]  /*14d80*/  IADD3.X R227, R227, UR28, RZ, P4, !PT ;  /* 0x0000001ce3e37c10 */ /* 0x000fc4000a7fe4ff */
[----:B------:R-:W-:Y:S02]  /*14d90*/  IADD3.X R225, R225, UR28, RZ, P3, !PT ;  /* 0x0000001ce1e17c10 */ /* 0x000fe40009ffe4ff */
[----:B------:R-:W-:Y:S02]  /*14da0*/  IADD3.X R223, R223, UR28, RZ, P6, !PT ;  /* 0x0000001cdfdf7c10 */ /* 0x000fe4000b7fe4ff */
[----:B------:R-:W-:Y:S02]  /*14db0*/  IADD3.X R221, R221, UR28, RZ, P5, !PT ;  /* 0x0000001cdddd7c10 */ /* 0x000fe4000affe4ff */
[----:B------:R-:W-:Y:S02]  /*14dc0*/  IADD3 R218, P1, R218, UR17, RZ ;  /* 0x00000011dada7c10 */ /* 0x000fe4000ff3e0ff */
[----:B------:R-:W-:Y:S02]  /*14dd0*/  IADD3 R216, P4, R216, UR17, RZ ;  /* 0x00000011d8d87c10 */ /* 0x000fe4000ff9e0ff */
[----:B------:R-:W-:-:S02]  /*14de0*/  IADD3 R214, P3, R214, UR17, RZ ;  /* 0x00000011d6d67c10 */ /* 0x000fc4000ff7e0ff */
[----:B------:R-:W-:Y:S02]  /*14df0*/  IADD3 R212, P6, R212, UR17, RZ ;  /* 0x00000011d4d47c10 */ /* 0x000fe4000ffde0ff */
[----:B------:R-:W-:Y:S02]  /*14e00*/  IADD3 R210, P5, R210, UR17, RZ ;  /* 0x00000011d2d27c10 */ /* 0x000fe4000ffbe0ff */
[----:B------:R-:W-:Y:S02]  /*14e10*/  IADD3.X R217, R217, UR28, RZ, P1, !PT ;  /* 0x0000001cd9d97c10 */ /* 0x000fe40008ffe4ff */
        /* <DEDUP_REMOVED lines=13> */
[----:B------:R-:W-:Y:S01]  /*14ef0*/  IADD3.X R197, R197, UR28, RZ, P5, !PT ;  /* 0x0000001cc5c57c10 */ /* 0x000fe2000affe4ff */
[----:B------:R-:W-:Y:S01]  /*14f00*/  UIADD3 UR4, UR4, 0x1, URZ ;  /* 0x0000000104047890 */ /* 0x000fe2000fffe03f */
        /* <DEDUP_REMOVED lines=15> */
[----:B------:R-:W-:Y:S02]  /*15000*/  ISETP.NE.U32.AND P0, PT, R119, UR4, PT ;  /* 0x0000000477007c0c */ /* 0x000fe4000bf05070 */
[----:B------:R-:W-:Y:S02]  /*15010*/  IADD3.X R89, R89, UR28, RZ, P1, !PT ;  /* 0x0000001c59597c10 */ /* 0x000fe40008ffe4ff */
[----:B------:R-:W-:Y:S02]  /*15020*/  IADD3.X R23, R23, UR28, RZ, P4, !PT ;  /* 0x0000001c17177c10 */ /* 0x000fe4000a7fe4ff */
[----:B------:R-:W-:-:S02]  /*15030*/  IADD3.X R21, R21, UR28, RZ, P3, !PT ;  /* 0x0000001c15157c10 */ /* 0x000fc40009ffe4ff */
[----:B------:R-:W-:Y:S02]  /*15040*/  IADD3.X R19, R19, UR28, RZ, P6, !PT ;  /* 0x0000001c13137c10 */ /* 0x000fe4000b7fe4ff */
[----:B------:R-:W-:Y:S02]  /*15050*/  IADD3.X R17, R17, UR28, RZ, P5, !PT ;  /* 0x0000001c11117c10 */ /* 0x000fe4000affe4ff */
[----:B------:R-:W-:Y:S02]  /*15060*/  IADD3 R105, P1, R105, UR17, RZ ;  /* 0x0000001169697c10 */ /* 0x000fe4000ff3e0ff */
[----:B------:R-:W-:Y:S02]  /*15070*/  IADD3 R104, P4, R104, UR17, RZ ;  /* 0x0000001168687c10 */ /* 0x000fe4000ff9e0ff */
[----:B------:R-:W-:Y:S02]  /*15080*/  IADD3 R103, P3, R103, UR17, RZ ;  /* 0x0000001167677c10 */ /* 0x000fe4000ff7e0ff */
[----:B------:R-:W-:-:S02]  /*15090*/  IADD3 R102, P6, R102, UR17, RZ ;  /* 0x0000001166667c10 */ /* 0x000fc4000ffde0ff */
[----:B------:R-:W-:Y:S02]  /*150a0*/  IADD3 R101, P5, R101, UR17, RZ ;  /* 0x0000001165657c10 */ /* 0x000fe4000ffbe0ff */
[----:B------:R-:W-:Y:S02]  /*150b0*/  IADD3.X R15, R15, UR28, RZ, P1, !PT ;  /* 0x0000001c0f0f7c10 */ /* 0x000fe40008ffe4ff */
[----:B------:R-:W-:Y:S02]  /*150c0*/  IADD3.X R14, R14, UR28, RZ, P4, !PT ;  /* 0x0000001c0e0e7c10 */ /* 0x000fe4000a7fe4ff */
[----:B------:R-:W-:Y:S02]  /*150d0*/  IADD3.X R13, R13, UR28, RZ, P3, !PT ;  /* 0x0000001c0d0d7c10 */ /* 0x000fe40009ffe4ff */
[----:B------:R-:W-:Y:S02]  /*150e0*/  IADD3.X R12, R12, UR28, RZ, P6, !PT ;  /* 0x0000001c0c0c7c10 */ /* 0x000fe4000b7fe4ff */
[----:B------:R-:W-:-:S02]  /*150f0*/  IADD3.X R11, R11, UR28, RZ, P5, !PT ;  /* 0x0000001c0b0b7c10 */ /* 0x000fc4000affe4ff */
[----:B------:R-:W-:Y:S02]  /*15100*/  IADD3 R99, P1, R99, UR17, RZ ;  /* 0x0000001163637c10 */ /* 0x000fe4000ff3e0ff */
[----:B------:R-:W-:Y:S02]  /*15110*/  IADD3 R97, P4, R97, UR17, RZ ;  /* 0x0000001161617c10 */ /* 0x000fe4000ff9e0ff */
[----:B------:R-:W-:Y:S02]  /*15120*/  IADD3 R95, P3, R95, UR17, RZ ;  /* 0x000000115f5f7c10 */ /* 0x000fe4000ff7e0ff */
[----:B------:R-:W-:Y:S02]  /*15130*/  IADD3 R93, P6, R93, UR17, RZ ;  /* 0x000000115d5d7c10 */ /* 0x000fe4000ffde0ff */
[----:B------:R-:W-:Y:S01]  /*15140*/  IADD3 R91, P5, R91, UR17, RZ ;  /* 0x000000115b5b7c10 */ /* 0x000fe2000ffbe0ff */
[----:B------:R-:W-:Y:S02]  /*15150*/  WARPGROUP.DEPBAR.LE gsb0, 0x0 ;  /* 0x00008000000079c5 */ /* 0x000fe40000010000 */
[----:B------:R-:W-:-:S02]  /*15160*/  IADD3.X R117, R117, UR28, RZ, P1, !PT ;  /* 0x0000001c75757c10 */ /* 0x000fc40008ffe4ff */
[----:B------:R-:W-:Y:S02]  /*15170*/  IADD3.X R88, R88, UR28, RZ, P4, !PT ;  /* 0x0000001c58587c10 */ /* 0x000fe4000a7fe4ff */
[----:B------:R-:W-:Y:S02]  /*15180*/  IADD3.X R22, R22, UR28, RZ, P3, !PT ;  /* 0x0000001c16167c10 */ /* 0x000fe40009ffe4ff */
[----:B------:R-:W-:Y:S02]  /*15190*/  IADD3.X R20, R20, UR28, RZ, P6, !PT ;  /* 0x0000001c14147c10 */ /* 0x000fe4000b7fe4ff */
[----:B------:R-:W-:Y:S01]  /*151a0*/  IADD3.X R18, R18, UR28, RZ, P5, !PT ;  /* 0x0000001c12127c10 */ /* 0x000fe2000affe4ff */
[----:B0-----:R-:W-:Y:S06]  /*151b0*/  @P0 BRA `(.L_x_2) ;  /* 0xffffff5400a00947 */ /* 0x001fec000383ffff */
.L_x_1:
[----:B------:R-:W2:Y:S01]  /*151c0*/  LDL.LU R118, [R1+0x564] ;  /* 0x0005640001767983 */ /* 0x000ea20000300800 */
[----:B------:R-:W-:Y:S01]  /*151d0*/  F2FP.SATFINITE.E4M3.F32.PACK_AB_MERGE_C R24, R25, R24, RZ ;  /* 0x000000181918723e */ /* 0x000fe200048070ff */
[----:B------:R-:W-:Y:S01]  /*151e0*/  ULDC UR4, c[0x0][0x244] ;  /* 0x0000910000047ab9 */ /* 0x000fe20000000800 */
[----:B------:R-:W-:Y:S01]  /*151f0*/  F2FP.SATFINITE.E4M3.F32.PACK_AB_MERGE_C R28, R29, R28, RZ ;  /* 0x0000001c1d1c723e */ /* 0x000fe200048070ff */
[----:B------:R-:W0:Y:S01]  /*15200*/  S2R R116, SR_TID.X ;  /* 0x0000000000747919 */ /* 0x000e220000002100 */
[----:B------:R-:W-:Y:S01]  /*15210*/  F2FP.SATFINITE.E4M3.F32.PACK_AB_MERGE_C R32, R33, R32, RZ ;  /* 0x000000202120723e */ /* 0x000fe200048070ff */
[----:B------:R-:W-:Y:S01]  /*15220*/  ULDC UR8, c[0x0][0x22c] ;  /* 0x00008b0000087ab9 */ /* 0x000fe20000000800 */
[----:B------:R-:W-:Y:S01]  /*15230*/  F2FP.SATFINITE.E4M3.F32.PACK_AB_MERGE_C R42, R43, R42, RZ ;  /* 0x0000002a2b2a723e */ /* 0x000fe200048070ff */
[----:B------:R-:W1:Y:S01]  /*15240*/  S2R R119, SR_TID.X ;  /* 0x0000000000777919 */ /* 0x000e620000002100 */
[----:B------:R-:W-:Y:S01]  /*15250*/  LOP3.LUT R24, R24, 0xffff, RZ, 0xc0, !PT ;  /* 0x0000ffff18187812 */ /* 0x000fe200078ec0ff */
[----:B------:R-:W-:Y:S01]  /*15260*/  ULDC UR10, c[0x0][0x22c] ;  /* 0x00008b00000a7ab9 */ /* 0x000fe20000000800 */
[----:B------:R-:W-:Y:S01]  /*15270*/  LOP3.LUT R43, R32, 0xffff, RZ, 0xc0, !PT ;  /* 0x0000ffff202b7812 */ /* 0x000fe200078ec0ff */
[----:B------:R-:W3:Y:S01]  /*15280*/  S2R R120, SR_TID.X ;  /* 0x0000000000787919 */ /* 0x000ee20000002100 */
[----:B------:R-:W-:Y:S01]  /*15290*/  LOP3.LUT R23, R28, 0xffff, RZ, 0xc0, !PT ;  /* 0x0000ffff1c177812 */ /* 0x000fe200078ec0ff */
[----:B------:R-:W-:Y:S01]  /*152a0*/  ULDC UR9, c[0x0][0x22c] ;  /* 0x00008b0000097ab9 */ /* 0x000fe20000000800 */
[----:B------:R-:W-:Y:S01]  /*152b0*/  F2FP.SATFINITE.E4M3.F32.PACK_AB_MERGE_C R26, R27, R26, RZ ;  /* 0x0000001a1b1a723e */ /* 0x000fe200048070ff */
[----:B------:R-:W4:Y:S01]  /*152c0*/  S2R R121, SR_TID.X ;  /* 0x0000000000797919 */ /* 0x000f220000002100 */
[----:B------:R-:W-:-:S02]  /*152d0*/  F2FP.SATFINITE.E4M3.F32.PACK_AB_MERGE_C R30, R31, R30, RZ ;  /* 0x0000001e1f1e723e */ /* 0x000fc400048070ff */
[----:B------:R-:W-:Y:S02]  /*152e0*/  F2FP.SATFINITE.E4M3.F32.PACK_AB_MERGE_C R34, R35, R34, RZ ;  /* 0x000000222322723e */ /* 0x000fe400048070ff */
[----:B------:R-:W-:Y:S02]  /*152f0*/  F2FP.SATFINITE.E4M3.F32.PACK_AB_MERGE_C R13, R55, R54, RZ ;  /* 0x00000036370d723e */ /* 0x000fe400048070ff */
[----:B-----5:R-:W-:Y:S02]  /*15300*/  PRMT R3, R43, 0x3340, R0 ;  /* 0x000033402b037816 */ /* 0x020fe40000000000 */
[----:B------:R-:W-:Y:S02]  /*15310*/  PRMT R2, R24, 0x3340, R23 ;  /* 0x0000334018027816 */ /* 0x000fe40000000017 */
[----:B------:R-:W-:Y:S02]  /*15320*/  LOP3.LUT R19, R26, 0xffff, RZ, 0xc0, !PT ;  /* 0x0000ffff1a137812 */ /* 0x000fe400078ec0ff */
[----:B------:R-:W-:-:S02]  /*15330*/  LOP3.LUT R96, R30, 0xffff, RZ, 0xc0, !PT ;  /* 0x0000ffff1e607812 */ /* 0x000fc400078ec0ff */
[----:B------:R-:W-:Y:S02]  /*15340*/  LOP3.LUT R55, R34, 0xffff, RZ, 0xc0, !PT ;  /* 0x0000ffff22377812 */ /* 0x000fe400078ec0ff */
[----:B------:R-:W-:Y:S02]  /*15350*/  PRMT R18, R2, 0x5410, R3 ;  /* 0x0000541002127816 */ /* 0x000fe40000000003 */
[----:B------:R-:W-:Y:S02]  /*15360*/  PRMT R3, R55, 0x3340, R0 ;  /* 0x0000334037037816 */ /* 0x000fe40000000000 */
[----:B------:R-:W-:Y:S02]  /*15370*/  PRMT R2, R19, 0x3340, R96 ;  /* 0x0000334013027816 */ /* 0x000fe40000000060 */
[----:B------:R-:W-:Y:S02]  /*15380*/  F2FP.SATFINITE.E4M3.F32.PACK_AB_MERGE_C R40, R41, R40, RZ ;  /* 0x000000282928723e */ /* 0x000fe400048070ff */
[----:B------:R-:W-:Y:S01]  /*15390*/  PRMT R15, R2, 0x5410, R3 ;  /* 0x00005410020f7816 */ /* 0x000fe20000000003 */
[----:B0-----:R-:W-:Y:S01]  /*153a0*/  IMAD.SHL.U32 R2, R116, 0x80, RZ ;  /* 0x0000008074027824 */ /* 0x001fe200078e00ff */
[----:B------:R-:W-:-:S02]  /*153b0*/  F2FP.SATFINITE.E4M3.F32.PACK_AB_MERGE_C R16, R69, R68, RZ ;  /* 0x000000444510723e */ /* 0x000fc400048070ff */
[----:B------:R-:W-:Y:S02]  /*153c0*/  F2FP.SATFINITE.E4M3.F32.PACK_AB_MERGE_C R80, R81, R80, RZ ;  /* 0x000000505150723e */ /* 0x000fe400048070ff */
[----:B------:R-:W-:Y:S02]  /*153d0*/  LOP3.LUT R2, R2, 0x400, RZ, 0xc0, !PT ;  /* 0x0000040002027812 */ /* 0x000fe400078ec0ff */
[----:B------:R-:W-:Y:S02]  /*153e0*/  LOP3.LUT R115, R80, 0xffff, RZ, 0xc0, !PT ;  /* 0x0000ffff50737812 */ /* 0x000fe400078ec0ff */
[----:B---3--:R-:W-:Y:S02]  /*153f0*/  LEA.HI R120, R120, 0x6e, RZ, 0x1a ;  /* 0x0000006e78787811 */ /* 0x008fe400078fd0ff */
[----:B-1----:R-:W-:Y:S02]  /*15400*/  LEA.HI R119, R119, 0x5e, RZ, 0x1a ;  /* 0x0000005e77777811 */ /* 0x002fe400078fd0ff */
[----:B------:R-:W-:-:S02]  /*15410*/  F2FP.SATFINITE.E4M3.F32.PACK_AB_MERGE_C R46, R47, R46, RZ ;  /* 0x0000002e2f2e723e */ /* 0x000fc400048070ff */
[----:B------:R-:W-:Y:S02]  /*15420*/  F2FP.SATFINITE.E4M3.F32.PACK_AB_MERGE_C R50, R51, R50, RZ ;  /* 0x000000323332723e */ /* 0x000fe400048070ff */
[----:B------:R-:W-:Y:S02]  /*15430*/  F2FP.SATFINITE.E4M3.F32.PACK_AB_MERGE_C R56, R57, R56, RZ ;  /* 0x000000383938723e */ /* 0x000fe400048070ff */
[----:B------:R-:W-:Y:S02]  /*15440*/  F2FP.SATFINITE.E4M3.F32.PACK_AB_MERGE_C R60, R61, R60, RZ ;  /* 0x0000003c3d3c723e */ /* 0x000fe400048070ff */
[----:B------:R-:W-:Y:S02]  /*15450*/  F2FP.SATFINITE.E4M3.F32.PACK_AB_MERGE_C R64, R65, R64, RZ ;  /* 0x000000404140723e */ /* 0x000fe400048070ff */
[C---:B------:R-:W-:Y:S02]  /*15460*/  LOP3.LUT R26, R0.reuse, R120, RZ, 0xfc, !PT ;  /* 0x00000078001a7212 */ /* 0x040fe400078efcff */
[----:B------:R-:W-:Y:S01]  /*15470*/  LOP3.LUT R33, R0, R119, RZ, 0xfc, !PT ;  /* 0x0000007700217212 */ /* 0x000fe200078efcff */
[----:B------:R-:W0:Y:S01]  /*15480*/  S2R R120, SR_TID.X ;  /* 0x0000000000787919 */ /* 0x000e220000002100 */
[----:B------:R-:W-:-:S02]  /*15490*/  F2FP.SATFINITE.E4M3.F32.PACK_AB_MERGE_C R44, R45, R44, RZ ;  /* 0x0000002c2d2c723e */ /* 0x000fc400048070ff */
[----:B------:R-:W-:Y:S01]  /*154a0*/  F2FP.SATFINITE.E4M3.F32.PACK_AB_MERGE_C R48, R49, R48, RZ ;  /* 0x000000303130723e */ /* 0x000fe200048070ff */
[----:B------:R-:W1:Y:S01]  /*154b0*/  S2R R119, SR_TID.X ;  /* 0x0000000000777919 */ /* 0x000e620000002100 */
[----:B------:R-:W-:Y:S02]  /*154c0*/  LOP3.LUT R93, R42, 0xffff, RZ, 0xc0, !PT ;  /* 0x0000ffff2a5d7812 */ /* 0x000fe400078ec0ff */
[----:B------:R-:W-:Y:S02]  /*154d0*/  LOP3.LUT R106, R46, 0xffff, RZ, 0xc0, !PT ;  /* 0x0000ffff2e6a7812 */ /* 0x000fe400078ec0ff */
[----:B------:R-:W-:Y:S02]  /*154e0*/  LOP3.LUT R99, R50, 0xffff, RZ, 0xc0, !PT ;  /* 0x0000ffff32637812 */ /* 0x000fe400078ec0ff */
[----:B------:R-:W-:Y:S02]  /*154f0*/  LOP3.LUT R103, R56, 0xffff, RZ, 0xc0, !PT ;  /* 0x0000ffff38677812 */ /* 0x000fe400078ec0ff */
[----:B------:R-:W-:-:S02]  /*15500*/  LOP3.LUT R108, R60, 0xffff, RZ, 0xc0, !PT ;  /* 0x0000ffff3c6c7812 */ /* 0x000fc400078ec0ff */
[----:B------:R-:W-:Y:S02]  /*15510*/  LOP3.LUT R107, R64, 0xffff, RZ, 0xc0, !PT ;  /* 0x0000ffff406b7812 */ /* 0x000fe400078ec0ff */
[----:B------:R-:W-:Y:S02]  /*15520*/  F2FP.SATFINITE.E4M3.F32.PACK_AB_MERGE_C R74, R75, R74, RZ ;  /* 0x0000004a4b4a723e */ /* 0x000fe400048070ff */
[----:B------:R-:W-:Y:S02]  /*15530*/  F2FP.SATFINITE.E4M3.F32.PACK_AB_MERGE_C R78, R79, R78, RZ ;  /* 0x0000004e4f4e723e */ /* 0x000fe400048070ff */
[----:B------:R-:W-:Y:S02]  /*15540*/  F2FP.SATFINITE.E4M3.F32.PACK_AB_MERGE_C R82, R83, R82, RZ ;  /* 0x000000525352723e */ /* 0x000fe400048070ff */
[----:B------:R-:W-:Y:S02]  /*15550*/  LOP3.LUT R91, R40, 0xffff, RZ, 0xc0, !PT ;  /* 0x0000ffff285b7812 */ /* 0x000fe400078ec0ff */
[----:B------:R-:W-:-:S02]  /*15560*/  LOP3.LUT R102, R44, 0xffff, RZ, 0xc0, !PT ;  /* 0x0000ffff2c667812 */ /* 0x000fc400078ec0ff */
[----:B------:R-:W-:Y:S02]  /*15570*/  LOP3.LUT R95, R48, 0xffff, RZ, 0xc0, !PT ;  /* 0x0000ffff305f7812 */ /* 0x000fe400078ec0ff */
[----:B------:R-:W-:Y:S02]  /*15580*/  F2FP.SATFINITE.E4M3.F32.PACK_AB_MERGE_C R58, R59, R58, RZ ;  /* 0x0000003a3b3a723e */ /* 0x000fe400048070ff */
[----:B------:R-:W-:Y:S02]  /*15590*/  F2FP.SATFINITE.E4M3.F32.PACK_AB_MERGE_C R62, R63, R62, RZ ;  /* 0x0000003e3f3e723e */ /* 0x000fe400048070ff */
[----:B------:R-:W-:Y:S02]  /*155a0*/  F2FP.SATFINITE.E4M3.F32.PACK_AB_MERGE_C R66, R67, R66, RZ ;  /* 0x000000424342723e */ /* 0x000fe400048070ff */
[--C-:B------:R-:W-:Y:S02]  /*155b0*/  PRMT R9, R99, 0x3340, R0.reuse ;  /* 0x0000334063097816 */ /* 0x100fe40000000000 */
[----:B------:R-:W-:-:S02]  /*155c0*/  PRMT R11, R107, 0x3340, R0 ;  /* 0x000033406b0b7816 */ /* 0x000fc40000000000 */
[----:B------:R-:W-:Y:S02]  /*155d0*/  PRMT R8, R93, 0x3340, R106 ;  /* 0x000033405d087816 */ /* 0x000fe4000000006a */
[----:B------:R-:W-:Y:S02]  /*155e0*/  PRMT R10, R103, 0x3340, R108 ;  /* 0x00003340670a7816 */ /* 0x000fe4000000006c */
[----:B------:R-:W-:Y:S02]  /*155f0*/  LOP3.LUT R112, R74, 0xffff, RZ, 0xc0, !PT ;  /* 0x0000ffff4a707812 */ /* 0x000fe400078ec0ff */
[----:B------:R-:W-:Y:S02]  /*15600*/  LOP3.LUT R113, R78, 0xffff, RZ, 0xc0, !PT ;  /* 0x0000ffff4e717812 */ /* 0x000fe400078ec0ff */
[----:B------:R-:W-:Y:S02]  /*15610*/  LOP3.LUT R117, R82, 0xffff, RZ, 0xc0, !PT ;  /* 0x0000ffff52757812 */ /* 0x000fe400078ec0ff */
[----:B------:R-:W-:-:S02]  /*15620*/  PRMT R7, R95, 0x3340, R0 ;  /* 0x000033405f077816 */ /* 0x000fc40000000000 */
[----:B------:R-:W-:Y:S02]  /*15630*/  PRMT R6, R91, 0x3340, R102 ;  /* 0x000033405b067816 */ /* 0x000fe40000000066 */
[----:B------:R-:W-:Y:S02]  /*15640*/  F2FP.SATFINITE.E4M3.F32.PACK_AB_MERGE_C R72, R73, R72, RZ ;  /* 0x000000484948723e */ /* 0x000fe400048070ff */
[----:B------:R-:W-:Y:S02]  /*15650*/  F2FP.SATFINITE.E4M3.F32.PACK_AB_MERGE_C R76, R77, R76, RZ ;  /* 0x0000004c4d4c723e */ /* 0x000fe400048070ff */
[----:B------:R-:W-:Y:S02]  /*15660*/  PRMT R94, R8, 0x5410, R9 ;  /* 0x00005410085e7816 */ /* 0x000fe40000000009 */
[----:B------:R-:W-:Y:S02]  /*15670*/  PRMT R79, R10, 0x5410, R11 ;  /* 0x000054100a4f7816 */ /* 0x000fe4000000000b */
[----:B------:R-:W-:-:S02]  /*15680*/  LOP3.LUT R105, R58, 0xffff, RZ, 0xc0, !PT ;  /* 0x0000ffff3a697812 */ /* 0x000fc400078ec0ff */
[----:B------:R-:W-:Y:S02]  /*15690*/  LOP3.LUT R110, R62, 0xffff, RZ, 0xc0, !PT ;  /* 0x0000ffff3e6e7812 */ /* 0x000fe400078ec0ff */
[----:B------:R-:W-:Y:S02]  /*156a0*/  LOP3.LUT R109, R66, 0xffff, RZ, 0xc0, !PT ;  /* 0x0000ffff426d7812 */ /* 0x000fe400078ec0ff */
[----:B------:R-:W-:Y:S02]  /*156b0*/  PRMT R10, R117, 0x3340, R0 ;  /* 0x00003340750a7816 */ /* 0x000fe40000000000 */
[----:B------:R-:W-:Y:S02]  /*156c0*/  PRMT R9, R112, 0x3340, R113 ;  /* 0x0000334070097816 */ /* 0x000fe40000000071 */
[----:B------:R-:W-:Y:S02]  /*156d0*/  PRMT R21, R6, 0x5410, R7 ;  /* 0x0000541006157816 */ /* 0x000fe40000000007 */
[----:B------:R-:W-:-:S02]  /*156e0*/  LOP3.LUT R111, R72, 0xffff, RZ, 0xc0, !PT ;  /* 0x0000ffff486f7812 */ /* 0x000fc400078ec0ff */
[----:B------:R-:W-:Y:S02]  /*156f0*/  LOP3.LUT R114, R76, 0xffff, RZ, 0xc0, !PT ;  /* 0x0000ffff4c727812 */ /* 0x000fe400078ec0ff */
[----:B------:R-:W-:Y:S02]  /*15700*/  PRMT R6, R109, 0x3340, R0 ;  /* 0x000033406d067816 */ /* 0x000fe40000000000 */
[----:B------:R-:W-:Y:S02]  /*15710*/  PRMT R3, R105, 0x3340, R110 ;  /* 0x0000334069037816 */ /* 0x000fe4000000006e */
[----:B------:R-:W-:Y:S02]  /*15720*/  PRMT R101, R9, 0x5410, R10 ;  /* 0x0000541009657816 */ /* 0x000fe4000000000a */
[----:B------:R-:W-:Y:S02]  /*15730*/  SHF.R.U32.HI R9, RZ, 0x6, R116 ;  /* 0x00000006ff097819 */ /* 0x000fe40000011674 */
[----:B------:R-:W-:-:S02]  /*15740*/  PRMT R8, R115, 0x3340, R0 ;  /* 0x0000334073087816 */ /* 0x000fc40000000000 */
[----:B------:R-:W-:Y:S02]  /*15750*/  PRMT R7, R111, 0x3340, R114 ;  /* 0x000033406f077816 */ /* 0x000fe40000000072 */
[----:B------:R-:W-:Y:S02]  /*15760*/  PRMT R100, R3, 0x5410, R6 ;  /* 0x0000541003647816 */ /* 0x000fe40000000006 */
[----:B------:R-:W-:Y:S02]  /*15770*/  SHF.R.U32.HI R3, RZ, 0x8, R24 ;  /* 0x00000008ff037819 */ /* 0x000fe40000011618 */
[----:B------:R-:W-:Y:S02]  /*15780*/  SGXT.U32 R9, R9, 0x1 ;  /* 0x000000010909781a */ /* 0x000fe40000000000 */
[----:B------:R-:W-:Y:S02]  /*15790*/  PRMT R97, R7, 0x5410, R8 ;  /* 0x0000541007617816 */ /* 0x000fe40000000008 */
[----:B------:R-:W-:-:S02]  /*157a0*/  F2FP.SATFINITE.E4M3.F32.PACK_AB_MERGE_C R5, R37, R36, RZ ;  /* 0x000000242505723e */ /* 0x000fc400048070ff */
[----:B------:R-:W-:Y:S02]  /*157b0*/  F2FP.SATFINITE.E4M3.F32.PACK_AB_MERGE_C R4, R39, R38, RZ ;  /* 0x000000262704723e */ /* 0x000fe400048070ff */
[----:B------:R-:W-:Y:S02]  /*157c0*/  F2FP.SATFINITE.E4M3.F32.PACK_AB_MERGE_C R12, R53, R52, RZ ;  /* 0x00000034350c723e */ /* 0x000fe400048070ff */
[----:B------:R-:W-:Y:S02]  /*157d0*/  F2FP.SATFINITE.E4M3.F32.PACK_AB_MERGE_C R17, R71, R70, RZ ;  /* 0x000000464711723e */ /* 0x000fe400048070ff */
[----:B------:R-:W-:Y:S02]  /*157e0*/  F2FP.SATFINITE.E4M3.F32.PACK_AB_MERGE_C R84, R85, R84, RZ ;  /* 0x000000545554723e */ /* 0x000fe400048070ff */
[----:B------:R-:W-:Y:S02]  /*157f0*/  F2FP.SATFINITE.E4M3.F32.PACK_AB_MERGE_C R86, R87, R86, RZ ;  /* 0x000000565756723e */ /* 0x000fe400048070ff */
[----:B----4-:R-:W-:-:S02]  /*15800*/  LEA.HI R121, R121, 0x7e, RZ, 0x1a ;  /* 0x0000007e79797811 */ /* 0x010fc400078fd0ff */
[----:B--2---:R-:W-:Y:S02]  /*15810*/  IADD3 R14, R2, UR7, R118 ;  /* 0x00000007020e7c10 */ /* 0x004fe4000fffe076 */
[----:B------:R-:W2:Y:S01]  /*15820*/  S2R R118, SR_TID.X ;  /* 0x0000000000767919 */ /* 0x000ea20000002100 */
[----:B------:R-:W-:Y:S02]  /*15830*/  LOP3.LUT R7, R3, 0xffff, RZ, 0xc0, !PT ;  /* 0x0000ffff03077812 */ /* 0x000fe400078ec0ff */
[C-C-:B------:R-:W-:Y:S02]  /*15840*/  LOP3.LUT R89, R0.reuse, 0x7c, R9.reuse, 0xfe, !PT ;  /* 0x0000007c00597812 */ /* 0x140fe400078efe09 */
[C-C-:B------:R-:W-:Y:S02]  /*15850*/  LOP3.LUT R90, R0.reuse, 0x7a, R9.reuse, 0xfe, !PT ;  /* 0x0000007a005a7812 */ /* 0x140fe400078efe09 */
[C-C-:B------:R-:W-:Y:S02]  /*15860*/  LOP3.LUT R24, R0.reuse, 0x78, R9.reuse, 0xfe, !PT ;  /* 0x0000007800187812 */ /* 0x140fe400078efe09 */
[----:B------:R-:W-:-:S02]  /*15870*/  LOP3.LUT R25, R0, 0x74, R9, 0xfe, !PT ;  /* 0x0000007400197812 */ /* 0x000fc400078efe09 */
[C-C-:B------:R-:W-:Y:S02]  /*15880*/  LOP3.LUT R28, R0.reuse, 0x72, R9.reuse, 0xfe, !PT ;  /* 0x00000072001c7812 */ /* 0x140fe400078efe09 */
[C-C-:B------:R-:W-:Y:S02]  /*15890*/  LOP3.LUT R27, R0.reuse, 0x70, R9.reuse, 0xfe, !PT ;  /* 0x00000070001b7812 */ /* 0x140fe400078efe09 */
        /* <DEDUP_REMOVED lines=8> */
[----:B------:R-:W-:Y:S02]  /*15920*/  LOP3.LUT R37, R0, 0x5a, R9, 0xfe, !PT ;  /* 0x0000005a00257812 */ /* 0x000fe400078efe09 */
[----:B--2---:R-:W-:-:S02]  /*15930*/  LEA.HI R118, R118, 0x4e, RZ, 0x1a ;  /* 0x0000004e76767811 */ /* 0x004fc400078fd0ff */
[C-C-:B------:R-:W-:Y:S02]  /*15940*/  LOP3.LUT R38, R0.reuse, 0x58, R9.reuse, 0xfe, !PT ;  /* 0x0000005800267812 */ /* 0x140fe400078efe09 */
[C---:B------:R-:W-:Y:S02]  /*15950*/  LOP3.LUT R41, R0.reuse, R118, RZ, 0xfc, !PT ;  /* 0x0000007600297212 */ /* 0x040fe400078efcff */
[----:B------:R-:W2:Y:S01]  /*15960*/  S2R R118, SR_TID.X ;  /* 0x0000000000767919 */ /* 0x000ea20000002100 */
        /* <DEDUP_REMOVED lines=16> */
[----:B--2---:R-:W-:Y:S02]  /*15a70*/  LEA.HI R118, R118, 0x1e, RZ, 0x1a ;  /* 0x0000001e76767811 */ /* 0x004fe400078fd0ff */
[C-C-:B------:R-:W-:Y:S02]  /*15a80*/  LOP3.LUT R60, R0.reuse, 0x32, R9.reuse, 0xfe, !PT ;  /* 0x00000032003c7812 */ /* 0x140fe400078efe09 */
[C---:B------:R-:W-:Y:S02]  /*15a90*/  LOP3.LUT R69, R0.reuse, R118, RZ, 0xfc, !PT ;  /* 0x0000007600457212 */ /* 0x040fe400078efcff */
[----:B------:R-:W2:Y:S01]  /*15aa0*/  S2R R118, SR_TID.X ;  /* 0x0000000000767919 */ /* 0x000ea20000002100 */
        /* <DEDUP_REMOVED lines=15> */
[--C-:B------:R-:W-:Y:S02]  /*15ba0*/  LOP3.LUT R81, R0, 0xc, R9.reuse, 0xfe, !PT ;  /* 0x0000000c00517812 */ /* 0x100fe400078efe09 */
[----:B--2---:R-:W-:Y:S02]  /*15bb0*/  LEA.HI R118, R118, 0xe, RZ, 0x1a ;  /* 0x0000000e76767811 */ /* 0x004fe400078fd0ff */
[C-C-:B------:R-:W-:Y:S02]  /*15bc0*/  LOP3.LUT R82, R0.reuse, 0xa, R9.reuse, 0xfe, !PT ;  /* 0x0000000a00527812 */ /* 0x140fe400078efe09 */
[C---:B------:R-:W-:Y:S02]  /*15bd0*/  LOP3.LUT R80, R0.reuse, R118, RZ, 0xfc, !PT ;  /* 0x0000007600507212 */ /* 0x040fe400078efcff */
[----:B------:R-:W2:Y:S01]  /*15be0*/  LDL.LU R118, [R1+0x560] ;  /* 0x0005600001767983 */ /* 0x000ea20000300800 */
[C-C-:B------:R-:W-:Y:S02]  /*15bf0*/  LOP3.LUT R3, R0.reuse, 0x76, R9.reuse, 0xfe, !PT ;  /* 0x0000007600037812 */ /* 0x140fe400078efe09 */
[----:B------:R-:W-:-:S02]  /*15c00*/  LOP3.LUT R83, R0, 0x8, R9, 0xfe, !PT ;  /* 0x0000000800537812 */ /* 0x000fc400078efe09 */
[C-C-:B------:R-:W-:Y:S02]  /*15c10*/  LOP3.LUT R85, R0.reuse, 0x6, R9.reuse, 0xfe, !PT ;  /* 0x0000000600557812 */ /* 0x140fe400078efe09 */
[C-C-:B------:R-:W-:Y:S02]  /*15c20*/  LOP3.LUT R87, R0.reuse, 0x4, R9.reuse, 0xfe, !PT ;  /* 0x0000000400577812 */ /* 0x140fe400078efe09 */
[C---:B------:R-:W-:Y:S02]  /*15c30*/  LOP3.LUT R88, R0.reuse, 0x2, R9, 0xfe, !PT ;  /* 0x0000000200587812 */ /* 0x040fe400078efe09 */
[----:B------:R-:W-:Y:S02]  /*15c40*/  LOP3.LUT R20, R0, R9, RZ, 0xfc, !PT ;  /* 0x0000000900147212 */ /* 0x000fe400078efcff */
[----:B------:R-:W-:Y:S02]  /*15c50*/  SHF.R.U32.HI R9, RZ, 0x8, R91 ;  /* 0x00000008ff097819 */ /* 0x000fe4000001165b */
[----:B------:R-:W-:-:S02]  /*15c60*/  SHF.R.U32.HI R10, RZ, 0x8, R102 ;  /* 0x00000008ff0a7819 */ /* 0x000fc40000011666 */
[----:B------:R-:W-:Y:S02]  /*15c70*/  SHF.R.U32.HI R8, RZ, 0x8, R55 ;  /* 0x00000008ff087819 */ /* 0x000fe40000011637 */
[----:B------:R-:W-:Y:S02]  /*15c80*/  LOP3.LUT R10, R10, 0xffff, RZ, 0xc0, !PT ;  /* 0x0000ffff0a0a7812 */ /* 0x000fe400078ec0ff */
[----:B------:R-:W-:Y:S02]  /*15c90*/  LOP3.LUT R9, R9, 0xffff, RZ, 0xc0, !PT ;  /* 0x0000ffff09097812 */ /* 0x000fe400078ec0ff */
[----:B0-----:R-:W-:Y:S02]  /*15ca0*/  LEA.HI R120, R120, 0x3e, RZ, 0x1a ;  /* 0x0000003e78787811 */ /* 0x001fe400078fd0ff */
[----:B-1----:R-:W-:Y:S02]  /*15cb0*/  LEA.HI R119, R119, 0x2e, RZ, 0x1a ;  /* 0x0000002e77777811 */ /* 0x002fe400078fd0ff */
[----:B------:R-:W-:-:S02]  /*15cc0*/  LOP3.LUT R8, R8, 0xffff, RZ, 0xc0, !PT ;  /* 0x0000ffff08087812 */ /* 0x000fc400078ec0ff */
[----:B------:R-:W-:Y:S02]  /*15cd0*/  SHF.R.U32.HI R6, RZ, 0x8, R23 ;  /* 0x00000008ff067819 */ /* 0x000fe40000011617 */
[----:B------:R-:W-:Y:S02]  /*15ce0*/  PRMT R23, R9, 0x3340, R10 ;  /* 0x0000334009177816 */ /* 0x000fe4000000000a */
[----:B------:R-:W-:Y:S02]  /*15cf0*/  SHF.R.U32.HI R9, RZ, 0x8, R103 ;  /* 0x00000008ff097819 */ /* 0x000fe40000011667 */
[----:B------:R-:W-:Y:S02]  /*15d00*/  SHF.R.U32.HI R10, RZ, 0x8, R108 ;  /* 0x00000008ff0a7819 */ /* 0x000fe4000001166c */
[C---:B------:R-:W-:Y:S02]  /*15d10*/  LOP3.LUT R2, R0.reuse, R121, RZ, 0xfc, !PT ;  /* 0x0000007900027212 */ /* 0x040fe400078efcff */
[----:B------:R-:W-:-:S02]  /*15d20*/  LOP3.LUT R50, R0, R120, RZ, 0xfc, !PT ;  /* 0x0000007800327212 */ /* 0x000fc400078efcff */
[----:B------:R-:W-:Y:S02]  /*15d30*/  LOP3.LUT R62, R0, R119, RZ, 0xfc, !PT ;  /* 0x00000077003e7212 */ /* 0x000fe400078efcff */
[----:B------:R-:W-:Y:S02]  /*15d40*/  PRMT R78, R8, 0x3340, R1 ;  /* 0x00003340084e7816 */ /* 0x000fe40000000001 */
[----:B------:R-:W-:Y:S02]  /*15d50*/  SHF.R.U32.HI R0, RZ, 0x8, R19 ;  /* 0x00000008ff007819 */ /* 0x000fe40000011613 */
[----:B------:R-:W-:Y:S02]  /*15d60*/  SHF.R.U32.HI R8, RZ, 0x8, R99 ;  /* 0x00000008ff087819 */ /* 0x000fe40000011663 */
[----:B------:R-:W-:Y:S02]  /*15d70*/  LOP3.LUT R6, R6, 0xffff, RZ, 0xc0, !PT ;  /* 0x0000ffff06067812 */ /* 0x000fe400078ec0ff */
[----:B------:R-:W-:-:S02]  /*15d80*/  LOP3.LUT R10, R10, 0xffff, RZ, 0xc0, !PT ;  /* 0x0000ffff0a0a7812 */ /* 0x000fc400078ec0ff */
[----:B------:R-:W-:Y:S02]  /*15d90*/  LOP3.LUT R9, R9, 0xffff, RZ, 0xc0, !PT ;  /* 0x0000ffff09097812 */ /* 0x000fe400078ec0ff */
[----:B------:R-:W-:Y:S02]  /*15da0*/  LOP3.LUT R19, R0, 0xffff, RZ, 0xc0, !PT ;  /* 0x0000ffff00137812 */ /* 0x000fe400078ec0ff */
[----:B------:R-:W-:Y:S02]  /*15db0*/  LOP3.LUT R8, R8, 0xffff, RZ, 0xc0, !PT ;  /* 0x0000ffff08087812 */ /* 0x000fe400078ec0ff */
[----:B------:R-:W-:Y:S02]  /*15dc0*/  SHF.R.U32.HI R0, RZ, 0x8, R93 ;  /* 0x00000008ff007819 */ /* 0x000fe4000001165d */
[----:B------:R-:W-:Y:S02]  /*15dd0*/  PRMT R11, R7, 0x3340, R6 ;  /* 0x00003340070b7816 */ /* 0x000fe40000000006 */
[----:B------:R-:W-:-:S02]  /*15de0*/  PRMT R93, R9, 0x3340, R10 ;  /* 0x00003340095d7816 */ /* 0x000fc4000000000a */
[----:B------:R-:W-:Y:S02]  /*15df0*/  SHF.R.U32.HI R6, RZ, 0x8, R96 ;  /* 0x00000008ff067819 */ /* 0x000fe40000011660 */
[----:B------:R-:W-:Y:S02]  /*15e00*/  SHF.R.U32.HI R9, RZ, 0x8, R111 ;  /* 0x00000008ff097819 */ /* 0x000fe4000001166f */
[----:B------:R-:W-:Y:S02]  /*15e10*/  SHF.R.U32.HI R10, RZ, 0x8, R114 ;  /* 0x00000008ff0a7819 */ /* 0x000fe40000011672 */
[----:B------:R-:W-:Y:S02]  /*15e20*/  PRMT R96, R8, 0x3340, R1 ;  /* 0x0000334008607816 */ /* 0x000fe40000000001 */
[----:B------:R-:W-:Y:S02]  /*15e30*/  SHF.R.U32.HI R8, RZ, 0x8, R109 ;  /* 0x00000008ff087819 */ /* 0x000fe4000001166d */
[----:B------:R-:W-:-:S02]  /*15e40*/  SHF.R.U32.HI R7, RZ, 0x8, R43 ;  /* 0x00000008ff077819 */ /* 0x000fc4000001162b */
[----:B------:R-:W-:Y:S02]  /*15e50*/  LOP3.LUT R10, R10, 0xffff, RZ, 0xc0, !PT ;  /* 0x0000ffff0a0a7812 */ /* 0x000fe400078ec0ff */
[----:B------:R-:W-:Y:S02]  /*15e60*/  LOP3.LUT R9, R9, 0xffff, RZ, 0xc0, !PT ;  /* 0x0000ffff09097812 */ /* 0x000fe400078ec0ff */
[----:B------:R-:W-:Y:S02]  /*15e70*/  LOP3.LUT R8, R8, 0xffff, RZ, 0xc0, !PT ;  /* 0x0000ffff08087812 */ /* 0x000fe400078ec0ff */
[----:B------:R-:W-:Y:S01]  /*15e80*/  LOP3.LUT R7, R7, 0xffff, RZ, 0xc0, !PT ;  /* 0x0000ffff07077812 */ /* 0x000fe200078ec0ff */
[----:B------:R-:W0:Y:S01]  /*15e90*/  S2R R119, SR_TID.X ;  /* 0x0000000000777919 */ /* 0x000e220000002100 */
[----:B------:R-:W-:Y:S02]  /*15ea0*/  LOP3.LUT R6, R6, 0xffff, RZ, 0xc0, !PT ;  /* 0x0000ffff06067812 */ /* 0x000fe400078ec0ff */
[----:B------:R-:W-:Y:S01]  /*15eb0*/  PRMT R99, R9, 0x3340, R10 ;  /* 0x0000334009637816 */ /* 0x000fe2000000000a */
[----:B------:R-:W-:Y:S01]  /*15ec0*/  IMAD.SHL.U32 R9, R116, 0x8, RZ ;  /* 0x0000000874097824 */ /* 0x000fe200078e00ff */
[----:B------:R-:W-:-:S02]  /*15ed0*/  PRMT R102, R8, 0x3340, R1 ;  /* 0x0000334008667816 */ /* 0x000fc40000000001 */
[----:B------:R-:W-:Y:S02]  /*15ee0*/  PRMT R22, R7, 0x3340, R22 ;  /* 0x0000334007167816 */ /* 0x000fe40000000016 */
[----:B------:R-:W-:Y:S02]  /*15ef0*/  SHF.R.U32.HI R8, RZ, 0x8, R117 ;  /* 0x00000008ff087819 */ /* 0x000fe40000011675 */
[----:B------:R-:W-:Y:S02]  /*15f00*/  PRMT R19, R19, 0x3340, R6 ;  /* 0x0000334013137816 */ /* 0x000fe40000000006 */
[----:B------:R-:W-:Y:S02]  /*15f10*/  LOP3.LUT R9, R9, 0x380, RZ, 0xc0, !PT ;  /* 0x0000038009097812 */ /* 0x000fe400078ec0ff */
[----:B------:R-:W-:Y:S02]  /*15f20*/  LOP3.LUT R8, R8, 0xffff, RZ, 0xc0, !PT ;  /* 0x0000ffff08087812 */ /* 0x000fe400078ec0ff */
[----:B------:R-:W-:-:S02]  /*15f30*/  PRMT R22, R11, 0x5410, R22 ;  /* 0x000054100b167816 */ /* 0x000fc40000000016 */
[----:B------:R-:W-:Y:S02]  /*15f40*/  LOP3.LUT R5, R5, 0xffff, RZ, 0xc0, !PT ;  /* 0x0000ffff05057812 */ /* 0x000fe400078ec0ff */
[----:B------:R-:W-:Y:S02]  /*15f50*/  PRMT R11, R19, 0x5410, R78 ;  /* 0x00005410130b7816 */ /* 0x000fe4000000004e */
[----:B------:R-:W-:Y:S01]  /*15f60*/  LOP3.LUT R4, R4, 0xffff, RZ, 0xc0, !PT ;  /* 0x0000ffff04047812 */ /* 0x000fe200078ec0ff */
[----:B------:R-:W-:Y:S01]  /*15f70*/  IMAD.IADD R91, R9, 0x1, R14 ;  /* 0x00000001095b7824 */ /* 0x000fe200078e020e */
[----:B------:R-:W-:Y:S02]  /*15f80*/  SHF.R.U32.HI R6, RZ, 0x8, R106 ;  /* 0x00000008ff067819 */ /* 0x000fe4000001166a */
[----:B------:R-:W-:Y:S02]  /*15f90*/  PRMT R106, R8, 0x3340, R1 ;  /* 0x00003340086a7816 */ /* 0x000fe40000000001 */
[----:B------:R-:W-:-:S02]  /*15fa0*/  PRMT R8, R18, 0x4210, R5 ;  /* 0x0000421012087816 */ /* 0x000fc40000000005 */
[----:B------:R-:W-:Y:S02]  /*15fb0*/  PRMT R9, R22, 0x5210, R5 ;  /* 0x0000521016097816 */ /* 0x000fe40000000005 */
[--C-:B------:R-:W-:Y:S02]  /*15fc0*/  PRMT R10, R15, 0x4210, R4.reuse ;  /* 0x000042100f0a7816 */ /* 0x100fe40000000004 */
[----:B------:R-:W-:Y:S01]  /*15fd0*/  PRMT R11, R11, 0x5210, R4 ;  /* 0x000052100b0b7816 */ /* 0x000fe20000000004 */
[----:B------:R-:W-:Y:S01]  /*15fe0*/  BAR.SYNC.DEFER_BLOCKING 0x0 ;  /* 0x0000000000007b1d */ /* 0x000fe20000010000 */
[----:B------:R-:W-:Y:S02]  /*15ff0*/  SHF.R.U32.HI R7, RZ, 0x8, R95 ;  /* 0x00000008ff077819 */ /* 0x000fe4000001165f */
[----:B------:R-:W-:Y:S02]  /*16000*/  LOP3.LUT R6, R6, 0xffff, RZ, 0xc0, !PT ;  /* 0x0000ffff06067812 */ /* 0x000fe400078ec0ff */
[----:B------:R-:W-:-:S02]  /*16010*/  LOP3.LUT R43, R0, 0xffff, RZ, 0xc0, !PT ;  /* 0x0000ffff002b7812 */ /* 0x000fc400078ec0ff */
[----:B------:R-:W-:Y:S02]  /*16020*/  LOP3.LUT R7, R7, 0xffff, RZ, 0xc0, !PT ;  /* 0x0000ffff07077812 */ /* 0x000fe400078ec0ff */
[----:B------:R-:W-:Y:S02]  /*16030*/  PRMT R43, R43, 0x3340, R6 ;  /* 0x000033402b2b7816 */ /* 0x000fe40000000006 */
[----:B------:R-:W-:Y:S02]  /*16040*/  SHF.R.U32.HI R0, RZ, 0x8, R105 ;  /* 0x00000008ff007819 */ /* 0x000fe40000011669 */
[----:B------:R-:W-:Y:S02]  /*16050*/  SHF.R.U32.HI R6, RZ, 0x8, R110 ;  /* 0x00000008ff067819 */ /* 0x000fe4000001166e */
[----:B------:R-:W-:Y:S02]  /*16060*/  PRMT R92, R7, 0x3340, R92 ;  /* 0x00003340075c7816 */ /* 0x000fe4000000005c */
[----:B------:R-:W-:Y:S01]  /*16070*/  SHF.R.U32.HI R7, RZ, 0x8, R107 ;  /* 0x00000008ff077819 */ /* 0x000fe2000001166b */
[----:B------:R-:W-:Y:S01]  /*16080*/  STSM.16.M88.4 [R91], R8 ;  /* 0x000000085b007844 */ /* 0x000fe20000000200 */
[----:B------:R-:W-:-:S02]  /*16090*/  LOP3.LUT R6, R6, 0xffff, RZ, 0xc0, !PT ;  /* 0x0000ffff06067812 */ /* 0x000fc400078ec0ff */
[----:B------:R-:W-:Y:S02]  /*160a0*/  LOP3.LUT R55, R0, 0xffff, RZ, 0xc0, !PT ;  /* 0x0000ffff00377812 */ /* 0x000fe400078ec0ff */
[----:B------:R-:W-:Y:S02]  /*160b0*/  LOP3.LUT R7, R7, 0xffff, RZ, 0xc0, !PT ;  /* 0x0000ffff07077812 */ /* 0x000fe400078ec0ff */
[----:B------:R-:W-:Y:S02]  /*160c0*/  PRMT R95, R55, 0x3340, R6 ;  /* 0x00003340375f7816 */ /* 0x000fe40000000006 */
[----:B------:R-:W-:Y:S02]  /*160d0*/  SHF.R.U32.HI R6, RZ, 0x8, R113 ;  /* 0x00000008ff067819 */ /* 0x000fe40000011671 */
[----:B------:R-:W-:Y:S02]  /*160e0*/  SHF.R.U32.HI R0, RZ, 0x8, R112 ;  /* 0x00000008ff007819 */ /* 0x000fe40000011670 */
[----:B------:R-:W-:-:S02]  /*160f0*/  PRMT R98, R7, 0x3340, R98 ;  /* 0x0000334007627816 */ /* 0x000fc40000000062 */
[----:B------:R-:W-:Y:S02]  /*16100*/  SHF.R.U32.HI R7, RZ, 0x8, R115 ;  /* 0x00000008ff077819 */ /* 0x000fe40000011673 */
[----:B------:R-:W-:Y:S02]  /*16110*/  LOP3.LUT R6, R6, 0xffff, RZ, 0xc0, !PT ;  /* 0x0000ffff06067812 */ /* 0x000fe400078ec0ff */
[----:B------:R-:W-:Y:S02]  /*16120*/  LOP3.LUT R55, R0, 0xffff, RZ, 0xc0, !PT ;  /* 0x0000ffff00377812 */ /* 0x000fe400078ec0ff */
[----:B0-----:R-:W-:Y:S02]  /*16130*/  LOP3.LUT R119, R119, 0x7f, RZ, 0xc0, !PT ;  /* 0x0000007f77777812 */ /* 0x001fe400078ec0ff */
[----:B------:R-:W-:Y:S02]  /*16140*/  LOP3.LUT R7, R7, 0xffff, RZ, 0xc0, !PT ;  /* 0x0000ffff07077812 */ /* 0x000fe400078ec0ff */
[----:B------:R-:W-:-:S02]  /*16150*/  PRMT R103, R55, 0x3340, R6 ;  /* 0x0000334037677816 */ /* 0x000fc40000000006 */
[----:B------:R-:W-:Y:S01]  /*16160*/  LEA R55, R119, UR7, 0x4 ;  /* 0x0000000777377c11 */ /* 0x000fe2000f8e20ff */
[----:B------:R-:W-:Y:S01]  /*16170*/  BAR.SYNC.DEFER_BLOCKING 0x0 ;  /* 0x0000000000007b1d */ /* 0x000fe20000010000 */
[----:B------:R-:W-:Y:S02]  /*16180*/  PRMT R104, R7, 0x3340, R104 ;  /* 0x0000334007687816 */ /* 0x000fe40000000068 */
[----:B------:R-:W-:Y:S02]  /*16190*/  LOP3.LUT R15, R13, 0xffff, RZ, 0xc0, !PT ;  /* 0x0000ffff0d0f7812 */ /* 0x000fe400078ec0ff */
[----:B------:R-:W-:Y:S01]  /*161a0*/  PRMT R23, R23, 0x5410, R92 ;  /* 0x0000541017177816 */ /* 0x000fe2000000005c */
[----:B------:R-:W-:Y:S01]  /*161b0*/  ULDC.64 UR6, c[0x0][0x228] ;  /* 0x00008a0000067ab9 */ /* 0x000fe20000000a00 */
[----:B------:R-:W-:Y:S01]  /*161c0*/  PRMT R96, R43, 0x5410, R96 ;  /* 0x000054102b607816 */ /* 0x000fe20000000060 */
[----:B------:R-:W0:Y:S01]  /*161d0*/  LDS.128 R4, [R55] ;  /* 0x0000000037047984 */ /* 0x000e220000000c00 */
[----:B------:R-:W-:-:S02]  /*161e0*/  LOP3.LUT R0, R12, 0xffff, RZ, 0xc0, !PT ;  /* 0x0000ffff0c007812 */ /* 0x000fc400078ec0ff */
[--C-:B------:R-:W-:Y:S02]  /*161f0*/  PRMT R14, R94, 0x4210, R15.reuse ;  /* 0x000042105e0e7816 */ /* 0x100fe4000000000f */
[--C-:B------:R-:W-:Y:S02]  /*16200*/  PRMT R12, R21, 0x4210, R0.reuse ;  /* 0x00004210150c7816 */ /* 0x100fe40000000000 */
[----:B------:R-:W-:Y:S02]  /*16210*/  PRMT R13, R23, 0x5210, R0 ;  /* 0x00005210170d7816 */ /* 0x000fe40000000000 */
[----:B------:R-:W-:Y:S01]  /*16220*/  PRMT R15, R96, 0x5210, R15 ;  /* 0x00005210600f7816 */ /* 0x000fe2000000000f */
[----:B------:R-:W-:Y:S06]  /*16230*/  BAR.SYNC.DEFER_BLOCKING 0x0 ;  /* 0x0000000000007b1d */ /* 0x000fec0000010000 */
[----:B------:R1:W-:Y:S02]  /*16240*/  STSM.16.M88.4 [R91], R12 ;  /* 0x0000000c5b007844 */ /* 0x0003e40000000200 */
[----:B------:R-:W-:Y:S01]  /*16250*/  BAR.SYNC.DEFER_BLOCKING 0x0 ;  /* 0x0000000000007b1d */ /* 0x000fe20000010000 */
[----:B------:R-:W-:-:S02]  /*16260*/  LOP3.LUT R19, R17, 0xffff, RZ, 0xc0, !PT ;  /* 0x0000ffff11137812 */ /* 0x000fc400078ec0ff */
[----:B------:R-:W-:Y:S02]  /*16270*/  PRMT R93, R93, 0x5410, R98 ;  /* 0x000054105d5d7816 */ /* 0x000fe40000000062 */
[----:B------:R-:W-:Y:S02]  /*16280*/  PRMT R102, R95, 0x5410, R102 ;  /* 0x000054105f667816 */ /* 0x000fe40000000066 */
[----:B------:R-:W-:Y:S01]  /*16290*/  LOP3.LUT R0, R16, 0xffff, RZ, 0xc0, !PT ;  /* 0x0000ffff10007812 */ /* 0x000fe200078ec0ff */
[----:B------:R-:W3:Y:S01]  /*162a0*/  LDS.128 R8, [R55] ;  /* 0x0000000037087984 */ /* 0x000ee20000000c00 */
[----:B------:R-:W-:Y:S02]  /*162b0*/  PRMT R18, R100, 0x4210, R19 ;  /* 0x0000421064127816 */ /* 0x000fe40000000013 */
[--C-:B------:R-:W-:Y:S02]  /*162c0*/  PRMT R16, R79, 0x4210, R0.reuse ;  /* 0x000042104f107816 */ /* 0x100fe40000000000 */
[----:B------:R-:W-:-:S02]  /*162d0*/  PRMT R17, R93, 0x5210, R0 ;  /* 0x000052105d117816 */ /* 0x000fc40000000000 */
[----:B------:R-:W-:Y:S01]  /*162e0*/  PRMT R19, R102, 0x5210, R19 ;  /* 0x0000521066137816 */ /* 0x000fe20000000013 */
[----:B------:R-:W-:Y:S06]  /*162f0*/  BAR.SYNC.DEFER_BLOCKING 0x0 ;  /* 0x0000000000007b1d */ /* 0x000fec0000010000 */
[----:B------:R-:W-:Y:S01]  /*16300*/  STSM.16.M88.4 [R91], R16 ;  /* 0x000000105b007844 */ /* 0x000fe20000000200 */
[C---:B--2---:R-:W-:Y:S01]  /*16310*/  ISETP.GE.AND P0, PT, R118.reuse, UR6, PT ;  /* 0x0000000676007c0c */ /* 0x044fe2000bf06270 */
[----:B------:R-:W-:Y:S01]  /*16320*/  IMAD R43, R118, UR4, RZ ;  /* 0x00000004762b7c24 */ /* 0x000fe2000f8e02ff */
[----:B------:R-:W-:-:S02]  /*16330*/  ULDC UR4, c[0x0][0x248] ;  /* 0x0000920000047ab9 */ /* 0x000fc40000000800 */
[C---:B------:R-:W-:Y:S01]  /*16340*/  ISETP.LT.AND P1, PT, R20.reuse, UR7, !P0 ;  /* 0x0000000714007c0c */ /* 0x040fe2000c721270 */
[----:B------:R-:W-:Y:S01]  /*16350*/  ULDC.64 UR6, c[0x0][0x220] ;  /* 0x0000880000067ab9 */ /* 0x000fe20000000a00 */
[----:B-1----:R-:W-:Y:S01]  /*16360*/  IMAD R12, R20, UR4, RZ ;  /* 0x00000004140c7c24 */ /* 0x002fe2000f8e02ff */
[----:B------:R-:W-:Y:S01]  /*16370*/  IADD3 R0, P2, R43, UR6, RZ ;  /* 0x000000062b007c10 */ /* 0x000fe2000ff5e0ff */
[----:B------:R-:W-:-:S03]  /*16380*/  ULDC UR6, c[0x0][0x22c] ;  /* 0x00008b0000067ab9 */ /* 0x000fc60000000800 */
[----:B------:R-:W-:Y:S01]  /*16390*/  LEA.HI.X.SX32 R43, R43, UR7, 0x1, P2 ;  /* 0x000000072b2b7c11 */ /* 0x000fe200090f0eff */
[----:B------:R-:W-:Y:S01]  /*163a0*/  ULDC UR7, c[0x0][0x22c] ;  /* 0x00008b0000077ab9 */ /* 0x000fe20000000800 */
[----:B------:R-:W-:-:S04]  /*163b0*/  IADD3 R78, P2, R12, R0, RZ ;  /* 0x000000000c4e7210 */ /* 0x000fc80007f5e0ff */
[----:B------:R-:W-:Y:S01]  /*163c0*/  LEA.HI.X.SX32 R79, R12, R43, 0x1, P2 ;  /* 0x0000002b0c4f7211 */ /* 0x000fe200010f0eff */
[----:B------:R-:W-:Y:S01]  /*163d0*/  BAR.SYNC.DEFER_BLOCKING 0x0 ;  /* 0x0000000000007b1d */ /* 0x000fe20000010000 */
[----:B------:R-:W-:Y:S02]  /*163e0*/  PRMT R99, R99, 0x5410, R104 ;  /* 0x0000541063637816 */ /* 0x000fe40000000068 */
[----:B------:R-:W-:Y:S02]  /*163f0*/  PRMT R23, R103, 0x5410, R106 ;  /* 0x0000541067177816 */ /* 0x000fe4000000006a */
[----:B------:R-:W-:Y:S02]  /*16400*/  LOP3.LUT R84, R84, 0xffff, RZ, 0xc0, !PT ;  /* 0x0000ffff54547812 */ /* 0x000fe400078ec0ff */
[----:B------:R-:W-:Y:S01]  /*16410*/  LOP3.LUT R86, R86, 0xffff, RZ, 0xc0, !PT ;  /* 0x0000ffff56567812 */ /* 0x000fe200078ec0ff */
[----:B------:R-:W1:Y:S01]  /*16420*/  LDS.128 R12, [R55] ;  /* 0x00000000370c7984 */ /* 0x000e620000000c00 */
[----:B------:R-:W-:-:S02]  /*16430*/  PRMT R20, R97, 0x4210, R84 ;  /* 0x0000421061147816 */ /* 0x000fc40000000054 */
[----:B------:R-:W-:Y:S02]  /*16440*/  PRMT R21, R99, 0x5210, R84 ;  /* 0x0000521063157816 */ /* 0x000fe40000000054 */
[--C-:B------:R-:W-:Y:S02]  /*16450*/  PRMT R22, R101, 0x4210, R86.reuse ;  /* 0x0000421065167816 */ /* 0x100fe40000000056 */
[----:B------:R-:W-:Y:S01]  /*16460*/  PRMT R23, R23, 0x5210, R86 ;  /* 0x0000521017177816 */ /* 0x000fe20000000056 */
[----:B------:R-:W-:Y:S01]  /*16470*/  BAR.SYNC.DEFER_BLOCKING 0x0 ;  /* 0x0000000000007b1d */ /* 0x000fe20000010000 */
[----:B0-----:R-:W-:-:S05]  /*16480*/  PRMT R93, R4, 0x7770, RZ ;  /* 0x00007770045d7816 */ /* 0x001fca00000000ff */
[----:B------:R0:W-:Y:S02]  /*16490*/  STSM.16.M88.4 [R91], R20 ;  /* 0x000000145b007844 */ /* 0x0001e40000000200 */
[----:B------:R-:W-:Y:S01]  /*164a0*/  BAR.SYNC.DEFER_BLOCKING 0x0 ;  /* 0x0000000000007b1d */ /* 0x000fe20000010000 */
[C---:B------:R-:W-:Y:S01]  /*164b0*/  ISETP.LT.AND P2, PT, R87.reuse, UR7, !P0 ;  /* 0x0000000757007c0c */ /* 0x040fe2000c741270 */
[----:B------:R-:W-:Y:S01]  /*164c0*/  IMAD R87, R87, UR4, RZ ;  /* 0x0000000457577c24 */ /* 0x000fe2000f8e02ff */
[C---:B------:R-:W-:Y:S01]  /*164d0*/  ISETP.LT.AND P4, PT, R83.reuse, UR8, !P0 ;  /* 0x0000000853007c0c */ /* 0x040fe2000c781270 */
[----:B------:R-:W-:Y:S02]  /*164e0*/  IMAD R83, R83, UR4, RZ ;  /* 0x0000000453537c24 */ /* 0x000fe4000f8e02ff */
[----:B------:R-:W-:Y:S01]  /*164f0*/  ULDC UR7, c[0x0][0x22c] ;  /* 0x00008b0000077ab9 */ /* 0x000fe20000000800 */
[----:B0-----:R-:W-:Y:S01]  /*16500*/  PRMT R91, R5, 0x7770, RZ ;  /* 0x00007770055b7816 */ /* 0x001fe200000000ff */
[----:B------:R-:W-:Y:S01]  /*16510*/  ULDC UR8, c[0x0][0x22c] ;  /* 0x00008b0000087ab9 */ /* 0x000fe20000000800 */
[----:B------:R0:W-:Y:S01]  /*16520*/  @P1 STG.E.U8 desc[UR18][R78.64], R93 ;  /* 0x0000005d4e001986 */ /* 0x0001e2000c101112 */
[C---:B------:R-:W-:Y:S01]  /*16530*/  ISETP.LT.AND P1, PT, R88.reuse, UR6, !P0 ;  /* 0x0000000658007c0c */ /* 0x040fe2000c721270 */
[----:B------:R-:W-:Y:S01]  /*16540*/  IMAD R88, R88, UR4, RZ ;  /* 0x0000000458587c24 */ /* 0x000fe2000f8e02ff */
[----:B------:R-:W-:-:S04]  /*16550*/  ULDC UR6, c[0x0][0x22c] ;  /* 0x00008b0000067ab9 */ /* 0x000fc80000000800 */
[CC--:B------:R-:W-:Y:S02]  /*16560*/  IADD3 R16, P5, R88.reuse, R0.reuse, RZ ;  /* 0x0000000058107210 */ /* 0x0c0fe40007fbe0ff */
[C---:B------:R-:W-:Y:S01]  /*16570*/  ISETP.LT.AND P3, PT, R85.reuse, UR6, !P0 ;  /* 0x0000000655007c0c */ /* 0x040fe2000c761270 */
[----:B------:R-:W-:Y:S01]  /*16580*/  IMAD R85, R85, UR4, RZ ;  /* 0x0000000455557c24 */ /* 0x000fe2000f8e02ff */
[----:B------:R-:W-:Y:S01]  /*16590*/  LEA.HI.X.SX32 R17, R88, R43, 0x1, P5 ;  /* 0x0000002b58117211 */ /* 0x000fe200028f0eff */
[----:B------:R-:W-:Y:S01]  /*165a0*/  ULDC UR6, c[0x0][0x22c] ;  /* 0x00008b0000067ab9 */ /* 0x000fe20000000800 */
[-C--:B------:R-:W-:Y:S02]  /*165b0*/  IADD3 R18, P6, R87, R0.reuse, RZ ;  /* 0x0000000057127210 */ /* 0x080fe40007fde0ff */
[-C--:B------:R-:W-:Y:S01]  /*165c0*/  IADD3 R20, P5, R85, R0.reuse, RZ ;  /* 0x0000000055147210 */ /* 0x080fe20007fbe0ff */
[----:B------:R2:W-:Y:S01]  /*165d0*/  @P1 STG.E.U8 desc[UR18][R16.64], R91 ;  /* 0x0000005b10001986 */ /* 0x0005e2000c101112 */
[----:B------:R-:W-:-:S02]  /*165e0*/  IADD3 R22, P1, R83, R0, RZ ;  /* 0x0000000053167210 */ /* 0x000fc40007f3e0ff */
[-C--:B------:R-:W-:Y:S02]  /*165f0*/  LEA.HI.X.SX32 R21, R85, R43.reuse, 0x1, P5 ;  /* 0x0000002b55157211 */ /* 0x080fe400028f0eff */
[-C--:B------:R-:W-:Y:S02]  /*16600*/  LEA.HI.X.SX32 R19, R87, R43.reuse, 0x1, P6 ;  /* 0x0000002b57137211 */ /* 0x080fe400030f0eff */
[----:B------:R-:W-:Y:S02]  /*16610*/  PRMT R85, R6, 0x7770, RZ ;  /* 0x0000777006557816 */ /* 0x000fe400000000ff */
[-C--:B------:R-:W-:Y:S02]  /*16620*/  LEA.HI.X.SX32 R23, R83, R43.reuse, 0x1, P1 ;  /* 0x0000002b53177211 */ /* 0x080fe400008f0eff */
[----:B------:R-:W-:Y:S01]  /*16630*/  PRMT R83, R7, 0x7770, RZ ;  /* 0x0000777007537816 */ /* 0x000fe200000000ff */
[----:B------:R4:W-:Y:S04]  /*16640*/  @P2 STG.E.U8 desc[UR18][R18.64], R85 ;  /* 0x0000005512002986 */ /* 0x0009e8000c101112 */
[----:B------:R3:W-:Y:S01]  /*16650*/  @P3 STG.E.U8 desc[UR18][R20.64], R83 ;  /* 0x0000005314003986 */ /* 0x0007e2000c101112 */
[C---:B------:R-:W-:Y:S01]  /*16660*/  ISETP.LT.AND P3, PT, R82.reuse, UR6, !P0 ;  /* 0x0000000652007c0c */ /* 0x040fe2000c761270 */
[----:B------:R-:W-:Y:S01]  /*16670*/  IMAD R82, R82, UR4, RZ ;  /* 0x0000000452527c24 */ /* 0x000fe2000f8e02ff */
[C---:B------:R-:W-:Y:S01]  /*16680*/  ISETP.LT.AND P2, PT, R81.reuse, UR7, !P0 ;  /* 0x0000000751007c0c */ /* 0x040fe2000c741270 */
[----:B------:R-:W-:Y:S01]  /*16690*/  IMAD R81, R81, UR4, RZ ;  /* 0x0000000451517c24 */ /* 0x000fe2000f8e02ff */
[----:B0-----:R-:W-:Y:S01]  /*166a0*/  PRMT R79, R4, 0x7771, RZ ;  /* 0x00007771044f7816 */ /* 0x001fe200000000ff */
[----:B------:R-:W-:Y:S01]  /*166b0*/  ULDC UR6, c[0x0][0x22c] ;  /* 0x00008b0000067ab9 */ /* 0x000fe20000000800 */
[C---:B------:R-:W-:Y:S01]  /*166c0*/  ISETP.LT.AND P1, PT, R80.reuse, UR8, !P0 ;  /* 0x0000000850007c0c */ /* 0x040fe2000c721270 */
[----:B------:R-:W-:Y:S01]  /*166d0*/  IMAD R80, R80, UR4, RZ ;  /* 0x0000000450507c24 */ /* 0x000fe2000f8e02ff */
[CC--:B--2---:R-:W-:Y:S01]  /*166e0*/  IADD3 R16, P6, R82.reuse, R0.reuse, RZ ;  /* 0x0000000052107210 */ /* 0x0c4fe20007fde0ff */
[----:B------:R0:W-:Y:S01]  /*166f0*/  @P4 STG.E.U8 desc[UR18][R22.64], R79 ;  /* 0x0000004f16004986 */ /* 0x0001e2000c101112 */
[C---:B------:R-:W-:Y:S01]  /*16700*/  ISETP.LT.AND P5, PT, R77.reuse, UR6, !P0 ;  /* 0x000000064d007c0c */ /* 0x040fe2000c7a1270 */
[----:B------:R-:W-:Y:S01]  /*16710*/  ULDC UR7, c[0x0][0x22c] ;  /* 0x00008b0000077ab9 */ /* 0x000fe20000000800 */
[----:B------:R-:W-:Y:S01]  /*16720*/  LEA.HI.X.SX32 R17, R82, R43, 0x1, P6 ;  /* 0x0000002b52117211 */ /* 0x000fe200030f0eff */
[----:B------:R-:W-:Y:S01]  /*16730*/  IMAD R77, R77, UR4, RZ ;  /* 0x000000044d4d7c24 */ /* 0x000fe2000f8e02ff */
[-C--:B----4-:R-:W-:Y:S01]  /*16740*/  IADD3 R18, P6, R81, R0.reuse, RZ ;  /* 0x0000000051127210 */ /* 0x090fe20007fde0ff */
[----:B------:R-:W-:Y:S01]  /*16750*/  ULDC UR6, c[0x0][0x22c] ;  /* 0x00008b0000067ab9 */ /* 0x000fe20000000800 */
[----:B---3--:R-:W-:Y:S01]  /*16760*/  IADD3 R20, P4, R80, R0, RZ ;  /* 0x0000000050147210 */ /* 0x008fe20007f9e0ff */
[----:B------:R-:W-:Y:S01]  /*16770*/  ULDC UR8, c[0x0][0x22c] ;  /* 0x00008b0000087ab9 */ /* 0x000fe20000000800 */
[----:B------:R-:W-:-:S02]  /*16780*/  PRMT R101, R5, 0x7771, RZ ;  /* 0x0000777105657816 */ /* 0x000fc400000000ff */
[----:B------:R-:W-:Y:S02]  /*16790*/  PRMT R99, R6, 0x7771, RZ ;  /* 0x0000777106637816 */ /* 0x000fe400000000ff */
[-C--:B------:R-:W-:Y:S02]  /*167a0*/  LEA.HI.X.SX32 R19, R81, R43.reuse, 0x1, P6 ;  /* 0x0000002b51137211 */ /* 0x080fe400030f0eff */
[----:B------:R-:W-:Y:S02]  /*167b0*/  PRMT R97, R7, 0x7771, RZ ;  /* 0x0000777107617816 */ /* 0x000fe400000000ff */
[----:B------:R-:W-:Y:S02]  /*167c0*/  LEA.HI.X.SX32 R21, R80, R43, 0x1, P4 ;  /* 0x0000002b50157211 */ /* 0x000fe400020f0eff */
[C---:B------:R-:W-:Y:S02]  /*167d0*/  PRMT R85, R4.reuse, 0x7773, RZ ;  /* 0x0000777304557816 */ /* 0x040fe400000000ff */
[----:B------:R-:W-:Y:S01]  /*167e0*/  PRMT R95, R4, 0x7772, RZ ;  /* 0x00007772045f7816 */ /* 0x000fe200000000ff */
[----:B------:R-:W-:Y:S01]  /*167f0*/  @P3 STG.E.U8 desc[UR18][R16.64], R101 ;  /* 0x0000006510003986 */ /* 0x000fe2000c101112 */
[----:B------:R-:W-:-:S02]  /*16800*/  IADD3 R4, P4, R77, R0, RZ ;  /* 0x000000004d047210 */ /* 0x000fc40007f9e0ff */
[C---:B------:R-:W-:Y:S01]  /*16810*/  PRMT R83, R5.reuse, 0x7773, RZ ;  /* 0x0000777305537816 */ /* 0x040fe200000000ff */
[----:B------:R-:W-:Y:S01]  /*16820*/  @P2 STG.E.U8 desc[UR18][R18.64], R99 ;  /* 0x0000006312002986 */ /* 0x000fe2000c101112 */
[----:B------:R-:W-:Y:S02]  /*16830*/  PRMT R93, R5, 0x7772, RZ ;  /* 0x00007772055d7816 */ /* 0x000fe400000000ff */
[----:B------:R-:W-:Y:S01]  /*16840*/  LEA.HI.X.SX32 R5, R77, R43, 0x1, P4 ;  /* 0x0000002b4d057211 */ /* 0x000fe200020f0eff */
[----:B------:R-:W-:Y:S01]  /*16850*/  @P1 STG.E.U8 desc[UR18][R20.64], R97 ;  /* 0x0000006114001986 */ /* 0x000fe2000c101112 */
[C---:B------:R-:W-:Y:S01]  /*16860*/  ISETP.LT.AND P1, PT, R76.reuse, UR6, !P0 ;  /* 0x000000064c007c0c */ /* 0x040fe2000c721270 */
[----:B------:R-:W-:Y:S01]  /*16870*/  IMAD R76, R76, UR4, RZ ;  /* 0x000000044c4c7c24 */ /* 0x000fe2000f8e02ff */
[----:B------:R-:W-:Y:S01]  /*16880*/  ULDC UR6, c[0x0][0x22c] ;  /* 0x00008b0000067ab9 */ /* 0x000fe20000000800 */
[C---:B------:R-:W-:Y:S01]  /*16890*/  ISETP.LT.AND P2, PT, R75.reuse, UR7, !P0 ;  /* 0x000000074b007c0c */ /* 0x040fe2000c741270 */
[----:B------:R2:W-:Y:S01]  /*168a0*/  @P5 STG.E.U8 desc[UR18][R4.64], R95 ;  /* 0x0000005f04005986 */ /* 0x0005e2000c101112 */
[C---:B0-----:R-:W-:Y:S01]  /*168b0*/  PRMT R79, R6.reuse, 0x7773, RZ ;  /* 0x00007773064f7816 */ /* 0x041fe200000000ff */
[----:B------:R-:W-:Y:S01]  /*168c0*/  IMAD R75, R75, UR4, RZ ;  /* 0x000000044b4b7c24 */ /* 0x000fe2000f8e02ff */
[----:B------:R-:W-:Y:S01]  /*168d0*/  PRMT R91, R6, 0x7772, RZ ;  /* 0x00007772065b7816 */ /* 0x000fe200000000ff */
[----:B------:R-:W-:Y:S01]  /*168e0*/  ULDC UR7, c[0x0][0x22c] ;  /* 0x00008b0000077ab9 */ /* 0x000fe20000000800 */
[C---:B------:R-:W-:Y:S01]  /*168f0*/  ISETP.LT.AND P3, PT, R74.reuse, UR6, !P0 ;  /* 0x000000064a007c0c */ /* 0x040fe2000c761270 */
[----:B------:R-:W-:Y:S01]  /*16900*/  IMAD R74, R74, UR4, RZ ;  /* 0x000000044a4a7c24 */ /* 0x000fe2000f8e02ff */
[----:B------:R-:W-:Y:S01]  /*16910*/  IADD3 R6, P5, R76, R0, RZ ;  /* 0x000000004c067210 */ /* 0x000fe20007fbe0ff */
[----:B------:R-:W-:Y:S01]  /*16920*/  ULDC UR6, c[0x0][0x22c] ;  /* 0x00008b0000067ab9 */ /* 0x000fe20000000800 */
[----:B------:R-:W-:-:S02]  /*16930*/  PRMT R23, R7, 0x7773, RZ ;  /* 0x0000777307177816 */ /* 0x000fc400000000ff */
[----:B------:R-:W-:Y:S02]  /*16940*/  PRMT R87, R7, 0x7772, RZ ;  /* 0x0000777207577816 */ /* 0x000fe400000000ff */
[C---:B------:R-:W-:Y:S02]  /*16950*/  PRMT R107, R8.reuse, 0x7773, RZ ;  /* 0x00007773086b7816 */ /* 0x040fe400000000ff */
[C---:B------:R-:W-:Y:S02]  /*16960*/  PRMT R115, R8.reuse, 0x7772, RZ ;  /* 0x0000777208737816 */ /* 0x040fe400000000ff */
[C---:B------:R-:W-:Y:S02]  /*16970*/  PRMT R123, R8.reuse, 0x7771, RZ ;  /* 0x00007771087b7816 */ /* 0x040fe400000000ff */
[----:B------:R-:W-:Y:S02]  /*16980*/  PRMT R131, R8, 0x7770, RZ ;  /* 0x0000777008837816 */ /* 0x000fe400000000ff */
[----:B--2---:R-:W-:-:S02]  /*16990*/  IADD3 R4, P4, R75, R0, RZ ;  /* 0x000000004b047210 */ /* 0x004fc40007f9e0ff */
[----:B------:R-:W-:Y:S02]  /*169a0*/  LEA.HI.X.SX32 R7, R76, R43, 0x1, P5 ;  /* 0x0000002b4c077211 */ /* 0x000fe400028f0eff */
[C---:B------:R-:W-:Y:S01]  /*169b0*/  ISETP.LT.AND P5, PT, R73.reuse, UR7, !P0 ;  /* 0x0000000749007c0c */ /* 0x040fe2000c7a1270 */
[----:B------:R-:W-:Y:S01]  /*169c0*/  IMAD R73, R73, UR4, RZ ;  /* 0x0000000449497c24 */ /* 0x000fe2000f8e02ff */
[----:B------:R-:W-:Y:S02]  /*169d0*/  IADD3 R8, P6, R74, R0, RZ ;  /* 0x000000004a087210 */ /* 0x000fe40007fde0ff */
[C---:B------:R-:W-:Y:S02]  /*169e0*/  PRMT R105, R9.reuse, 0x7773, RZ ;  /* 0x0000777309697816 */ /* 0x040fe400000000ff */
[C---:B------:R-:W-:Y:S02]  /*169f0*/  PRMT R113, R9.reuse, 0x7772, RZ ;  /* 0x0000777209717816 */ /* 0x040fe400000000ff */
[----:B------:R-:W-:-:S02]  /*16a00*/  PRMT R121, R9, 0x7771, RZ ;  /* 0x0000777109797816 */ /* 0x000fc400000000ff */
[----:B------:R-:W-:Y:S02]  /*16a10*/  PRMT R129, R9, 0x7770, RZ ;  /* 0x0000777009817816 */ /* 0x000fe400000000ff */
[-C--:B------:R-:W-:Y:S01]  /*16a20*/  LEA.HI.X.SX32 R5, R75, R43.reuse, 0x1, P4 ;  /* 0x0000002b4b057211 */ /* 0x080fe200020f0eff */
[----:B------:R0:W-:Y:S01]  /*16a30*/  @P1 STG.E.U8 desc[UR18][R6.64], R93 ;  /* 0x0000005d06001986 */ /* 0x0001e2000c101112 */
[----:B------:R-:W-:Y:S01]  /*16a40*/  LEA.HI.X.SX32 R9, R74, R43, 0x1, P6 ;  /* 0x0000002b4a097211 */ /* 0x000fe200030f0eff */
[----:B------:R-:W-:Y:S01]  /*16a50*/  ULDC UR7, c[0x0][0x22c] ;  /* 0x00008b0000077ab9 */ /* 0x000fe20000000800 */
[C---:B------:R-:W-:Y:S02]  /*16a60*/  PRMT R103, R10.reuse, 0x7773, RZ ;  /* 0x000077730a677816 */ /* 0x040fe400000000ff */
[C---:B------:R-:W-:Y:S02]  /*16a70*/  PRMT R111, R10.reuse, 0x7772, RZ ;  /* 0x000077720a6f7816 */ /* 0x040fe400000000ff */
[----:B------:R-:W-:-:S02]  /*16a80*/  PRMT R119, R10, 0x7771, RZ ;  /* 0x000077710a777816 */ /* 0x000fc400000000ff */
[----:B------:R-:W-:Y:S02]  /*16a90*/  PRMT R127, R10, 0x7770, RZ ;  /* 0x000077700a7f7816 */ /* 0x000fe400000000ff */
[----:B------:R-:W-:Y:S01]  /*16aa0*/  IADD3 R10, P1, R73, R0, RZ ;  /* 0x00000000490a7210 */ /* 0x000fe20007f3e0ff */
[----:B------:R2:W-:Y:S01]  /*16ab0*/  @P2 STG.E.U8 desc[UR18][R4.64], R91 ;  /* 0x0000005b04002986 */ /* 0x0005e2000c101112 */
[C---:B------:R-:W-:Y:S01]  /*16ac0*/  ISETP.LT.AND P4, PT, R72.reuse, UR6, !P0 ;  /* 0x0000000648007c0c */ /* 0x040fe2000c781270 */
[----:B------:R-:W-:Y:S01]  /*16ad0*/  ULDC UR6, c[0x0][0x22c] ;  /* 0x00008b0000067ab9 */ /* 0x000fe20000000800 */
[C---:B------:R-:W-:Y:S01]  /*16ae0*/  PRMT R81, R11.reuse, 0x7773, RZ ;  /* 0x000077730b517816 */ /* 0x040fe200000000ff */
[----:B------:R3:W-:Y:S01]  /*16af0*/  @P3 STG.E.U8 desc[UR18][R8.64], R87 ;  /* 0x0000005708003986 */ /* 0x0007e2000c101112 */
[C---:B------:R-:W-:Y:S01]  /*16b00*/  PRMT R109, R11.reuse, 0x7772, RZ ;  /* 0x000077720b6d7816 */ /* 0x040fe200000000ff */
[----:B------:R-:W-:Y:S01]  /*16b10*/  IMAD R72, R72, UR4, RZ ;  /* 0x0000000448487c24 */ /* 0x000fe2000f8e02ff */
[----:B------:R-:W-:-:S02]  /*16b20*/  PRMT R117, R11, 0x7771, RZ ;  /* 0x000077710b757816 */ /* 0x000fc400000000ff */
[----:B------:R-:W-:Y:S02]  /*16b30*/  PRMT R125, R11, 0x7770, RZ ;  /* 0x000077700b7d7816 */ /* 0x000fe400000000ff */
[----:B------:R-:W-:Y:S02]  /*16b40*/  LEA.HI.X.SX32 R11, R73, R43, 0x1, P1 ;  /* 0x0000002b490b7211 */ /* 0x000fe400008f0eff */
[C---:B------:R-:W-:Y:S01]  /*16b50*/  ISETP.LT.AND P3, PT, R71.reuse, UR6, !P0 ;  /* 0x0000000647007c0c */ /* 0x040fe2000c761270 */
[----:B------:R-:W-:Y:S01]  /*16b60*/  IMAD R71, R71, UR4, RZ ;  /* 0x0000000447477c24 */ /* 0x000fe2000f8e02ff */
[C---:B------:R-:W-:Y:S01]  /*16b70*/  ISETP.LT.AND P1, PT, R69.reuse, UR7, !P0 ;  /* 0x0000000745007c0c */ /* 0x040fe2000c721270 */
[----:B------:R-:W-:Y:S01]  /*16b80*/  IMAD R69, R69, UR4, RZ ;  /* 0x0000000445457c24 */ /* 0x000fe2000f8e02ff */
[----:B------:R4:W-:Y:S01]  /*16b90*/  @P5 STG.E.U8 desc[UR18][R10.64], R85 ;  /* 0x000000550a005986 */ /* 0x0009e2000c101112 */
[-C--:B0-----:R-:W-:Y:S01]  /*16ba0*/  IADD3 R6, P2, R72, R0.reuse, RZ ;  /* 0x0000000048067210 */ /* 0x081fe20007f5e0ff */
[----:B------:R-:W-:Y:S01]  /*16bb0*/  ULDC UR6, c[0x0][0x22c] ;  /* 0x00008b0000067ab9 */ /* 0x000fe20000000800 */
[-C--:B--2---:R-:W-:Y:S01]  /*16bc0*/  IADD3 R4, P5, R71, R0.reuse, RZ ;  /* 0x0000000047047210 */ /* 0x084fe20007fbe0ff */
[----:B------:R-:W-:Y:S01]  /*16bd0*/  ULDC UR7, c[0x0][0x22c] ;  /* 0x00008b0000077ab9 */ /* 0x000fe20000000800 */
[----:B---3--:R-:W-:-:S02]  /*16be0*/  IADD3 R8, P6, R69, R0, RZ ;  /* 0x0000000045087210 */ /* 0x008fc40007fde0ff */
[-C--:B------:R-:W-:Y:S02]  /*16bf0*/  LEA.HI.X.SX32 R7, R72, R43.reuse, 0x1, P2 ;  /* 0x0000002b48077211 */ /* 0x080fe400010f0eff */
[-C--:B------:R-:W-:Y:S02]  /*16c00*/  LEA.HI.X.SX32 R5, R71, R43.reuse, 0x1, P5 ;  /* 0x0000002b47057211 */ /* 0x080fe400028f0eff */
[C---:B------:R-:W-:Y:S01]  /*16c10*/  ISETP.LT.AND P2, PT, R70.reuse, UR8, !P0 ;  /* 0x0000000846007c0c */ /* 0x040fe2000c741270 */
[----:B------:R-:W-:Y:S01]  /*16c20*/  IMAD R70, R70, UR4, RZ ;  /* 0x0000000446467c24 */ /* 0x000fe2000f8e02ff */
[----:B------:R-:W-:Y:S01]  /*16c30*/  LEA.HI.X.SX32 R9, R69, R43, 0x1, P6 ;  /* 0x0000002b45097211 */ /* 0x000fe200030f0eff */
[----:B------:R0:W-:Y:S01]  /*16c40*/  @P4 STG.E.U8 desc[UR18][R6.64], R83 ;  /* 0x0000005306004986 */ /* 0x0001e2000c101112 */
[C---:B------:R-:W-:Y:S01]  /*16c50*/  ISETP.LT.AND P5, PT, R68.reuse, UR6, !P0 ;  /* 0x0000000644007c0c */ /* 0x040fe2000c7a1270 */
[----:B------:R-:W-:Y:S01]  /*16c60*/  IMAD R68, R68, UR4, RZ ;  /* 0x0000000444447c24 */ /* 0x000fe2000f8e02ff */
[----:B------:R-:W-:Y:S01]  /*16c70*/  ULDC UR6, c[0x0][0x22c] ;  /* 0x00008b0000067ab9 */ /* 0x000fe20000000800 */
[----:B------:R2:W-:Y:S01]  /*16c80*/  @P3 STG.E.U8 desc[UR18][R4.64], R79 ;  /* 0x0000004f04003986 */ /* 0x0005e2000c101112 */
[----:B----4-:R-:W-:Y:S01]  /*16c90*/  IADD3 R10, P4, R70, R0, RZ ;  /* 0x00000000460a7210 */ /* 0x010fe20007f9e0ff */
[----:B------:R-:W-:-:S02]  /*16ca0*/  ULDC UR8, c[0x0][0x22c] ;  /* 0x00008b0000087ab9 */ /* 0x000fc40000000800 */
[----:B------:R3:W-:Y:S01]  /*16cb0*/  @P1 STG.E.U8 desc[UR18][R8.64], R23 ;  /* 0x0000001708001986 */ /* 0x0007e2000c101112 */
[C---:B------:R-:W-:Y:S01]  /*16cc0*/  ISETP.LT.AND P1, PT, R67.reuse, UR6, !P0 ;  /* 0x0000000643007c0c */ /* 0x040fe2000c721270 */
[----:B------:R-:W-:Y:S01]  /*16cd0*/  IMAD R67, R67, UR4, RZ ;  /* 0x0000000443437c24 */ /* 0x000fe2000f8e02ff */
[-C--:B0-----:R-:W-:Y:S01]  /*16ce0*/  IADD3 R6, P3, R68, R0.reuse, RZ ;  /* 0x0000000044067210 */ /* 0x081fe20007f7e0ff */
[----:B------:R-:W-:Y:S01]  /*16cf0*/  ULDC UR6, c[0x0][0x22c] ;  /* 0x00008b0000067ab9 */ /* 0x000fe20000000800 */
[-C--:B------:R-:W-:Y:S02]  /*16d00*/  LEA.HI.X.SX32 R11, R70, R43.reuse, 0x1, P4 ;  /* 0x0000002b460b7211 */ /* 0x080fe400020f0eff */
[-C--:B------:R-:W-:Y:S02]  /*16d10*/  LEA.HI.X.SX32 R7, R68, R43.reuse, 0x1, P3 ;  /* 0x0000002b44077211 */ /* 0x080fe400018f0eff */
[-C--:B--2---:R-:W-:Y:S01]  /*16d20*/  IADD3 R4, P3, R67, R0.reuse, RZ ;  /* 0x0000000043047210 */ /* 0x084fe20007f7e0ff */
[----:B------:R-:W-:Y:S01]  /*16d30*/  @P2 STG.E.U8 desc[UR18][R10.64], R131 ;  /* 0x000000830a002986 */ /* 0x000fe2000c101112 */
[C---:B------:R-:W-:Y:S01]  /*16d40*/  ISETP.LT.AND P4, PT, R66.reuse, UR7, !P0 ;  /* 0x0000000742007c0c */ /* 0x040fe2000c781270 */
[----:B------:R-:W-:Y:S01]  /*16d50*/  IMAD R66, R66, UR4, RZ ;  /* 0x0000000442427c24 */ /* 0x000fe2000f8e02ff */
[C---:B------:R-:W-:Y:S01]  /*16d60*/  ISETP.LT.AND P2, PT, R65.reuse, UR6, !P0 ;  /* 0x0000000641007c0c */ /* 0x040fe2000c741270 */
[----:B------:R-:W-:Y:S01]  /*16d70*/  IMAD R65, R65, UR4, RZ ;  /* 0x0000000441417c24 */ /* 0x000fe2000f8e02ff */
[-C--:B------:R-:W-:Y:S01]  /*16d80*/  LEA.HI.X.SX32 R5, R67, R43.reuse, 0x1, P3 ;  /* 0x0000002b43057211 */ /* 0x080fe200018f0eff */
[----:B------:R0:W-:Y:S01]  /*16d90*/  @P5 STG.E.U8 desc[UR18][R6.64], R129 ;  /* 0x0000008106005986 */ /* 0x0001e2000c101112 */
[-C--:B---3--:R-:W-:Y:S01]  /*16da0*/  IADD3 R8, P5, R66, R0.reuse, RZ ;  /* 0x0000000042087210 */ /* 0x088fe20007fbe0ff */
[----:B------:R-:W-:Y:S01]  /*16db0*/  ULDC UR7, c[0x0][0x22c] ;  /* 0x00008b0000077ab9 */ /* 0x000fe20000000800 */
[----:B------:R-:W-:Y:S01]  /*16dc0*/  ULDC UR6, c[0x0][0x22c] ;  /* 0x00008b0000067ab9 */ /* 0x000fe20000000800 */
[----:B------:R2:W-:Y:S01]  /*16dd0*/  @P1 STG.E.U8 desc[UR18][R4.64], R127 ;  /* 0x0000007f04001986 */ /* 0x0005e2000c101112 */
[C---:B------:R-:W-:Y:S01]  /*16de0*/  ISETP.LT.AND P3, PT, R64.reuse, UR7, !P0 ;  /* 0x0000000740007c0c */ /* 0x040fe2000c761270 */
[----:B------:R-:W-:Y:S01]  /*16df0*/  IMAD R64, R64, UR4, RZ ;  /* 0x0000000440407c24 */ /* 0x000fe2000f8e02ff */
[----:B------:R-:W-:Y:S01]  /*16e00*/  LEA.HI.X.SX32 R9, R66, R43, 0x1, P5 ;  /* 0x0000002b42097211 */ /* 0x000fe200028f0eff */
[----:B------:R-:W-:Y:S01]  /*16e10*/  ULDC UR7, c[0x0][0x22c] ;  /* 0x00008b0000077ab9 */ /* 0x000fe20000000800 */
[----:B0-----:R-:W-:-:S04]  /*16e20*/  IADD3 R6, P1, R65, R0, RZ ;  /* 0x0000000041067210 */ /* 0x001fc80007f3e0ff */
[-C--:B------:R-:W-:Y:S02]  /*16e30*/  LEA.HI.X.SX32 R7, R65, R43.reuse, 0x1, P1 ;  /* 0x0000002b41077211 */ /* 0x080fe400008f0eff */
[C---:B------:R-:W-:Y:S01]  /*16e40*/  ISETP.LT.AND P1, PT, R62.reuse, UR6, !P0 ;  /* 0x000000063e007c0c */ /* 0x040fe2000c721270 */
[----:B------:R-:W-:Y:S01]  /*16e50*/  IMAD R62, R62, UR4, RZ ;  /* 0x000000043e3e7c24 */ /* 0x000fe2000f8e02ff */
[----:B------:R-:W-:Y:S01]  /*16e60*/  ULDC UR6, c[0x0][0x22c] ;  /* 0x00008b0000067ab9 */ /* 0x000fe20000000800 */
[----:B------:R-:W-:Y:S01]  /*16e70*/  @P4 STG.E.U8 desc[UR18][R8.64], R125 ;  /* 0x0000007d08004986 */ /* 0x000fe2000c101112 */
[-C--:B------:R-:W-:Y:S02]  /*16e80*/  IADD3 R10, P5, R64, R0.reuse, RZ ;  /* 0x00000000400a7210 */ /* 0x080fe40007fbe0ff */
[C---:B------:R-:W-:Y:S01]  /*16e90*/  ISETP.LT.AND P6, PT, R63.reuse, UR6, !P0 ;  /* 0x000000063f007c0c */ /* 0x040fe2000c7c1270 */
[----:B------:R0:W-:Y:S01]  /*16ea0*/  @P2 STG.E.U8 desc[UR18][R6.64], R123 ;  /* 0x0000007b06002986 */ /* 0x0001e2000c101112 */
[----:B------:R-:W-:Y:S01]  /*16eb0*/  IADD3 R16, P2, R62, R0, RZ ;  /* 0x000000003e107210 */ /* 0x000fe20007f5e0ff */
[----:B------:R-:W-:Y:S01]  /*16ec0*/  IMAD R63, R63, UR4, RZ ;  /* 0x000000043f3f7c24 */ /* 0x000fe2000f8e02ff */
[-C--:B------:R-:W-:Y:S01]  /*16ed0*/  LEA.HI.X.SX32 R11, R64, R43.reuse, 0x1, P5 ;  /* 0x0000002b400b7211 */ /* 0x080fe200028f0eff */
[----:B------:R-:W-:Y:S01]  /*16ee0*/  ULDC UR6, c[0x0][0x22c] ;  /* 0x00008b0000067ab9 */ /* 0x000fe20000000800 */
[----:B------:R-:W-:-:S02]  /*16ef0*/  LEA.HI.X.SX32 R17, R62, R43, 0x1, P2 ;  /* 0x0000002b3e117211 */ /* 0x000fc400010f0eff */
[-C--:B--2---:R-:W-:Y:S02]  /*16f00*/  IADD3 R4, P2, R63, R0.reuse, RZ ;  /* 0x000000003f047210 */ /* 0x084fe40007f5e0ff */
[C---:B------:R-:W-:Y:S01]  /*16f10*/  ISETP.LT.AND P4, PT, R61.reuse, UR6, !P0 ;  /* 0x000000063d007c0c */ /* 0x040fe2000c781270 */
[----:B------:R-:W-:Y:S01]  /*16f20*/  IMAD R61, R61, UR4, RZ ;  /* 0x000000043d3d7c24 */ /* 0x000fe2000f8e02ff */
[----:B------:R2:W-:Y:S01]  /*16f30*/  @P3 STG.E.U8 desc[UR18][R10.64], R121 ;  /* 0x000000790a003986 */ /* 0x0005e2000c101112 */
[C---:B------:R-:W-:Y:S01]  /*16f40*/  ISETP.LT.AND P3, PT, R60.reuse, UR7, !P0 ;  /* 0x000000073c007c0c */ /* 0x040fe2000c761270 */
[----:B------:R-:W-:Y:S01]  /*16f50*/  IMAD R60, R60, UR4, RZ ;  /* 0x000000043c3c7c24 */ /* 0x000fe2000f8e02ff */
[-C--:B------:R-:W-:Y:S01]  /*16f60*/  LEA.HI.X.SX32 R5, R63, R43.reuse, 0x1, P2 ;  /* 0x0000002b3f057211 */ /* 0x080fe200010f0eff */
[----:B------:R-:W-:Y:S01]  /*16f70*/  ULDC UR6, c[0x0][0x22c] ;  /* 0x00008b0000067ab9 */ /* 0x000fe20000000800 */
[C---:B------:R-:W-:Y:S01]  /*16f80*/  ISETP.LT.AND P2, PT, R59.reuse, UR8, !P0 ;  /* 0x000000083b007c0c */ /* 0x040fe2000c741270 */
[----:B------:R-:W-:Y:S01]  /*16f90*/  IMAD R59, R59, UR4, RZ ;  /* 0x000000043b3b7c24 */ /* 0x000fe2000f8e02ff */
[CC--:B0-----:R-:W-:Y:S01]  /*16fa0*/  IADD3 R6, P5, R61.reuse, R0.reuse, RZ ;  /* 0x000000003d067210 */ /* 0x0c1fe20007fbe0ff */
[----:B------:R0:W-:Y:S01]  /*16fb0*/  @P6 STG.E.U8 desc[UR18][R4.64], R119 ;  /* 0x0000007704006986 */ /* 0x0001e2000c101112 */
[-C--:B------:R-:W-:Y:S01]  /*16fc0*/  IADD3 R8, P6, R60, R0.reuse, RZ ;  /* 0x000000003c087210 */ /* 0x080fe20007fde0ff */
[----:B------:R-:W-:Y:S01]  /*16fd0*/  ULDC UR7, c[0x0][0x22c] ;  /* 0x00008b0000077ab9 */ /* 0x000fe20000000800 */
[----:B------:R-:W-:Y:S01]  /*16fe0*/  LEA.HI.X.SX32 R7, R61, R43, 0x1, P5 ;  /* 0x0000002b3d077211 */ /* 0x000fe200028f0eff */
[----:B------:R-:W-:Y:S01]  /*16ff0*/  ULDC UR8, c[0x0][0x22c] ;  /* 0x00008b0000087ab9 */ /* 0x000fe20000000800 */
[----:B--2---:R-:W-:-:S02]  /*17000*/  IADD3 R10, P5, R59, R0, RZ ;  /* 0x000000003b0a7210 */ /* 0x004fc40007fbe0ff */
[-C--:B------:R-:W-:Y:S02]  /*17010*/  LEA.HI.X.SX32 R9, R60, R43.reuse, 0x1, P6 ;  /* 0x0000002b3c097211 */ /* 0x080fe400030f0eff */
[----:B------:R-:W-:Y:S01]  /*17020*/  LEA.HI.X.SX32 R11, R59, R43, 0x1, P5 ;  /* 0x0000002b3b0b7211 */ /* 0x000fe200028f0eff */
[----:B------:R-:W-:Y:S04]  /*17030*/  @P1 STG.E.U8 desc[UR18][R16.64], R117 ;  /* 0x0000007510001986 */ /* 0x000fe8000c101112 */
[----:B------:R2:W-:Y:S04]  /*17040*/  @P4 STG.E.U8 desc[UR18][R6.64], R115 ;  /* 0x0000007306004986 */ /* 0x0005e8000c101112 */
[----:B------:R3:W-:Y:S04]  /*17050*/  @P3 STG.E.U8 desc[UR18][R8.64], R113 ;  /* 0x0000007108003986 */ /* 0x0007e8000c101112 */
[----:B------:R4:W-:Y:S01]  /*17060*/  @P2 STG.E.U8 desc[UR18][R10.64], R111 ;  /* 0x0000006f0a002986 */ /* 0x0009e2000c101112 */
[C---:B------:R-:W-:Y:S01]  /*17070*/  ISETP.LT.AND P2, PT, R58.reuse, UR6, !P0 ;  /* 0x000000063a007c0c */ /* 0x040fe2000c741270 */
[----:B------:R-:W-:Y:S01]  /*17080*/  IMAD R58, R58, UR4, RZ ;  /* 0x000000043a3a7c24 */ /* 0x000fe2000f8e02ff */
[----:B------:R-:W-:Y:S01]  /*17090*/  ULDC UR6, c[0x0][0x22c] ;  /* 0x00008b0000067ab9 */ /* 0x000fe20000000800 */
[----:B------:R-:W-:-:S03]  /*170a0*/  ISETP.LT.AND P3, PT, R57, UR7, !P0 ;  /* 0x0000000739007c0c */ /* 0x000fc6000c761270 */
[-C--:B0-----:R-:W-:Y:S01]  /*170b0*/  IADD3 R4, P1, R58, R0.reuse, RZ ;  /* 0x000000003a047210 */ /* 0x081fe20007f3e0ff */
[----:B------:R-:W-:Y:S01]  /*170c0*/  IMAD R57, R57, UR4, RZ ;  /* 0x0000000439397c24 */ /* 0x000fe2000f8e02ff */
[----:B------:R-:W-:Y:S01]  /*170d0*/  ULDC UR7, c[0x0][0x22c] ;  /* 0x00008b0000077ab9 */ /* 0x000fe20000000800 */
[C---:B------:R-:W-:Y:S01]  /*170e0*/  ISETP.LT.AND P4, PT, R56.reuse, UR6, !P0 ;  /* 0x0000000638007c0c */ /* 0x040fe2000c781270 */
[----:B------:R-:W-:Y:S01]  /*170f0*/  IMAD R56, R56, UR4, RZ ;  /* 0x0000000438387c24 */ /* 0x000fe2000f8e02ff */
[----:B------:R-:W-:Y:S01]  /*17100*/  LEA.HI.X.SX32 R5, R58, R43, 0x1, P1 ;  /* 0x0000002b3a057211 */ /* 0x000fe200008f0eff */
[----:B------:R-:W-:Y:S01]  /*17110*/  ULDC UR6, c[0x0][0x22c] ;  /* 0x00008b0000067ab9 */ /* 0x000fe20000000800 */
[C---:B------:R-:W-:Y:S01]  /*17120*/  ISETP.LT.AND P1, PT, R54.reuse, UR7, !P0 ;  /* 0x0000000736007c0c */ /* 0x040fe2000c721270 */
[----:B------:R-:W-:Y:S01]  /*17130*/  IMAD R54, R54, UR4, RZ ;  /* 0x0000000436367c24 */ /* 0x000fe2000f8e02ff */
[-C--:B--2---:R-:W-:Y:S01]  /*17140*/  IADD3 R6, P5, R57, R0.reuse, RZ ;  /* 0x0000000039067210 */ /* 0x084fe20007fbe0ff */
[----:B------:R0:W-:Y:S01]  /*17150*/  @P2 STG.E.U8 desc[UR18][R4.64], R109 ;  /* 0x0000006d04002986 */ /* 0x0001e2000c101112 */
[-C--:B---3--:R-:W-:Y:S01]  /*17160*/  IADD3 R8, P6, R56, R0.reuse, RZ ;  /* 0x0000000038087210 */ /* 0x088fe20007fde0ff */
[----:B------:R-:W-:Y:S01]  /*17170*/  ULDC UR7, c[0x0][0x22c] ;  /* 0x00008b0000077ab9 */ /* 0x000fe20000000800 */
[----:B----4-:R-:W-:-:S02]  /*17180*/  IADD3 R10, P2, R54, R0, RZ ;  /* 0x00000000360a7210 */ /* 0x010fc40007f5e0ff */
[-C--:B------:R-:W-:Y:S02]  /*17190*/  LEA.HI.X.SX32 R7, R57, R43.reuse, 0x1, P5 ;  /* 0x0000002b39077211 */ /* 0x080fe400028f0eff */
[-C--:B------:R-:W-:Y:S02]  /*171a0*/  LEA.HI.X.SX32 R9, R56, R43.reuse, 0x1, P6 ;  /* 0x0000002b38097211 */ /* 0x080fe400030f0eff */
[-C--:B------:R-:W-:Y:S01]  /*171b0*/  LEA.HI.X.SX32 R11, R54, R43.reuse, 0x1, P2 ;  /* 0x0000002b360b7211 */ /* 0x080fe200010f0eff */
[----:B------:R2:W-:Y:S01]  /*171c0*/  @P3 STG.E.U8 desc[UR18][R6.64], R107 ;  /* 0x0000006b06003986 */ /* 0x0005e2000c101112 */
[C---:B------:R-:W-:Y:S01]  /*171d0*/  ISETP.LT.AND P2, PT, R50.reuse, UR6, !P0 ;  /* 0x0000000632007c0c */ /* 0x040fe2000c741270 */
[----:B------:R-:W-:Y:S01]  /*171e0*/  ULDC UR6, c[0x0][0x22c] ;  /* 0x00008b0000067ab9 */ /* 0x000fe20000000800 */
[----:B------:R-:W-:Y:S01]  /*171f0*/  IMAD R50, R50, UR4, RZ ;  /* 0x0000000432327c24 */ /* 0x000fe2000f8e02ff */
[----:B------:R3:W-:Y:S01]  /*17200*/  @P4 STG.E.U8 desc[UR18][R8.64], R105 ;  /* 0x0000006908004986 */ /* 0x0007e2000c101112 */
[C---:B------:R-:W-:Y:S01]  /*17210*/  ISETP.LT.AND P4, PT, R53.reuse, UR6, !P0 ;  /* 0x0000000635007c0c */ /* 0x040fe2000c781270 */
[----:B------:R-:W-:Y:S01]  /*17220*/  IMAD R53, R53, UR4, RZ ;  /* 0x0000000435357c24 */ /* 0x000fe2000f8e02ff */
[----:B------:R-:W-:Y:S01]  /*17230*/  ISETP.LT.AND P3, PT, R52, UR7, !P0 ;  /* 0x0000000734007c0c */ /* 0x000fe2000c761270 */
[----:B------:R4:W-:Y:S01]  /*17240*/  @P1 STG.E.U8 desc[UR18][R10.64], R103 ;  /* 0x000000670a001986 */ /* 0x0009e2000c101112 */
[-C--:B0-----:R-:W-:Y:S01]  /*17250*/  IADD3 R4, P5, R50, R0.reuse, RZ ;  /* 0x0000000032047210 */ /* 0x081fe20007fbe0ff */
[----:B------:R-:W-:Y:S01]  /*17260*/  IMAD R52, R52, UR4, RZ ;  /* 0x0000000434347c24 */ /* 0x000fe2000f8e02ff */
[C---:B------:R-:W-:Y:S01]  /*17270*/  ISETP.LT.AND P1, PT, R51.reuse, UR8, !P0 ;  /* 0x0000000833007c0c */ /* 0x040fe2000c721270 */
[----:B------:R-:W-:Y:S01]  /*17280*/  IMAD R51, R51, UR4, RZ ;  /* 0x0000000433337c24 */ /* 0x000fe2000f8e02ff */
[CC--:B--2---:R-:W-:Y:S01]  /*17290*/  IADD3 R6, P6, R53.reuse, R0.reuse, RZ ;  /* 0x0000000035067210 */ /* 0x0c4fe20007fde0ff */
[----:B------:R-:W-:Y:S01]  /*172a0*/  ULDC UR6, c[0x0][0x22c] ;  /* 0x00008b0000067ab9 */ /* 0x000fe20000000800 */
[-C--:B------:R-:W-:Y:S01]  /*172b0*/  LEA.HI.X.SX32 R5, R50, R43.reuse, 0x1, P5 ;  /* 0x0000002b32057211 */ /* 0x080fe200028f0eff */
[----:B------:R-:W-:Y:S01]  /*172c0*/  ULDC UR7, c[0x0][0x22c] ;  /* 0x00008b0000077ab9 */ /* 0x000fe20000000800 */
[----:B---3--:R-:W-:Y:S01]  /*172d0*/  IADD3 R8, P5, R52, R0, RZ ;  /* 0x0000000034087210 */ /* 0x008fe20007fbe0ff */
[----:B------:R-:W-:Y:S01]  /*172e0*/  ULDC UR8, c[0x0][0x22c] ;  /* 0x00008b0000087ab9 */ /* 0x000fe20000000800 */
[----:B------:R-:W-:-:S02]  /*172f0*/  LEA.HI.X.SX32 R7, R53, R43, 0x1, P6 ;  /* 0x0000002b35077211 */ /* 0x000fc400030f0eff */
[----:B----4-:R-:W-:Y:S01]  /*17300*/  IADD3 R10, P6, R51, R0, RZ ;  /* 0x00000000330a7210 */ /* 0x010fe20007fde0ff */
[----:B------:R0:W-:Y:S01]  /*17310*/  @P2 STG.E.U8 desc[UR18][R4.64], R81 ;  /* 0x0000005104002986 */ /* 0x0001e2000c101112 */
[----:B-1----:R-:W-:Y:S02]  /*17320*/  PRMT R75, R12, 0x7770, RZ ;  /* 0x000077700c4b7816 */ /* 0x002fe400000000ff */
[----:B------:R-:W-:Y:S02]  /*17330*/  PRMT R73, R13, 0x7770, RZ ;  /* 0x000077700d497816 */ /* 0x000fe400000000ff */
[-C--:B------:R-:W-:Y:S02]  /*17340*/  LEA.HI.X.SX32 R9, R52, R43.reuse, 0x1, P5 ;  /* 0x0000002b34097211 */ /* 0x080fe400028f0eff */
[----:B------:R-:W-:Y:S02]  /*17350*/  PRMT R71, R14, 0x7770, RZ ;  /* 0x000077700e477816 */ /* 0x000fe400000000ff */
[----:B------:R-:W-:-:S02]  /*17360*/  LEA.HI.X.SX32 R11, R51, R43, 0x1, P6 ;  /* 0x0000002b330b7211 */ /* 0x000fc400030f0eff */
[C---:B------:R-:W-:Y:S01]  /*17370*/  ISETP.LT.AND P2, PT, R49.reuse, UR6, !P0 ;  /* 0x0000000631007c0c */ /* 0x040fe2000c741270 */
[----:B------:R-:W-:Y:S01]  /*17380*/  IMAD R49, R49, UR4, RZ ;  /* 0x0000000431317c24 */ /* 0x000fe2000f8e02ff */
[----:B------:R1:W-:Y:S01]  /*17390*/  @P4 STG.E.U8 desc[UR18][R6.64], R75 ;  /* 0x0000004b06004986 */ /* 0x0003e2000c101112 */
[----:B------:R-:W-:Y:S01]  /*173a0*/  PRMT R21, R13, 0x7773, RZ ;  /* 0x000077730d157816 */ /* 0x000fe200000000ff */
[----:B------:R-:W-:Y:S02]  /*173b0*/  ULDC UR6, c[0x0][0x22c] ;  /* 0x00008b0000067ab9 */ /* 0x000fe40000000800 */
[----:B------:R-:W-:Y:S01]  /*173c0*/  @P3 STG.E.U8 desc[UR18][R8.64], R73 ;  /* 0x0000004908003986 */ /* 0x000fe2000c101112 */
[C---:B------:R-:W-:Y:S01]  /*173d0*/  ISETP.LT.AND P3, PT, R48.reuse, UR7, !P0 ;  /* 0x0000000730007c0c */ /* 0x040fe2000c761270 */
[----:B------:R-:W-:Y:S02]  /*173e0*/  ULDC UR7, c[0x0][0x22c] ;  /* 0x00008b0000077ab9 */ /* 0x000fe40000000800 */
[----:B------:R2:W-:Y:S01]  /*173f0*/  @P1 STG.E.U8 desc[UR18][R10.64], R71 ;  /* 0x000000470a001986 */ /* 0x0005e2000c101112 */
[----:B0-----:R-:W-:Y:S01]  /*17400*/  IADD3 R4, P1, R49, R0, RZ ;  /* 0x0000000031047210 */ /* 0x001fe20007f3e0ff */
[----:B------:R-:W-:Y:S01]  /*17410*/  IMAD R48, R48, UR4, RZ ;  /* 0x0000000430307c24 */ /* 0x000fe2000f8e02ff */
[----:B------:R-:W-:-:S02]  /*17420*/  PRMT R61, R13, 0x7772, RZ ;  /* 0x000077720d3d7816 */ /* 0x000fc400000000ff */
[----:B------:R-:W-:Y:S02]  /*17430*/  PRMT R67, R13, 0x7771, RZ ;  /* 0x000077710d437816 */ /* 0x000fe400000000ff */
[C---:B------:R-:W-:Y:S02]  /*17440*/  PRMT R17, R15.reuse, 0x7773, RZ ;  /* 0x000077730f117816 */ /* 0x040fe400000000ff */
[C---:B------:R-:W-:Y:S02]  /*17450*/  PRMT R57, R15.reuse, 0x7772, RZ ;  /* 0x000077720f397816 */ /* 0x040fe400000000ff */
[----:B------:R-:W-:Y:S02]  /*17460*/  PRMT R13, R15, 0x7771, RZ ;  /* 0x000077710f0d7816 */ /* 0x000fe400000000ff */
[----:B------:R-:W-:Y:S02]  /*17470*/  LEA.HI.X.SX32 R5, R49, R43, 0x1, P1 ;  /* 0x0000002b31057211 */ /* 0x000fe400008f0eff */
[----:B------:R-:W-:-:S02]  /*17480*/  PRMT R15, R15, 0x7770, RZ ;  /* 0x000077700f0f7816 */ /* 0x000fc400000000ff */
[C---:B------:R-:W-:Y:S01]  /*17490*/  ISETP.LT.AND P1, PT, R46.reuse, UR7, !P0 ;  /* 0x000000072e007c0c */ /* 0x040fe2000c721270 */
[----:B------:R-:W-:Y:S01]  /*174a0*/  IMAD R46, R46, UR4, RZ ;  /* 0x000000042e2e7c24 */ /* 0x000fe2000f8e02ff */
[C---:B------:R-:W-:Y:S01]  /*174b0*/  ISETP.LT.AND P4, PT, R47.reuse, UR6, !P0 ;  /* 0x000000062f007c0c */ /* 0x040fe2000c781270 */
[----:B------:R-:W-:Y:S01]  /*174c0*/  IMAD R47, R47, UR4, RZ ;  /* 0x000000042f2f7c24 */ /* 0x000fe2000f8e02ff */
[-C--:B-1----:R-:W-:Y:S01]  /*174d0*/  IADD3 R6, P5, R48, R0.reuse, RZ ;  /* 0x0000000030067210 */ /* 0x082fe20007fbe0ff */
[----:B------:R0:W-:Y:S01]  /*174e0*/  @P2 STG.E.U8 desc[UR18][R4.64], R15 ;  /* 0x0000000f04002986 */ /* 0x0001e2000c101112 */
[----:B--2---:R-:W-:Y:S01]  /*174f0*/  IADD3 R10, P2, R46, R0, RZ ;  /* 0x000000002e0a7210 */ /* 0x004fe20007f5e0ff */
[----:B------:R-:W-:Y:S01]  /*17500*/  ULDC UR6, c[0x0][0x22c] ;  /* 0x00008b0000067ab9 */ /* 0x000fe20000000800 */
[----:B------:R-:W-:Y:S01]  /*17510*/  PRMT R69, R12, 0x7771, RZ ;  /* 0x000077710c457816 */ /* 0x000fe200000000ff */
[----:B------:R-:W-:Y:S01]  /*17520*/  ULDC UR7, c[0x0][0x22c] ;  /* 0x00008b0000077ab9 */ /* 0x000fe20000000800 */
[----:B------:R-:W-:-:S02]  /*17530*/  LEA.HI.X.SX32 R7, R48, R43, 0x1, P5 ;  /* 0x0000002b30077211 */ /* 0x000fc400028f0eff */
[-C--:B------:R-:W-:Y:S02]  /*17540*/  IADD3 R8, P6, R47, R0.reuse, RZ ;  /* 0x000000002f087210 */ /* 0x080fe40007fde0ff */
[-C--:B------:R-:W-:Y:S02]  /*17550*/  LEA.HI.X.SX32 R11, R46, R43.reuse, 0x1, P2 ;  /* 0x0000002b2e0b7211 */ /* 0x080fe400010f0eff */
[----:B------:R-:W-:Y:S01]  /*17560*/  ISETP.LT.AND P2, PT, R41, UR6, !P0 ;  /* 0x0000000629007c0c */ /* 0x000fe2000c741270 */
[----:B------:R-:W-:Y:S01]  /*17570*/  ULDC UR6, c[0x0][0x22c] ;  /* 0x00008b0000067ab9 */ /* 0x000fe20000000800 */
[----:B------:R-:W-:Y:S01]  /*17580*/  LEA.HI.X.SX32 R9, R47, R43, 0x1, P6 ;  /* 0x0000002b2f097211 */ /* 0x000fe200030f0eff */
[----:B------:R1:W-:Y:S01]  /*17590*/  @P3 STG.E.U8 desc[UR18][R6.64], R69 ;  /* 0x0000004506003986 */ /* 0x0003e2000c101112 */
[----:B------:R-:W-:Y:S01]  /*175a0*/  IMAD R41, R41, UR4, RZ ;  /* 0x0000000429297c24 */ /* 0x000fe2000f8e02ff */
[C---:B------:R-:W-:Y:S01]  /*175b0*/  ISETP.LT.AND P3, PT, R45.reuse, UR6, !P0 ;  /* 0x000000062d007c0c */ /* 0x040fe2000c761270 */
[----:B------:R-:W-:Y:S01]  /*175c0*/  IMAD R45, R45, UR4, RZ ;  /* 0x000000042d2d7c24 */ /* 0x000fe2000f8e02ff */
[----:B------:R-:W-:Y:S01]  /*175d0*/  PRMT R65, R14, 0x7771, RZ ;  /* 0x000077710e417816 */ /* 0x000fe200000000ff */
[----:B------:R2:W-:Y:S01]  /*175e0*/  @P4 STG.E.U8 desc[UR18][R8.64], R67 ;  /* 0x0000004308004986 */ /* 0x0005e2000c101112 */
[-C--:B0-----:R-:W-:Y:S01]  /*175f0*/  IADD3 R4, P4, R41, R0.reuse, RZ ;  /* 0x0000000029047210 */ /* 0x081fe20007f9e0ff */
[----:B------:R-:W-:Y:S01]  /*17600*/  ULDC UR6, c[0x0][0x22c] ;  /* 0x00008b0000067ab9 */ /* 0x000fe20000000800 */
[----:B------:R-:W-:Y:S01]  /*17610*/  PRMT R63, R12, 0x7772, RZ ;  /* 0x000077720c3f7816 */ /* 0x000fe200000000ff */
[----:B------:R0:W-:Y:S01]  /*17620*/  @P1 STG.E.U8 desc[UR18][R10.64], R65 ;  /* 0x000000410a001986 */ /* 0x0001e2000c101112 */
[----:B-1----:R-:W-:-:S02]  /*17630*/  IADD3 R6, P6, R45, R0, RZ ;  /* 0x000000002d067210 */ /* 0x002fc40007fde0ff */
[-C--:B------:R-:W-:Y:S02]  /*17640*/  LEA.HI.X.SX32 R5, R41, R43.reuse, 0x1, P4 ;  /* 0x0000002b29057211 */ /* 0x080fe400020f0eff */
[C---:B------:R-:W-:Y:S01]  /*17650*/  ISETP.LT.AND P1, PT, R44.reuse, UR7, !P0 ;  /* 0x000000072c007c0c */ /* 0x040fe2000c721270 */
[----:B------:R-:W-:Y:S01]  /*17660*/  IMAD R44, R44, UR4, RZ ;  /* 0x000000042c2c7c24 */ /* 0x000fe2000f8e02ff */
[-C--:B------:R-:W-:Y:S01]  /*17670*/  LEA.HI.X.SX32 R7, R45, R43.reuse, 0x1, P6 ;  /* 0x0000002b2d077211 */ /* 0x080fe200030f0eff */
[----:B------:R1:W-:Y:S01]  /*17680*/  @P2 STG.E.U8 desc[UR18][R4.64], R13 ;  /* 0x0000000d04002986 */ /* 0x0003e2000c101112 */
[C---:B------:R-:W-:Y:S01]  /*17690*/  ISETP.LT.AND P4, PT, R42.reuse, UR6, !P0 ;  /* 0x000000062a007c0c */ /* 0x040fe2000c781270 */
[----:B------:R-:W-:Y:S01]  /*176a0*/  IMAD R42, R42, UR4, RZ ;  /* 0x000000042a2a7c24 */ /* 0x000fe2000f8e02ff */
[----:B--2---:R-:W-:Y:S01]  /*176b0*/  IADD3 R8, P5, R44, R0, RZ ;  /* 0x000000002c087210 */ /* 0x004fe20007fbe0ff */
[----:B------:R-:W-:Y:S01]  /*176c0*/  @P3 STG.E.U8 desc[UR18][R6.64], R63 ;  /* 0x0000003f06003986 */ /* 0x000fe2000c101112 */
[----:B------:R-:W-:Y:S01]  /*176d0*/  ULDC UR6, c[0x0][0x22c] ;  /* 0x00008b0000067ab9 */ /* 0x000fe20000000800 */
[----:B------:R-:W-:Y:S01]  /*176e0*/  PRMT R23, R12, 0x7773, RZ ;  /* 0x000077730c177816 */ /* 0x000fe200000000ff */
[----:B------:R-:W-:Y:S01]  /*176f0*/  ULDC UR7, c[0x0][0x22c] ;  /* 0x00008b0000077ab9 */ /* 0x000fe20000000800 */
[----:B------:R-:W2:Y:S01]  /*17700*/  LDS.128 R4, [R55] ;  /* 0x0000000037047984 */ /* 0x000ea20000000c00 */
[----:B------:R-:W-:-:S02]  /*17710*/  LEA.HI.X.SX32 R9, R44, R43, 0x1, P5 ;  /* 0x0000002b2c097211 */ /* 0x000fc400028f0eff */
[C---:B------:R-:W-:Y:S01]  /*17720*/  ISETP.LT.AND P5, PT, R40.reuse, UR6, !P0 ;  /* 0x0000000628007c0c */ /* 0x040fe2000c7a1270 */
[----:B------:R-:W-:Y:S01]  /*17730*/  IMAD R40, R40, UR4, RZ ;  /* 0x0000000428287c24 */ /* 0x000fe2000f8e02ff */
[-C--:B0-----:R-:W-:Y:S01]  /*17740*/  IADD3 R10, P2, R42, R0.reuse, RZ ;  /* 0x000000002a0a7210 */ /* 0x081fe20007f5e0ff */
[----:B------:R-:W-:Y:S01]  /*17750*/  ULDC UR6, c[0x0][0x22c] ;  /* 0x00008b0000067ab9 */ /* 0x000fe20000000800 */
[----:B------:R0:W-:Y:S01]  /*17760*/  @P1 STG.E.U8 desc[UR18][R8.64], R61 ;  /* 0x0000003d08001986 */ /* 0x0001e2000c101112 */
[C---:B------:R-:W-:Y:S01]  /*17770*/  ISETP.LT.AND P1, PT, R38.reuse, UR6, !P0 ;  /* 0x0000000626007c0c */ /* 0x040fe2000c721270 */
[----:B------:R-:W-:Y:S01]  /*17780*/  IMAD R38, R38, UR4, RZ ;  /* 0x0000000426267c24 */ /* 0x000fe2000f8e02ff */
[----:B------:R-:W-:Y:S01]  /*17790*/  LEA.HI.X.SX32 R11, R42, R43, 0x1, P2 ;  /* 0x0000002b2a0b7211 */ /* 0x000fe200010f0eff */
[----:B------:R-:W-:Y:S01]  /*177a0*/  ULDC UR6, c[0x0][0x22c] ;  /* 0x00008b0000067ab9 */ /* 0x000fe20000000800 */
[----:B------:R-:W-:Y:S02]  /*177b0*/  IADD3 R12, P2, R40, R0, RZ ;  /* 0x00000000280c7210 */ /* 0x000fe40007f5e0ff */
[----:B------:R-:W-:-:S02]  /*177c0*/  PRMT R59, R14, 0x7772, RZ ;  /* 0x000077720e3b7816 */ /* 0x000fc400000000ff */
[-C--:B-1----:R-:W-:Y:S02]  /*177d0*/  LEA.HI.X.SX32 R13, R40, R43.reuse, 0x1, P2 ;  /* 0x0000002b280d7211 */ /* 0x082fe400010f0eff */
[C---:B------:R-:W-:Y:S01]  /*177e0*/  ISETP.LT.AND P2, PT, R39.reuse, UR8, !P0 ;  /* 0x0000000827007c0c */ /* 0x040fe2000c741270 */
[----:B------:R-:W-:Y:S01]  /*177f0*/  IMAD R39, R39, UR4, RZ ;  /* 0x0000000427277c24 */ /* 0x000fe2000f8e02ff */
[CC--:B0-----:R-:W-:Y:S02]  /*17800*/  IADD3 R8, P6, R38.reuse, R0.reuse, RZ ;  /* 0x0000000026087210 */ /* 0x0c1fe40007fde0ff */
[C---:B------:R-:W-:Y:S01]  /*17810*/  ISETP.LT.AND P3, PT, R37.reuse, UR7, !P0 ;  /* 0x0000000725007c0c */ /* 0x040fe2000c761270 */
[----:B------:R-:W-:Y:S01]  /*17820*/  IMAD R37, R37, UR4, RZ ;  /* 0x0000000425257c24 */ /* 0x000fe2000f8e02ff */
[----:B------:R0:W-:Y:S01]  /*17830*/  @P4 STG.E.U8 desc[UR18][R10.64], R59 ;  /* 0x0000003b0a004986 */ /* 0x0001e2000c101112 */
[----:B------:R-:W-:Y:S01]  /*17840*/  LEA.HI.X.SX32 R9, R38, R43, 0x1, P6 ;  /* 0x0000002b26097211 */ /* 0x000fe200030f0eff */
[----:B------:R-:W-:Y:S01]  /*17850*/  ULDC UR7, c[0x0][0x22c] ;  /* 0x00008b0000077ab9 */ /* 0x000fe20000000800 */
[----:B------:R-:W-:Y:S01]  /*17860*/  PRMT R19, R14, 0x7773, RZ ;  /* 0x000077730e137816 */ /* 0x000fe200000000ff */
[----:B------:R1:W-:Y:S01]  /*17870*/  @P5 STG.E.U8 desc[UR18][R12.64], R57 ;  /* 0x000000390c005986 */ /* 0x0003e2000c101112 */
[C---:B------:R-:W-:Y:S01]  /*17880*/  ISETP.LT.AND P6, PT, R33.reuse, UR6, !P0 ;  /* 0x0000000621007c0c */ /* 0x040fe2000c7c1270 */
[----:B------:R-:W-:Y:S01]  /*17890*/  IMAD R33, R33, UR4, RZ ;  /* 0x0000000421217c24 */ /* 0x000fe2000f8e02ff */
[-C--:B------:R-:W-:Y:S01]  /*178a0*/  IADD3 R14, P5, R39, R0.reuse, RZ ;  /* 0x00000000270e7210 */ /* 0x080fe20007fbe0ff */
[----:B------:R3:W-:Y:S01]  /*178b0*/  @P1 STG.E.U8 desc[UR18][R8.64], R23 ;  /* 0x0000001708001986 */ /* 0x0007e2000c101112 */
[----:B------:R-:W-:Y:S01]  /*178c0*/  ULDC UR6, c[0x0][0x22c] ;  /* 0x00008b0000067ab9 */ /* 0x000fe20000000800 */
[----:B------:R-:W-:Y:S01]  /*178d0*/  ULDC UR8, c[0x0][0x22c] ;  /* 0x00008b0000087ab9 */ /* 0x000fe20000000800 */
[----:B0-----:R-:W-:-:S02]  /*178e0*/  IADD3 R10, P4, R37, R0, RZ ;  /* 0x00000000250a7210 */ /* 0x001fc40007f9e0ff */
[-C--:B------:R-:W-:Y:S02]  /*178f0*/  LEA.HI.X.SX32 R15, R39, R43.reuse, 0x1, P5 ;  /* 0x0000002b270f7211 */ /* 0x080fe400028f0eff */
[-C--:B------:R-:W-:Y:S02]  /*17900*/  LEA.HI.X.SX32 R11, R37, R43.reuse, 0x1, P4 ;  /* 0x0000002b250b7211 */ /* 0x080fe400020f0eff */
[-C--:B-1----:R-:W-:Y:S02]  /*17910*/  IADD3 R12, P1, R33, R0.reuse, RZ ;  /* 0x00000000210c7210 */ /* 0x082fe40007f3e0ff */
[C---:B------:R-:W-:Y:S01]  /*17920*/  ISETP.LT.AND P5, PT, R35.reuse, UR7, !P0 ;  /* 0x0000000723007c0c */ /* 0x040fe2000c7a1270 */
[----:B------:R-:W-:Y:S01]  /*17930*/  IMAD R35, R35, UR4, RZ ;  /* 0x0000000423237c24 */ /* 0x000fe2000f8e02ff */
[C---:B------:R-:W-:Y:S01]  /*17940*/  ISETP.LT.AND P4, PT, R36.reuse, UR6, !P0 ;  /* 0x0000000624007c0c */ /* 0x040fe2000c781270 */
[----:B------:R-:W-:Y:S01]  /*17950*/  ULDC UR6, c[0x0][0x22c] ;  /* 0x00008b0000067ab9 */ /* 0x000fe20000000800 */
[----:B------:R-:W-:Y:S01]  /*17960*/  LEA.HI.X.SX32 R13, R33, R43, 0x1, P1 ;  /* 0x0000002b210d7211 */ /* 0x000fe200008f0eff */
[----:B------:R-:W-:Y:S01]  /*17970*/  IMAD R36, R36, UR4, RZ ;  /* 0x0000000424247c24 */ /* 0x000fe2000f8e02ff */
[----:B------:R0:W-:Y:S01]  /*17980*/  @P3 STG.E.U8 desc[UR18][R10.64], R21 ;  /* 0x000000150a003986 */ /* 0x0001e2000c101112 */
[C---:B------:R-:W-:Y:S01]  /*17990*/  ISETP.LT.AND P1, PT, R34.reuse, UR6, !P0 ;  /* 0x0000000622007c0c */ /* 0x040fe2000c721270 */
[----:B------:R-:W-:Y:S01]  /*179a0*/  IMAD R34, R34, UR4, RZ ;  /* 0x0000000422227c24 */ /* 0x000fe2000f8e02ff */
[----:B------:R-:W-:Y:S01]  /*179b0*/  ULDC UR6, c[0x0][0x22c] ;  /* 0x00008b0000067ab9 */ /* 0x000fe20000000800 */
[----:B------:R-:W-:Y:S01]  /*179c0*/  @P2 STG.E.U8 desc[UR18][R14.64], R19 ;  /* 0x000000130e002986 */ /* 0x000fe2000c101112 */
[----:B---3--:R-:W-:Y:S01]  /*179d0*/  IADD3 R8, P2, R36, R0, RZ ;  /* 0x0000000024087210 */ /* 0x008fe20007f5e0ff */
[----:B------:R-:W-:-:S02]  /*179e0*/  ULDC UR7, c[0x0][0x22c] ;  /* 0x00008b0000077ab9 */ /* 0x000fc40000000800 */
[----:B------:R1:W-:Y:S01]  /*179f0*/  @P6 STG.E.U8 desc[UR18][R12.64], R17 ;  /* 0x000000110c006986 */ /* 0x0003e2000c101112 */
[----:B0-----:R-:W-:-:S04]  /*17a00*/  IADD3 R10, P3, R35, R0, RZ ;  /* 0x00000000230a7210 */ /* 0x001fc80007f7e0ff */
[-C--:B------:R-:W-:Y:S02]  /*17a10*/  LEA.HI.X.SX32 R11, R35, R43.reuse, 0x1, P3 ;  /* 0x0000002b230b7211 */ /* 0x080fe400018f0eff */
[-C--:B------:R-:W-:Y:S02]  /*17a20*/  LEA.HI.X.SX32 R9, R36, R43.reuse, 0x1, P2 ;  /* 0x0000002b24097211 */ /* 0x080fe400010f0eff */
[----:B-1----:R-:W-:Y:S02]  /*17a30*/  IADD3 R12, P3, R34, R0, RZ ;  /* 0x00000000220c7210 */ /* 0x002fe40007f7e0ff */
[----:B--2---:R-:W-:Y:S02]  /*17a40*/  PRMT R21, R4, 0x7770, RZ ;  /* 0x0000777004157816 */ /* 0x004fe400000000ff */
[----:B------:R-:W-:Y:S02]  /*17a50*/  PRMT R19, R5, 0x7770, RZ ;  /* 0x0000777005137816 */ /* 0x000fe400000000ff */
[----:B------:R-:W-:-:S02]  /*17a60*/  LEA.HI.X.SX32 R13, R34, R43, 0x1, P3 ;  /* 0x0000002b220d7211 */ /* 0x000fc400018f0eff */
[----:B------:R-:W-:Y:S02]  /*17a70*/  PRMT R15, R6, 0x7770, RZ ;  /* 0x00007770060f7816 */ /* 0x000fe400000000ff */
[C---:B------:R-:W-:Y:S01]  /*17a80*/  ISETP.LT.AND P2, PT, R32.reuse, UR6, !P0 ;  /* 0x0000000620007c0c */ /* 0x040fe2000c741270 */
[----:B------:R-:W-:Y:S01]  /*17a90*/  IMAD R32, R32, UR4, RZ ;  /* 0x0000000420207c24 */ /* 0x000fe2000f8e02ff */
[----:B------:R0:W-:Y:S01]  /*17aa0*/  @P4 STG.E.U8 desc[UR18][R8.64], R21 ;  /* 0x0000001508004986 */ /* 0x0001e2000c101112 */
[----:B------:R-:W-:-:S03]  /*17ab0*/  ULDC UR6, c[0x0][0x22c] ;  /* 0x00008b0000067ab9 */ /* 0x000fc60000000800 */
[----:B------:R-:W-:Y:S04]  /*17ac0*/  @P5 STG.E.U8 desc[UR18][R10.64], R19 ;  /* 0x000000130a005986 */ /* 0x000fe8000c101112 */
[----:B------:R1:W-:Y:S01]  /*17ad0*/  @P1 STG.E.U8 desc[UR18][R12.64], R15 ;  /* 0x0000000f0c001986 */ /* 0x0003e2000c101112 */
[C---:B------:R-:W-:Y:S01]  /*17ae0*/  ISETP.LT.AND P1, PT, R30.reuse, UR6, !P0 ;  /* 0x000000061e007c0c */ /* 0x040fe2000c721270 */
[----:B------:R-:W-:Y:S01]  /*17af0*/  IMAD R30, R30, UR4, RZ ;  /* 0x000000041e1e7c24 */ /* 0x000fe2000f8e02ff */
[CC--:B0-----:R-:W-:Y:S01]  /*17b00*/  IADD3 R8, P3, R32.reuse, R0.reuse, RZ ;  /* 0x0000000020087210 */ /* 0x0c1fe20007f7e0ff */
[----:B------:R-:W-:Y:S01]  /*17b10*/  ULDC UR6, c[0x0][0x22c] ;  /* 0x00008b0000067ab9 */ /* 0x000fe20000000800 */
[C---:B------:R-:W-:Y:S01]  /*17b20*/  ISETP.LT.AND P5, PT, R31.reuse, UR7, !P0 ;  /* 0x000000071f007c0c */ /* 0x040fe2000c7a1270 */
[----:B------:R-:W-:Y:S01]  /*17b30*/  IMAD R31, R31, UR4, RZ ;  /* 0x000000041f1f7c24 */ /* 0x000fe2000f8e02ff */
[----:B------:R-:W-:Y:S01]  /*17b40*/  LEA.HI.X.SX32 R9, R32, R43, 0x1, P3 ;  /* 0x0000002b20097211 */ /* 0x000fe200018f0eff */
[----:B------:R-:W-:Y:S01]  /*17b50*/  ULDC UR7, c[0x0][0x22c] ;  /* 0x00008b0000077ab9 */ /* 0x000fe20000000800 */
[----:B-1----:R-:W-:-:S02]  /*17b60*/  IADD3 R12, P3, R30, R0, RZ ;  /* 0x000000001e0c7210 */ /* 0x002fc40007f7e0ff */
[----:B------:R-:W-:Y:S02]  /*17b70*/  IADD3 R10, P4, R31, R0, RZ ;  /* 0x000000001f0a7210 */ /* 0x000fe40007f9e0ff */
[-C--:B------:R-:W-:Y:S02]  /*17b80*/  LEA.HI.X.SX32 R13, R30, R43.reuse, 0x1, P3 ;  /* 0x0000002b1e0d7211 */ /* 0x080fe400018f0eff */
[----:B------:R-:W-:Y:S02]  /*17b90*/  PRMT R19, R7, 0x7770, RZ ;  /* 0x0000777007137816 */ /* 0x000fe400000000ff */
[C---:B------:R-:W-:Y:S01]  /*17ba0*/  ISETP.LT.AND P3, PT, R29.reuse, UR6, !P0 ;  /* 0x000000061d007c0c */ /* 0x040fe2000c761270 */
[----:B------:R-:W-:Y:S01]  /*17bb0*/  IMAD R29, R29, UR4, RZ ;  /* 0x000000041d1d7c24 */ /* 0x000fe2000f8e02ff */
[----:B------:R-:W-:Y:S02]  /*17bc0*/  LEA.HI.X.SX32 R11, R31, R43, 0x1, P4 ;  /* 0x0000002b1f0b7211 */ /* 0x000fe400020f0eff */
[----:B------:R-:W-:Y:S01]  /*17bd0*/  PRMT R17, R4, 0x7771, RZ ;  /* 0x0000777104117816 */ /* 0x000fe200000000ff */
[----:B------:R0:W-:Y:S01]  /*17be0*/  @P2 STG.E.U8 desc[UR18][R8.64], R19 ;  /* 0x0000001308002986 */ /* 0x0001e2000c101112 */
[----:B------:R-:W-:Y:S01]  /*17bf0*/  PRMT R15, R5, 0x7771, RZ ;  /* 0x00007771050f7816 */ /* 0x000fe200000000ff */
[----:B------:R-:W-:Y:S01]  /*17c00*/  ULDC UR6, c[0x0][0x22c] ;  /* 0x00008b0000067ab9 */ /* 0x000fe20000000800 */
[C---:B------:R-:W-:Y:S01]  /*17c10*/  ISETP.LT.AND P2, PT, R26.reuse, UR7, !P0 ;  /* 0x000000071a007c0c */ /* 0x040fe2000c741270 */
[----:B------:R-:W-:Y:S01]  /*17c20*/  IMAD R26, R26, UR4, RZ ;  /* 0x000000041a1a7c24 */ /* 0x000fe2000f8e02ff */
[----:B------:R1:W-:Y:S01]  /*17c30*/  @P5 STG.E.U8 desc[UR18][R10.64], R17 ;  /* 0x000000110a005986 */ /* 0x0003e2000c101112 */
[----:B------:R-:W-:Y:S01]  /*17c40*/  ULDC UR7, c[0x0][0x22c] ;  /* 0x00008b0000077ab9 */ /* 0x000fe20000000800 */
[----:B------:R-:W-:-:S02]  /*17c50*/  PRMT R23, R6, 0x7771, RZ ;  /* 0x0000777106177816 */ /* 0x000fc400000000ff */
[----:B------:R2:W-:Y:S01]  /*17c60*/  @P1 STG.E.U8 desc[UR18][R12.64], R15 ;  /* 0x0000000f0c001986 */ /* 0x0005e2000c101112 */
[-C--:B0-----:R-:W-:Y:S02]  /*17c70*/  IADD3 R8, P4, R29, R0.reuse, RZ ;  /* 0x000000001d087210 */ /* 0x081fe40007f9e0ff */
[C---:B------:R-:W-:Y:S01]  /*17c80*/  ISETP.LT.AND P1, PT, R27.reuse, UR6, !P0 ;  /* 0x000000061b007c0c */ /* 0x040fe2000c721270 */
[----:B------:R-:W-:Y:S01]  /*17c90*/  IMAD R27, R27, UR4, RZ ;  /* 0x000000041b1b7c24 */ /* 0x000fe2000f8e02ff */
[-C--:B------:R-:W-:Y:S01]  /*17ca0*/  LEA.HI.X.SX32 R9, R29, R43.reuse, 0x1, P4 ;  /* 0x0000002b1d097211 */ /* 0x080fe200020f0eff */
[----:B------:R-:W-:Y:S01]  /*17cb0*/  ULDC UR6, c[0x0][0x22c] ;  /* 0x00008b0000067ab9 */ /* 0x000fe20000000800 */
[C---:B------:R-:W-:Y:S01]  /*17cc0*/  ISETP.LT.AND P4, PT, R28.reuse, UR7, !P0 ;  /* 0x000000071c007c0c */ /* 0x040fe2000c781270 */
[----:B------:R-:W-:Y:S01]  /*17cd0*/  IMAD R28, R28, UR4, RZ ;  /* 0x000000041c1c7c24 */ /* 0x000fe2000f8e02ff */
[CC--:B-1----:R-:W-:Y:S01]  /*17ce0*/  IADD3 R10, P5, R26.reuse, R0.reuse, RZ ;  /* 0x000000001a0a7210 */ /* 0x0c2fe20007fbe0ff */
[----:B------:R0:W-:Y:S01]  /*17cf0*/  @P3 STG.E.U8 desc[UR18][R8.64], R23 ;  /* 0x0000001708003986 */ /* 0x0001e2000c101112 */
[----:B--2---:R-:W-:Y:S01]  /*17d00*/  IADD3 R12, P3, R27, R0, RZ ;  /* 0x000000001b0c7210 */ /* 0x004fe20007f7e0ff */
[----:B------:R-:W-:Y:S01]  /*17d10*/  ULDC UR7, c[0x0][0x22c] ;  /* 0x00008b0000077ab9 */ /* 0x000fe20000000800 */
[----:B------:R-:W-:-:S02]  /*17d20*/  LEA.HI.X.SX32 R11, R26, R43, 0x1, P5 ;  /* 0x0000002b1a0b7211 */ /* 0x000fc400028f0eff */
[----:B------:R-:W-:Y:S02]  /*17d30*/  IADD3 R14, P5, R28, R0, RZ ;  /* 0x000000001c0e7210 */ /* 0x000fe40007fbe0ff */
[----:B------:R-:W-:Y:S02]  /*17d40*/  PRMT R21, R7, 0x7771, RZ ;  /* 0x0000777107157816 */ /* 0x000fe400000000ff */
[-C--:B------:R-:W-:Y:S02]  /*17d50*/  LEA.HI.X.SX32 R13, R27, R43.reuse, 0x1, P3 ;  /* 0x0000002b1b0d7211 */ /* 0x080fe400018f0eff */
[----:B------:R-:W-:Y:S02]  /*17d60*/  PRMT R19, R4, 0x7772, RZ ;  /* 0x0000777204137816 */ /* 0x000fe400000000ff */
[----:B------:R-:W-:Y:S02]  /*17d70*/  LEA.HI.X.SX32 R15, R28, R43, 0x1, P5 ;  /* 0x0000002b1c0f7211 */ /* 0x000fe400028f0eff */
[----:B------:R-:W-:Y:S01]  /*17d80*/  PRMT R17, R5, 0x7772, RZ ;  /* 0x0000777205117816 */ /* 0x000fe200000000ff */
[----:B------:R1:W-:Y:S01]  /*17d90*/  @P2 STG.E.U8 desc[UR18][R10.64], R21 ;  /* 0x000000150a002986 */ /* 0x0003e2000c101112 */
[C---:B------:R-:W-:Y:S01]  /*17da0*/  ISETP.LT.AND P5, PT, R25.reuse, UR6, !P0 ;  /* 0x0000000619007c0c */ /* 0x040fe2000c7a1270 */
[----:B------:R-:W-:-:S02]  /*17db0*/  IMAD R25, R25, UR4, RZ ;  /* 0x0000000419197c24 */ /* 0x000fc4000f8e02ff */
[----:B------:R2:W-:Y:S01]  /*17dc0*/  @P1 STG.E.U8 desc[UR18][R12.64], R19 ;  /* 0x000000130c001986 */ /* 0x0005e2000c101112 */
[----:B------:R-:W-:-:S03]  /*17dd0*/  ISETP.LT.AND P3, PT, R24, UR8, !P0 ;  /* 0x0000000818007c0c */ /* 0x000fc6000c761270 */
[----:B------:R3:W-:Y:S01]  /*17de0*/  @P4 STG.E.U8 desc[UR18][R14.64], R17 ;  /* 0x000000110e004986 */ /* 0x0007e2000c101112 */
[C---:B------:R-:W-:Y:S01]  /*17df0*/  ISETP.LT.AND P4, PT, R3.reuse, UR7, !P0 ;  /* 0x0000000703007c0c */ /* 0x040fe2000c781270 */
[----:B------:R-:W-:Y:S01]  /*17e00*/  IMAD R3, R3, UR4, RZ ;  /* 0x0000000403037c24 */ /* 0x000fe2000f8e02ff */
[----:B0-----:R-:W-:Y:S01]  /*17e10*/  IADD3 R8, P2, R25, R0, RZ ;  /* 0x0000000019087210 */ /* 0x001fe20007f5e0ff */
[----:B------:R-:W-:-:S03]  /*17e20*/  IMAD R24, R24, UR4, RZ ;  /* 0x0000000418187c24 */ /* 0x000fc6000f8e02ff */
[-C--:B-1----:R-:W-:Y:S02]  /*17e30*/  IADD3 R10, P6, R3, R0.reuse, RZ ;  /* 0x00000000030a7210 */ /* 0x082fe40007fde0ff */
[-C--:B------:R-:W-:Y:S02]  /*17e40*/  LEA.HI.X.SX32 R9, R25, R43.reuse, 0x1, P2 ;  /* 0x0000002b19097211 */ /* 0x080fe400010f0eff */
[-C--:B--2---:R-:W-:Y:S01]  /*17e50*/  IADD3 R12, P2, R24, R0.reuse, RZ ;  /* 0x00000000180c7210 */ /* 0x084fe20007f5e0ff */
[----:B---3--:R-:W-:Y:S02]  /*17e60*/  IMAD R15, R90, UR4, RZ ;  /* 0x000000045a0f7c24 */ /* 0x008fe4000f8e02ff */
[----:B------:R-:W-:Y:S01]  /*17e70*/  IMAD R17, R89, UR4, RZ ;  /* 0x0000000459117c24 */ /* 0x000fe2000f8e02ff */
[C---:B------:R-:W-:Y:S01]  /*17e80*/  ISETP.LT.AND P1, PT, R2.reuse, UR10, !P0 ;  /* 0x0000000a02007c0c */ /* 0x040fe2000c721270 */
[----:B------:R-:W-:Y:S01]  /*17e90*/  IMAD R18, R2, UR4, RZ ;  /* 0x0000000402127c24 */ /* 0x000fe2000f8e02ff */
[----:B------:R-:W-:Y:S01]  /*17ea0*/  LEA.HI.X.SX32 R11, R3, R43, 0x1, P6 ;  /* 0x0000002b030b7211 */ /* 0x000fe200030f0eff */
[----:B------:R-:W-:Y:S01]  /*17eb0*/  ULDC UR4, c[0x0][0x22c] ;  /* 0x00008b0000047ab9 */ /* 0x000fe20000000800 */
[----:B------:R-:W-:-:S02]  /*17ec0*/  IADD3 R2, P6, R15, R0, RZ ;  /* 0x000000000f027210 */ /* 0x000fc40007fde0ff */
[-C--:B------:R-:W-:Y:S02]  /*17ed0*/  LEA.HI.X.SX32 R13, R24, R43.reuse, 0x1, P2 ;  /* 0x0000002b180d7211 */ /* 0x080fe400010f0eff */
[----:B------:R-:W-:Y:S02]  /*17ee0*/  IADD3 R14, P2, R17, R0, RZ ;  /* 0x00000000110e7210 */ /* 0x000fe40007f5e0ff */
[-C--:B------:R-:W-:Y:S02]  /*17ef0*/  LEA.HI.X.SX32 R3, R15, R43.reuse, 0x1, P6 ;  /* 0x0000002b0f037211 */ /* 0x080fe400030f0eff */
[----:B------:R-:W-:Y:S02]  /*17f00*/  LEA.HI.X.SX32 R15, R17, R43, 0x1, P2 ;  /* 0x0000002b110f7211 */ /* 0x000fe400010f0eff */
[----:B------:R-:W-:Y:S02]  /*17f10*/  ISETP.LT.AND P2, PT, R90, UR9, !P0 ;  /* 0x000000095a007c0c */ /* 0x000fe4000c741270 */
[----:B------:R-:W-:-:S02]  /*17f20*/  ISETP.LT.AND P0, PT, R89, UR4, !P0 ;  /* 0x0000000459007c0c */ /* 0x000fc4000c701270 */
[----:B------:R-:W-:Y:S02]  /*17f30*/  PRMT R25, R6, 0x7772, RZ ;  /* 0x0000777206197816 */ /* 0x000fe400000000ff */
[----:B------:R-:W-:Y:S02]  /*17f40*/  PRMT R23, R7, 0x7772, RZ ;  /* 0x0000777207177816 */ /* 0x000fe400000000ff */
[----:B------:R-:W-:Y:S02]  /*17f50*/  PRMT R21, R4, 0x7773, RZ ;  /* 0x0000777304157816 */ /* 0x000fe400000000ff */
[----:B------:R-:W-:Y:S01]  /*17f60*/  PRMT R19, R5, 0x7773, RZ ;  /* 0x0000777305137816 */ /* 0x000fe200000000ff */
[----:B------:R0:W-:Y:S01]  /*17f70*/  @P5 STG.E.U8 desc[UR18][R8.64], R25 ;  /* 0x0000001908005986 */ /* 0x0001e2000c101112 */
[----:B------:R-:W-:-:S03]  /*17f80*/  PRMT R5, R6, 0x7773, RZ ;  /* 0x0000777306057816 */ /* 0x000fc600000000ff */
[----:B------:R0:W-:Y:S01]  /*17f90*/  @P4 STG.E.U8 desc[UR18][R10.64], R23 ;  /* 0x000000170a004986 */ /* 0x0001e2000c101112 */
[----:B------:R-:W-:-:S03]  /*17fa0*/  IADD3 R16, P6, R18, R0, RZ ;  /* 0x0000000012107210 */ /* 0x000fc60007fde0ff */
[----:B------:R0:W-:Y:S04]  /*17fb0*/  @P3 STG.E.U8 desc[UR18][R12.64], R21 ;  /* 0x000000150c003986 */ /* 0x0001e8000c101112 */
[----:B------:R0:W-:Y:S01]  /*17fc0*/  @P2 STG.E.U8 desc[UR18][R2.64], R19 ;  /* 0x0000001302002986 */ /* 0x0001e2000c101112 */
[----:B------:R-:W-:-:S03]  /*17fd0*/  LEA.HI.X.SX32 R17, R18, R43, 0x1, P6 ;  /* 0x0000002b12117211 */ /* 0x000fc600030f0eff */
[----:B------:R0:W-:Y:S01]  /*17fe0*/  @P0 STG.E.U8 desc[UR18][R14.64], R5 ;  /* 0x000000050e000986 */ /* 0x0001e2000c101112 */
[----:B------:R-:W-:Y:S01]  /*17ff0*/  PRMT R7, R7, 0x7773, RZ ;  /* 0x0000777307077816 */ /* 0x000fe200000000ff */
[----:B------:R-:W-:Y:S06]  /*18000*/  @!P1 EXIT ;  /* 0x000000000000994d */ /* 0x000fec0003800000 */
[----:B------:R-:W-:Y:S01]  /*18010*/  STG.E.U8 desc[UR18][R16.64], R7 ;  /* 0x0000000710007986 */ /* 0x000fe2000c101112 */
[----:B------:R-:W-:Y:S05]  /*18020*/  EXIT ;  /* 0x000000000000794d */ /* 0x000fea0003800000 */
.L_x_3:
[----:B------:R-:W-:-:S00]  /*18030*/  BRA `(.L_x_3) ;  /* 0xfffffffc00fc7947 */ /* 0x000fc0000383ffff */
[----:B------:R-:W-:-:S00]  /*18040*/  NOP ;  /* 0x0000000000007918 */ /* 0x000fc00000000000 */
        /* <DEDUP_REMOVED lines=11> */
.L_x_4:


//--------------------- .nv.shared.matmul_kernel  --------------------------
	.section	.nv.shared.matmul_kernel,"aw",@nobits
	.sectionflags	@""
	.align	16
	.zero		1024


//--------------------- .nv.shared.reserved.0     --------------------------
	.section	.nv.shared.reserved.0,"aw",@nobits
	.weak		__nv_reservedSMEM_offset_0_alias
	.size		__nv_reservedSMEM_offset_0_alias, 0, 0
	.other		__nv_reservedSMEM_offset_0_alias,@"STO_CUDA_RESERVED_SHARED STV_DEFAULT"
__nv_reservedSMEM_offset_0_alias:
	.zero		0


//--------------------- .nv.constant0.matmul_kernel --------------------------
	.section	.nv.constant0.matmul_kernel,"a",@progbits
	.sectionflags	@""
	.align	4
.nv.constant0.matmul_kernel:
	.zero		608


//--------------------- SYMBOLS --------------------------

	.type		.nv.reservedSmem.offset0,@object
	.size		.nv.reservedSmem.offset0,0x4
